	.target	sm_90a

	.elftype	@"ET_EXEC"


//--------------------- .note.nv.tkinfo           --------------------------
	.section	.note.nv.tkinfo,"",@"SHT_NOTE"
	.sectionflags	@"SHF_NOTE_NV_TKINFO"
	.tkinfo
        /*0018*/ 	.word	0x00000002
        /*0030*/ 	.string	""
        /*0030*/ 	.string	"ptxas"
        /*0030*/ 	.string	"Cuda compilation tools, release 13.0, V13.0.88"
        /*0030*/ 	.string	"Build cuda_13.0.r13.0/compiler.36424714_0"
        /*0030*/ 	.string	"-v  -suppress-debug-info  -lineinfo  -arch sm_90a "



//--------------------- .note.nv.cuinfo           --------------------------
	.section	.note.nv.cuinfo,"",@"SHT_NOTE"
	.sectionflags	@"SHF_NOTE_NV_CUINFO"
        /*0018*/ 	.short	0x0002
        /*001a*/ 	.short	0x005a
        /*001c*/ 	.short	0x0082
	.zero		2


//--------------------- .nv.info                  --------------------------
	.section	.nv.info,"",@"SHT_CUDA_INFO"
	.align	4


	//----- nvinfo : EIATTR_REGCOUNT
	.align		4
        /*0000*/ 	.byte	0x04, 0x2f
        /*0002*/ 	.short	(.L_1 - .L_0)
	.align		4
.L_0:
        /*0004*/ 	.word	index@(matmul_kernel)
        /*0008*/ 	.word	0x00000020


	//----- nvinfo : EIATTR_FRAME_SIZE
	.align		4
.L_1:
        /*000c*/ 	.byte	0x04, 0x11
        /*000e*/ 	.short	(.L_3 - .L_2)
	.align		4
.L_2:
        /*0010*/ 	.word	index@(matmul_kernel)
        /*0014*/ 	.word	0x00001160


	//----- nvinfo : EIATTR_MIN_STACK_SIZE
	.align		4
.L_3:
        /*0018*/ 	.byte	0x04, 0x12
        /*001a*/ 	.short	(.L_5 - .L_4)
	.align		4
.L_4:
        /*001c*/ 	.word	index@(matmul_kernel)
        /*0020*/ 	.word	0x00001160
.L_5:


//--------------------- .nv.compat                --------------------------
	.section	.nv.compat,"",@"SHT_CUDA_COMPAT_INFO"
	.align	4
        /*0000*/ 	.byte	0x02, 0x09, 0x01, 0x00, 0x02, 0x02, 0x01, 0x00, 0x02, 0x05, 0x05, 0x00, 0x03, 0x07, 0x01, 0x01
        /*0010*/ 	.byte	0x02, 0x03, 0x00, 0x00, 0x02, 0x06, 0x01, 0x00, 0x04, 0x0b, 0x08, 0x00, 0x00, 0x00, 0x00, 0x00
        /*0020*/ 	.byte	0x00, 0x00, 0x00, 0x00


//--------------------- .nv.info.matmul_kernel    --------------------------
	.section	.nv.info.matmul_kernel,"",@"SHT_CUDA_INFO"
	.sectionflags	@""
	.align	4


	//----- nvinfo : EIATTR_CUDA_API_VERSION
	.align		4
        /*0000*/ 	.byte	0x04, 0x37
        /*0002*/ 	.short	(.L_7 - .L_6)
.L_6:
        /*0004*/ 	.word	0x00000082


	//----- nvinfo : EIATTR_KPARAM_INFO
	.align		4
.L_7:
        /*0008*/ 	.byte	0x04, 0x17
        /*000a*/ 	.short	(.L_9 - .L_8)
.L_8:
        /*000c*/ 	.word	0x00000000
        /*0010*/ 	.short	0x000d
        /*0012*/ 	.short	0x0048
        /*0014*/ 	.byte	0x00, 0xf4, 0x21, 0x00


	//----- nvinfo : EIATTR_KPARAM_INFO
	.align		4
.L_9:
        /*0018*/ 	.byte	0x04, 0x17
        /*001a*/ 	.short	(.L_11 - .L_10)
.L_10:
        /*001c*/ 	.word	0x00000000
        /*0020*/ 	.short	0x000c
        /*0022*/ 	.short	0x0040
        /*0024*/ 	.byte	0x00, 0xf4, 0x21, 0x00


	//----- nvinfo : EIATTR_KPARAM_INFO
	.align		4
.L_11:
        /*0028*/ 	.byte	0x04, 0x17
        /*002a*/ 	.short	(.L_13 - .L_12)
.L_12:
        /*002c*/ 	.word	0x00000000
        /*0030*/ 	.short	0x000b
        /*0032*/ 	.short	0x0038
        /*0034*/ 	.byte	0x00, 0xf0, 0x11, 0x00


	//----- nvinfo : EIATTR_KPARAM_INFO
	.align		4
.L_13:
        /*0038*/ 	.byte	0x04, 0x17
        /*003a*/ 	.short	(.L_15 - .L_14)
.L_14:
        /*003c*/ 	.word	0x00000000
        /*0040*/ 	.short	0x000a
        /*0042*/ 	.short	0x0034
        /*0044*/ 	.byte	0x00, 0xf0, 0x11, 0x00


	//----- nvinfo : EIATTR_KPARAM_INFO
	.align		4
.L_15:
        /*0048*/ 	.byte	0x04, 0x17
        /*004a*/ 	.short	(.L_17 - .L_16)
.L_16:
        /*004c*/ 	.word	0x00000000
        /*0050*/ 	.short	0x0009
        /*0052*/ 	.short	0x0030
        /*0054*/ 	.byte	0x00, 0xf0, 0x11, 0x00


	//----- nvinfo : EIATTR_KPARAM_INFO
	.align		4
.L_17:
        /*0058*/ 	.byte	0x04, 0x17
        /*005a*/ 	.short	(.L_19 - .L_18)
.L_18:
        /*005c*/ 	.word	0x00000000
        /*0060*/ 	.short	0x0008
        /*0062*/ 	.short	0x002c
        /*0064*/ 	.byte	0x00, 0xf0, 0x11, 0x00


	//----- nvinfo : EIATTR_KPARAM_INFO
	.align		4
.L_19:
        /*0068*/ 	.byte	0x04, 0x17
        /*006a*/ 	.short	(.L_21 - .L_20)
.L_20:
        /*006c*/ 	.word	0x00000000
        /*0070*/ 	.short	0x0007
        /*0072*/ 	.short	0x0028
        /*0074*/ 	.byte	0x00, 0xf0, 0x11, 0x00


	//----- nvinfo : EIATTR_KPARAM_INFO
	.align		4
.L_21:
        /*0078*/ 	.byte	0x04, 0x17
        /*007a*/ 	.short	(.L_23 - .L_22)
.L_22:
        /*007c*/ 	.word	0x00000000
        /*0080*/ 	.short	0x0006
        /*0082*/ 	.short	0x0024
        /*0084*/ 	.byte	0x00, 0xf0, 0x11, 0x00


	//----- nvinfo : EIATTR_KPARAM_INFO
	.align		4
.L_23:
        /*0088*/ 	.byte	0x04, 0x17
        /*008a*/ 	.short	(.L_25 - .L_24)
.L_24:
        /*008c*/ 	.word	0x00000000
        /*0090*/ 	.short	0x0005
        /*0092*/ 	.short	0x0020
        /*0094*/ 	.byte	0x00, 0xf0, 0x11, 0x00


	//----- nvinfo : EIATTR_KPARAM_INFO
	.align		4
.L_25:
        /*0098*/ 	.byte	0x04, 0x17
        /*009a*/ 	.short	(.L_27 - .L_26)
.L_26:
        /*009c*/ 	.word	0x00000000
        /*00a0*/ 	.short	0x0004
        /*00a2*/ 	.short	0x001c
        /*00a4*/ 	.byte	0x00, 0xf0, 0x11, 0x00


	//----- nvinfo : EIATTR_KPARAM_INFO
	.align		4
.L_27:
        /*00a8*/ 	.byte	0x04, 0x17
        /*00aa*/ 	.short	(.L_29 - .L_28)
.L_28:
        /*00ac*/ 	.word	0x00000000
        /*00b0*/ 	.short	0x0003
        /*00b2*/ 	.short	0x0018
        /*00b4*/ 	.byte	0x00, 0xf0, 0x11, 0x00


	//----- nvinfo : EIATTR_KPARAM_INFO
	.align		4
.L_29:
        /*00b8*/ 	.byte	0x04, 0x17
        /*00ba*/ 	.short	(.L_31 - .L_30)
.L_30:
        /*00bc*/ 	.word	0x00000000
        /*00c0*/ 	.short	0x0002
        /*00c2*/ 	.short	0x0010
        /*00c4*/ 	.byte	0x00, 0xf4, 0x21, 0x00


	//----- nvinfo : EIATTR_KPARAM_INFO
	.align		4
.L_31:
        /*00c8*/ 	.byte	0x04, 0x17
        /*00ca*/ 	.short	(.L_33 - .L_32)
.L_32:
        /*00cc*/ 	.word	0x00000000
        /*00d0*/ 	.short	0x0001
        /*00d2*/ 	.short	0x0008
        /*00d4*/ 	.byte	0x00, 0xf4, 0x21, 0x00


	//----- nvinfo : EIATTR_KPARAM_INFO
	.align		4
.L_33:
        /*00d8*/ 	.byte	0x04, 0x17
        /*00da*/ 	.short	(.L_35 - .L_34)
.L_34:
        /*00dc*/ 	.word	0x00000000
        /*00e0*/ 	.short	0x0000
        /*00e2*/ 	.short	0x0000
        /*00e4*/ 	.byte	0x00, 0xf4, 0x21, 0x00


	//----- nvinfo : EIATTR_SPARSE_MMA_MASK
	.align		4
.L_35:
        /*00e8*/ 	.byte	0x03, 0x50
        /*00ea*/ 	.short	0x0000


	//----- nvinfo : EIATTR_MAXREG_COUNT
	.align		4
        /*00ec*/ 	.byte	0x03, 0x1b
        /*00ee*/ 	.short	0x00ff


	//----- nvinfo : EIATTR_NUM_BARRIERS
	.align		4
        /*00f0*/ 	.byte	0x02, 0x4c
        /*00f2*/ 	.byte	0x01
	.zero		1


	//----- nvinfo : EIATTR_ANNOTATIONS
	.align		4
        /*00f4*/ 	.byte	0x04, 0x55
        /*00f6*/ 	.short	(.L_37 - .L_36)


	//   ....[0]....
.L_36:
        /*00f8*/ 	.word	0x00000001
        /*00fc*/ 	.byte	0x40, 0x06, 0x00, 0x00, 0x01, 0x00, 0x00, 0x00, 0x70, 0x06, 0x00, 0x00, 0x01, 0x00, 0x00, 0x00
        /* <DEDUP_REMOVED lines=1901> */
        /*77dc*/ 	.byte	0x40, 0x18, 0x02, 0x00, 0x01, 0x00, 0x00, 0x00, 0x60, 0x18, 0x02, 0x00


	//----- nvinfo : EIATTR_MERCURY_ISA_VERSION
	.align		4
.L_37:
        /*77e8*/ 	.byte	0x03, 0x5f
        /*77ea*/ 	.short	0x0101


	//----- nvinfo : EIATTR_EXIT_INSTR_OFFSETS
	.align		4
        /*77ec*/ 	.byte	0x04, 0x1c
        /*77ee*/ 	.short	(.L_39 - .L_38)


	//   ....[0]....
.L_38:
        /*77f0*/ 	.word	0x00021b70


	//   ....[1]....
        /*77f4*/ 	.word	0x00021ba0


	//----- nvinfo : EIATTR_REQNTID
	.align		4
.L_39:
        /*77f8*/ 	.byte	0x04, 0x10
        /*77fa*/ 	.short	(.L_41 - .L_40)
.L_40:
        /*77fc*/ 	.word	0x00000040
        /*7800*/ 	.word	0x00000001
        /*7804*/ 	.word	0x00000001


	//----- nvinfo : EIATTR_CBANK_PARAM_SIZE
	.align		4
.L_41:
        /*7808*/ 	.byte	0x03, 0x19
        /*780a*/ 	.short	0x0050


	//----- nvinfo : EIATTR_PARAM_CBANK
	.align		4
        /*780c*/ 	.byte	0x04, 0x0a
        /*780e*/ 	.short	(.L_43 - .L_42)
	.align		4
.L_42:
        /*7810*/ 	.word	index@(.nv.constant0.matmul_kernel)
        /*7814*/ 	.short	0x0210
        /*7816*/ 	.short	0x0050


	//----- nvinfo : EIATTR_SW_WAR
	.align		4
.L_43:
        /*7818*/ 	.byte	0x04, 0x36
        /*781a*/ 	.short	(.L_45 - .L_44)
.L_44:
        /*781c*/ 	.word	0x00000008
.L_45:


//--------------------- .nv.callgraph             --------------------------
	.section	.nv.callgraph,"",@"SHT_CUDA_CALLGRAPH"
	.align	4
	.sectionentsize	8
	.align		4
        /*0000*/ 	.word	0x00000000
	.align		4
        /*0004*/ 	.word	0xffffffff
	.align		4
        /*0008*/ 	.word	0x00000000
	.align		4
        /*000c*/ 	.word	0xfffffffe
	.align		4
        /*0010*/ 	.word	0x00000000
	.align		4
        /*0014*/ 	.word	0xfffffffd
	.align		4
        /*0018*/ 	.word	0x00000000
	.align		4
        /*001c*/ 	.word	0xfffffffc


//--------------------- .text.matmul_kernel       --------------------------
	.section	.text.matmul_kernel,"ax",@progbits
	.align	128
        .global         matmul_kernel
        .type           matmul_kernel,@function
        .size           matmul_kernel,(.L_x_4 - matmul_kernel)
        .other          matmul_kernel,@"STO_CUDA_ENTRY STV_DEFAULT"
matmul_kernel:
.text.matmul_kernel:
[----:B------:R-:W0:Y:S08]  /*0000*/  LDC R1, c[0x0][0x28] ;  /* 0x00000a00ff017b82 */ /* 0x000e300000000800 */
[----:B------:R-:W1:Y:S01]  /*0010*/  LDC.64 R2, c[0x0][0x228] ;  /* 0x00008a00ff027b82 */ /* 0x000e620000000a00 */
[----:B------:R-:W2:Y:S01]  /*0020*/  S2R R14, SR_TID.X ;  /* 0x00000000000e7919 */ /* 0x000ea20000002100 */
[----:B0-----:R-:W-:Y:S01]  /*0030*/  VIADD R1, R1, 0xffffeea0 ;  /* 0xffffeea001017836 */ /* 0x001fe20000000000 */
[----:B------:R-:W-:Y:S01]  /*0040*/  ULDC.64 UR8, c[0x0][0x208] ;  /* 0x0000820000087ab9 */ /* 0x000fe20000000a00 */
[----:B------:R-:W-:Y:S01]  /*0050*/  ULDC UR7, c[0x0][0x230] ;  /* 0x00008c0000077ab9 */ /* 0x000fe20000000800 */
[----:B-1----:R-:W-:-:S05]  /*0060*/  VIADD R0, R3, 0x7f ;  /* 0x0000007f03007836 */ /* 0x002fca0000000000 */
[----:B------:R-:W-:-:S04]  /*0070*/  SHF.R.S32.HI R5, RZ, 0x1f, R0 ;  /* 0x0000001fff057819 */ /* 0x000fc80000011400 */
[----:B------:R-:W-:-:S04]  /*0080*/  LEA.HI R5, R5, R0, RZ, 0x7 ;  /* 0x0000000005057211 */ /* 0x000fc800078f38ff */
[----:B------:R-:W-:Y:S02]  /*0090*/  SHF.R.S32.HI R0, RZ, 0x7, R5 ;  /* 0x00000007ff007819 */ /* 0x000fe40000011405 */
[----:B------:R-:W0:Y:S03]  /*00a0*/  S2R R5, SR_CTAID.X ;  /* 0x0000000000057919 */ /* 0x000e260000002500 */
[----:B------:R-:W-:-:S05]  /*00b0*/  IMAD.SHL.U32 R0, R0, 0x8, RZ ;  /* 0x0000000800007824 */ /* 0x000fca00078e00ff */
[-C--:B------:R-:W-:Y:S02]  /*00c0*/  IABS R9, R0.reuse ;  /* 0x0000000000097213 */ /* 0x080fe40000000000 */
[----:B------:R-:W-:Y:S02]  /*00d0*/  IABS R12, R0 ;  /* 0x00000000000c7213 */ /* 0x000fe40000000000 */
[----:B------:R-:W1:Y:S08]  /*00e0*/  I2F.RP R4, R9 ;  /* 0x0000000900047306 */ /* 0x000e700000209400 */
[----:B-1----:R-:W1:Y:S01]  /*00f0*/  MUFU.RCP R4, R4 ;  /* 0x0000000400047308 */ /* 0x002e620000001000 */
[----:B0-----:R-:W-:Y:S01]  /*0100*/  IABS R10, R5 ;  /* 0x00000005000a7213 */ /* 0x001fe20000000000 */
[----:B-1----:R-:W-:-:S02]  /*0110*/  VIADD R6, R4, 0xffffffe ;  /* 0x0ffffffe04067836 */ /* 0x002fc40000000000 */
[----:B------:R-:W-:-:S04]  /*0120*/  IMAD.MOV R4, RZ, RZ, -R12 ;  /* 0x000000ffff047224 */ /* 0x000fc800078e0a0c */
[----:B------:R0:W1:Y:S02]  /*0130*/  F2I.FTZ.U32.TRUNC.NTZ R7, R6 ;  /* 0x0000000600077305 */ /* 0x000064000021f000 */
[----:B0-----:R-:W-:Y:S02]  /*0140*/  IMAD.MOV.U32 R6, RZ, RZ, RZ ;  /* 0x000000ffff067224 */ /* 0x001fe400078e00ff */
[----:B-1----:R-:W-:-:S04]  /*0150*/  IMAD.MOV R8, RZ, RZ, -R7 ;  /* 0x000000ffff087224 */ /* 0x002fc800078e0a07 */
[----:B------:R-:W-:Y:S02]  /*0160*/  IMAD R11, R8, R9, RZ ;  /* 0x00000009080b7224 */ /* 0x000fe400078e02ff */
[----:B------:R-:W-:Y:S02]  /*0170*/  IMAD.MOV.U32 R8, RZ, RZ, R10 ;  /* 0x000000ffff087224 */ /* 0x000fe400078e000a */
[----:B------:R-:W-:-:S06]  /*0180*/  IMAD.HI.U32 R7, R7, R11, R6 ;  /* 0x0000000b07077227 */ /* 0x000fcc00078e0006 */
[----:B------:R-:W-:-:S04]  /*0190*/  IMAD.HI.U32 R7, R7, R8, RZ ;  /* 0x0000000807077227 */ /* 0x000fc800078e00ff */
[----:B------:R-:W-:-:S05]  /*01a0*/  IMAD R4, R7, R4, R8 ;  /* 0x0000000407047224 */ /* 0x000fca00078e0208 */
[----:B------:R-:W-:-:S13]  /*01b0*/  ISETP.GT.U32.AND P1, PT, R9, R4, PT ;  /* 0x000000040900720c */ /* 0x000fda0003f24070 */
[----:B------:R-:W-:Y:S02]  /*01c0*/  @!P1 IMAD.IADD R4, R4, 0x1, -R9 ;  /* 0x0000000104049824 */ /* 0x000fe400078e0a09 */
[----:B------:R-:W-:Y:S01]  /*01d0*/  @!P1 VIADD R7, R7, 0x1 ;  /* 0x0000000107079836 */ /* 0x000fe20000000000 */
[----:B------:R-:W-:Y:S02]  /*01e0*/  ISETP.NE.AND P1, PT, R0, RZ, PT ;  /* 0x000000ff0000720c */ /* 0x000fe40003f25270 */
[----:B------:R-:W-:Y:S02]  /*01f0*/  ISETP.GE.U32.AND P0, PT, R4, R9, PT ;  /* 0x000000090400720c */ /* 0x000fe40003f06070 */
[----:B------:R-:W-:-:S04]  /*0200*/  LOP3.LUT R4, R5, R0, RZ, 0x3c, !PT ;  /* 0x0000000005047212 */ /* 0x000fc800078e3cff */
[----:B------:R-:W-:Y:S01]  /*0210*/  ISETP.GE.AND P2, PT, R4, RZ, PT ;  /* 0x000000ff0400720c */ /* 0x000fe20003f46270 */
[----:B------:R-:W-:-:S06]  /*0220*/  VIADD R4, R2, 0x1f ;  /* 0x0000001f02047836 */ /* 0x000fcc0000000000 */
[----:B------:R-:W-:-:S04]  /*0230*/  @P0 VIADD R7, R7, 0x1 ;  /* 0x0000000107070836 */ /* 0x000fc80000000000 */
[----:B------:R-:W-:Y:S01]  /*0240*/  IMAD.MOV.U32 R6, RZ, RZ, R7 ;  /* 0x000000ffff067224 */ /* 0x000fe200078e0007 */
[----:B------:R-:W-:-:S03]  /*0250*/  SHF.R.S32.HI R7, RZ, 0x1f, R4 ;  /* 0x0000001fff077819 */ /* 0x000fc60000011404 */
[----:B------:R-:W-:Y:S01]  /*0260*/  @!P2 IMAD.MOV R6, RZ, RZ, -R6 ;  /* 0x000000ffff06a224 */ /* 0x000fe200078e0a06 */
[----:B------:R-:W-:Y:S02]  /*0270*/  @!P1 LOP3.LUT R6, RZ, R0, RZ, 0x33, !PT ;  /* 0x00000000ff069212 */ /* 0x000fe400078e33ff */
[----:B------:R-:W-:-:S03]  /*0280*/  LEA.HI R7, R7, R4, RZ, 0x5 ;  /* 0x0000000407077211 */ /* 0x000fc600078f28ff */
[----:B------:R-:W-:Y:S02]  /*0290*/  IMAD.SHL.U32 R4, R6, 0x8, RZ ;  /* 0x0000000806047824 */ /* 0x000fe400078e00ff */
[----:B------:R-:W-:-:S03]  /*02a0*/  IMAD.MOV R6, RZ, RZ, -R6 ;  /* 0x000000ffff067224 */ /* 0x000fc600078e0a06 */
[----:B------:R-:W-:Y:S01]  /*02b0*/  LEA.HI.SX32 R7, R7, -R4, 0x1b ;  /* 0x8000000407077211 */ /* 0x000fe200078fdaff */
[----:B------:R-:W-:Y:S02]  /*02c0*/  IMAD R13, R0, R6, R5 ;  /* 0x00000006000d7224 */ /* 0x000fe400078e0205 */
[----:B------:R-:W-:Y:S01]  /*02d0*/  IMAD.MOV.U32 R6, RZ, RZ, RZ ;  /* 0x000000ffff067224 */ /* 0x000fe200078e00ff */
[----:B------:R-:W-:-:S04]  /*02e0*/  VIMNMX R8, R7, 0x8, PT ;  /* 0x0000000807087848 */ /* 0x000fc80003fe0100 */
[-C--:B------:R-:W-:Y:S02]  /*02f0*/  IABS R10, R8.reuse ;  /* 0x00000008000a7213 */ /* 0x080fe40000000000 */
[----:B------:R-:W-:Y:S02]  /*0300*/  IABS R0, R8 ;  /* 0x0000000800007213 */ /* 0x000fe40000000000 */
[----:B------:R-:W0:Y:S08]  /*0310*/  I2F.RP R9, R10 ;  /* 0x0000000a00097306 */ /* 0x000e300000209400 */
[----:B0-----:R-:W0:Y:S02]  /*0320*/  MUFU.RCP R9, R9 ;  /* 0x0000000900097308 */ /* 0x001e240000001000 */
[----:B0-----:R-:W-:-:S06]  /*0330*/  VIADD R7, R9, 0xffffffe ;  /* 0x0ffffffe09077836 */ /* 0x001fcc0000000000 */
[----:B------:R-:W0:Y:S02]  /*0340*/  F2I.FTZ.U32.TRUNC.NTZ R7, R7 ;  /* 0x0000000700077305 */ /* 0x000e24000021f000 */
[----:B0-----:R-:W-:-:S04]  /*0350*/  IMAD.MOV R11, RZ, RZ, -R7 ;  /* 0x000000ffff0b7224 */ /* 0x001fc800078e0a07 */
[----:B------:R-:W-:Y:S01]  /*0360*/  IMAD.MOV.U32 R5, RZ, RZ, R11 ;  /* 0x000000ffff057224 */ /* 0x000fe200078e000b */
[----:B------:R-:W-:-:S03]  /*0370*/  IABS R11, R13 ;  /* 0x0000000d000b7213 */ /* 0x000fc60000000000 */
[----:B------:R-:W-:-:S04]  /*0380*/  IMAD R5, R5, R10, RZ ;  /* 0x0000000a05057224 */ /* 0x000fc800078e02ff */
[----:B------:R-:W-:Y:S01]  /*0390*/  IMAD.HI.U32 R6, R7, R5, R6 ;  /* 0x0000000507067227 */ /* 0x000fe200078e0006 */
[----:B--2---:R-:W-:-:S03]  /*03a0*/  SHF.R.U32.HI R7, RZ, 0x5, R14 ;  /* 0x00000005ff077819 */ /* 0x004fc6000001160e */
[----:B------:R-:W-:Y:S01]  /*03b0*/  IMAD.MOV R5, RZ, RZ, -R0 ;  /* 0x000000ffff057224 */ /* 0x000fe200078e0a00 */
[----:B------:R-:W-:Y:S01]  /*03c0*/  SGXT.U32 R15, R7, 0x1 ;  /* 0x00000001070f781a */ /* 0x000fe20000000000 */
[----:B------:R-:W-:Y:S02]  /*03d0*/  IMAD.HI.U32 R0, R6, R11, RZ ;  /* 0x0000000b06007227 */ /* 0x000fe400078e00ff */
[----:B------:R-:W0:Y:S01]  /*03e0*/  LDC R6, c[0x0][0x230] ;  /* 0x00008c00ff067b82 */ /* 0x000e220000000800 */
[C---:B------:R-:W-:Y:S01]  /*03f0*/  LOP3.LUT R7, R15.reuse, 0x2, RZ, 0xfc, !PT ;  /* 0x000000020f077812 */ /* 0x040fe200078efcff */
[----:B------:R-:W-:Y:S01]  /*0400*/  IMAD R5, R0, R5, R11 ;  /* 0x0000000500057224 */ /* 0x000fe200078e020b */
[C---:B------:R-:W-:Y:S02]  /*0410*/  LOP3.LUT R7, R15.reuse, 0x8, RZ, 0xfc, !PT ;  /* 0x000000080f077812 */ /* 0x040fe400078efcff */
[----:B------:R-:W-:Y:S02]  /*0420*/  LOP3.LUT R7, R15, 0xe, RZ, 0xfc, !PT ;  /* 0x0000000e0f077812 */ /* 0x000fe400078efcff */
[----:B------:R-:W-:-:S02]  /*0430*/  ISETP.GT.U32.AND P1, PT, R10, R5, PT ;  /* 0x000000050a00720c */ /* 0x000fc40003f24070 */
[C---:B------:R-:W-:Y:S02]  /*0440*/  LOP3.LUT R7, R15.reuse, 0x14, RZ, 0xfc, !PT ;  /* 0x000000140f077812 */ /* 0x040fe400078efcff */
[C---:B------:R-:W-:Y:S02]  /*0450*/  LOP3.LUT R7, R15.reuse, 0x1a, RZ, 0xfc, !PT ;  /* 0x0000001a0f077812 */ /* 0x040fe400078efcff */
[C---:B------:R-:W-:Y:S02]  /*0460*/  LOP3.LUT R7, R15.reuse, 0x20, RZ, 0xfc, !PT ;  /* 0x000000200f077812 */ /* 0x040fe400078efcff */
[C---:B------:R-:W-:Y:S02]  /*0470*/  LOP3.LUT R7, R15.reuse, 0x26, RZ, 0xfc, !PT ;  /* 0x000000260f077812 */ /* 0x040fe400078efcff */
[----:B------:R-:W-:-:S03]  /*0480*/  LOP3.LUT R7, R15, 0x2c, RZ, 0xfc, !PT ;  /* 0x0000002c0f077812 */ /* 0x000fc600078efcff */
[----:B------:R-:W-:Y:S02]  /*0490*/  @!P1 IMAD.IADD R5, R5, 0x1, -R10 ;  /* 0x0000000105059824 */ /* 0x000fe400078e0a0a */
[----:B------:R-:W-:Y:S01]  /*04a0*/  @!P1 VIADD R0, R0, 0x1 ;  /* 0x0000000100009836 */ /* 0x000fe20000000000 */
[----:B------:R-:W-:Y:S01]  /*04b0*/  ISETP.NE.AND P1, PT, R8, RZ, PT ;  /* 0x000000ff0800720c */ /* 0x000fe20003f25270 */
[----:B0-----:R-:W-:Y:S01]  /*04c0*/  VIADD R16, R6, 0x3f ;  /* 0x0000003f06107836 */ /* 0x001fe20000000000 */
[----:B------:R-:W-:Y:S02]  /*04d0*/  ISETP.GE.U32.AND P0, PT, R5, R10, PT ;  /* 0x0000000a0500720c */ /* 0x000fe40003f06070 */
[----:B------:R-:W-:Y:S02]  /*04e0*/  LOP3.LUT R5, R13, R8, RZ, 0x3c, !PT ;  /* 0x000000080d057212 */ /* 0x000fe400078e3cff */
[----:B------:R-:W-:Y:S02]  /*04f0*/  LOP3.LUT R6, R15, 0x4, RZ, 0xfc, !PT ;  /* 0x000000040f067812 */ /* 0x000fe400078efcff */
[----:B------:R-:W-:-:S02]  /*0500*/  ISETP.GE.AND P2, PT, R5, RZ, PT ;  /* 0x000000ff0500720c */ /* 0x000fc40003f46270 */
[C---:B------:R-:W-:Y:S02]  /*0510*/  LOP3.LUT R6, R15.reuse, 0xa, RZ, 0xfc, !PT ;  /* 0x0000000a0f067812 */ /* 0x040fe400078efcff */
[C---:B------:R-:W-:Y:S02]  /*0520*/  LOP3.LUT R6, R15.reuse, 0x10, RZ, 0xfc, !PT ;  /* 0x000000100f067812 */ /* 0x040fe400078efcff */
[C---:B------:R-:W-:Y:S01]  /*0530*/  LOP3.LUT R6, R15.reuse, 0x16, RZ, 0xfc, !PT ;  /* 0x000000160f067812 */ /* 0x040fe200078efcff */
[----:B------:R-:W-:Y:S01]  /*0540*/  @P0 VIADD R0, R0, 0x1 ;  /* 0x0000000100000836 */ /* 0x000fe20000000000 */
[----:B------:R-:W-:Y:S02]  /*0550*/  ISETP.GT.AND P0, PT, R16, 0x3f, PT ;  /* 0x0000003f1000780c */ /* 0x000fe40003f04270 */
[C---:B------:R-:W-:Y:S02]  /*0560*/  LOP3.LUT R6, R15.reuse, 0x1c, RZ, 0xfc, !PT ;  /* 0x0000001c0f067812 */ /* 0x040fe400078efcff */
[----:B------:R-:W-:Y:S01]  /*0570*/  LOP3.LUT R6, R15, 0x22, RZ, 0xfc, !PT ;  /* 0x000000220f067812 */ /* 0x000fe200078efcff */
[----:B------:R-:W-:Y:S01]  /*0580*/  @!P2 IMAD.MOV R0, RZ, RZ, -R0 ;  /* 0x000000ffff00a224 */ /* 0x000fe200078e0a00 */
[----:B------:R-:W-:-:S02]  /*0590*/  @!P1 LOP3.LUT R0, RZ, R8, RZ, 0x33, !PT ;  /* 0x00000008ff009212 */ /* 0x000fc400078e33ff */
[C---:B------:R-:W-:Y:S02]  /*05a0*/  LOP3.LUT R6, R15.reuse, 0x28, RZ, 0xfc, !PT ;  /* 0x000000280f067812 */ /* 0x040fe400078efcff */
[----:B------:R-:W-:Y:S01]  /*05b0*/  LOP3.LUT R6, R15, 0x2e, RZ, 0xfc, !PT ;  /* 0x0000002e0f067812 */ /* 0x000fe200078efcff */
[----:B------:R-:W-:Y:S02]  /*05c0*/  IMAD.MOV R5, RZ, RZ, -R0 ;  /* 0x000000ffff057224 */ /* 0x000fe400078e0a00 */
[----:B------:R-:W-:Y:S02]  /*05d0*/  IMAD.SHL.U32 R28, R0, 0x80, RZ ;  /* 0x00000080001c7824 */ /* 0x000fe400078e00ff */
[----:B------:R-:W-:-:S04]  /*05e0*/  IMAD R5, R8, R5, R13 ;  /* 0x0000000508057224 */ /* 0x000fc800078e020d */
[----:B------:R-:W-:Y:S01]  /*05f0*/  IMAD.IADD R5, R4, 0x1, R5 ;  /* 0x0000000104057824 */ /* 0x000fe200078e0205 */
[----:B------:R-:W-:-:S05]  /*0600*/  LOP3.LUT R4, R14, 0x1f, RZ, 0xc0, !PT ;  /* 0x0000001f0e047812 */ /* 0x000fca00078ec0ff */
[----:B------:R-:W-:Y:S01]  /*0610*/  IMAD R29, R5, 0x20, R4 ;  /* 0x00000020051d7824 */ /* 0x000fe200078e0204 */
[C---:B------:R-:W-:Y:S02]  /*0620*/  LOP3.LUT R5, R15.reuse, 0x6, RZ, 0xfc, !PT ;  /* 0x000000060f057812 */ /* 0x040fe400078efcff */
[C---:B------:R-:W-:Y:S02]  /*0630*/  LOP3.LUT R5, R15.reuse, 0xc, RZ, 0xfc, !PT ;  /* 0x0000000c0f057812 */ /* 0x040fe400078efcff */
[----:B------:R0:W-:Y:S01]  /*0640*/  STL [R1+0x724], R29 ;  /* 0x0007241d01007387 */ /* 0x0001e20000100800 */
[C---:B------:R-:W-:Y:S02]  /*0650*/  LOP3.LUT R5, R15.reuse, 0x12, RZ, 0xfc, !PT ;  /* 0x000000120f057812 */ /* 0x040fe400078efcff */
[C---:B------:R-:W-:Y:S01]  /*0660*/  LOP3.LUT R5, R15.reuse, 0x18, RZ, 0xfc, !PT ;  /* 0x000000180f057812 */ /* 0x040fe200078efcff */
[----:B------:R0:W-:Y:S01]  /*0670*/  STL [R1+0x498], R28 ;  /* 0x0004981c01007387 */ /* 0x0001e20000100800 */
[----:B------:R-:W-:-:S02]  /*0680*/  LOP3.LUT R5, R15, 0x1e, RZ, 0xfc, !PT ;  /* 0x0000001e0f057812 */ /* 0x000fc400078efcff */
[C---:B------:R-:W-:Y:S02]  /*0690*/  LOP3.LUT R5, R15.reuse, 0x24, RZ, 0xfc, !PT ;  /* 0x000000240f057812 */ /* 0x040fe400078efcff */
[C---:B------:R-:W-:Y:S02]  /*06a0*/  LOP3.LUT R5, R15.reuse, 0x2a, RZ, 0xfc, !PT ;  /* 0x0000002a0f057812 */ /* 0x040fe400078efcff */
[----:B------:R-:W-:Y:S02]  /*06b0*/  LOP3.LUT R4, R14, 0x20, RZ, 0xc0, !PT ;  /* 0x000000200e047812 */ /* 0x000fe400078ec0ff */
[----:B------:R-:W-:Y:S01]  /*06c0*/  LOP3.LUT R5, R15, 0x30, RZ, 0xfc, !PT ;  /* 0x000000300f057812 */ /* 0x000fe200078efcff */
[----:B0-----:R-:W-:Y:S06]  /*06d0*/  @P0 BRA `(.L_x_0) ;  /* 0x0000000000640947 */ /* 0x001fec0003800000 */
[----:B------:R-:W-:Y:S01]  /*06e0*/  IMAD.SHL.U32 R2, R4, 0x20, RZ ;  /* 0x0000002004027824 */ /* 0x000fe200078e00ff */
[----:B------:R-:W-:Y:S01]  /*06f0*/  CS2R R24, SRZ ;  /* 0x0000000000187805 */ /* 0x000fe2000001ff00 */
[----:B------:R-:W-:Y:S01]  /*0700*/  IMAD.SHL.U32 R0, R14, 0x8, RZ ;  /* 0x000000080e007824 */ /* 0x000fe200078e00ff */
[----:B------:R-:W-:Y:S02]  /*0710*/  CS2R R26, SRZ ;  /* 0x00000000001a7805 */ /* 0x000fe4000001ff00 */
[----:B------:R-:W-:Y:S01]  /*0720*/  CS2R R20, SRZ ;  /* 0x0000000000147805 */ /* 0x000fe2000001ff00 */
[----:B------:R0:W-:Y:S01]  /*0730*/  STL [R1+0x72c], R2 ;  /* 0x00072c0201007387 */ /* 0x0001e20000100800 */
[----:B------:R-:W-:Y:S02]  /*0740*/  CS2R R22, SRZ ;  /* 0x0000000000167805 */ /* 0x000fe4000001ff00 */
[----:B------:R-:W-:Y:S02]  /*0750*/  CS2R R16, SRZ ;  /* 0x0000000000107805 */ /* 0x000fe4000001ff00 */
[----:B------:R-:W-:Y:S01]  /*0760*/  CS2R R18, SRZ ;  /* 0x0000000000127805 */ /* 0x000fe2000001ff00 */
[----:B------:R0:W-:Y:S01]  /*0770*/  STL [R1+0x728], R0 ;  /* 0x0007280001007387 */ /* 0x0001e20000100800 */
[----:B------:R-:W-:-:S02]  /*0780*/  CS2R R12, SRZ ;  /* 0x00000000000c7805 */ /* 0x000fc4000001ff00 */
[----:B------:R-:W-:Y:S02]  /*0790*/  CS2R R14, SRZ ;  /* 0x00000000000e7805 */ /* 0x000fe4000001ff00 */
[----:B------:R-:W-:Y:S01]  /*07a0*/  CS2R R8, SRZ ;  /* 0x0000000000087805 */ /* 0x000fe2000001ff00 */
[----:B------:R0:W-:Y:S01]  /*07b0*/  STL [R1], RZ ;  /* 0x000000ff01007387 */ /* 0x0001e20000100800 */
[----:B------:R-:W-:Y:S02]  /*07c0*/  CS2R R10, SRZ ;  /* 0x00000000000a7805 */ /* 0x000fe4000001ff00 */
[----:B------:R-:W-:Y:S02]  /*07d0*/  CS2R R4, SRZ ;  /* 0x0000000000047805 */ /* 0x000fe4000001ff00 */
[----:B------:R-:W-:Y:S01]  /*07e0*/  CS2R R6, SRZ ;  /* 0x0000000000067805 */ /* 0x000fe2000001ff00 */
[----:B------:R0:W-:Y:S04]  /*07f0*/  STL [R1+0x4], RZ ;  /* 0x000004ff01007387 */ /* 0x0001e80000100800 */
[----:B------:R0:W-:Y:S04]  /*0800*/  STL [R1+0x8], RZ ;  /* 0x000008ff01007387 */ /* 0x0001e80000100800 */
[----:B------:R0:W-:Y:S04]  /*0810*/  STL [R1+0xc], RZ ;  /* 0x00000cff01007387 */ /* 0x0001e80000100800 */
[----:B------:R0:W-:Y:S04]  /*0820*/  STL [R1+0x10], RZ ;  /* 0x000010ff01007387 */ /* 0x0001e80000100800 */
[----:B------:R0:W-:Y:S04]  /*0830*/  STL [R1+0x14], RZ ;  /* 0x000014ff01007387 */ /* 0x0001e80000100800 */
[----:B------:R0:W-:Y:S04]  /*0840*/  STL [R1+0x18], RZ ;  /* 0x000018ff01007387 */ /* 0x0001e80000100800 */
[----:B------:R0:W-:Y:S01]  /*0850*/  STL [R1+0x1c], RZ ;  /* 0x00001cff01007387 */ /* 0x0001e20000100800 */
[----:B------:R-:W-:Y:S05]  /*0860*/  BRA `(.L_x_1) ;  /* 0x000001e800bc7947 */ /* 0x000fea0003800000 */
.L_x_0:
[----:B------:R-:W-:Y:S01]  /*0870*/  IABS R0, R2 ;  /* 0x0000000200007213 */ /* 0x000fe20000000000 */
[C---:B------:R-:W-:Y:S01]  /*0880*/  VIADD R9, R28.reuse, 0x7d ;  /* 0x0000007d1c097836 */ /* 0x040fe20000000000 */
[----:B------:R-:W-:Y:S01]  /*0890*/  IABS R27, R3 ;  /* 0x00000003001b7213 */ /* 0x000fe20000000000 */
[----:B------:R0:W-:Y:S01]  /*08a0*/  STL [R1+0x920], R3 ;  /* 0x0009200301007387 */ /* 0x0001e20000100800 */
[----:B------:R-:W1:Y:S01]  /*08b0*/  I2F.RP R4, R0 ;  /* 0x0000000000047306 */ /* 0x000e620000209400 */
[----:B------:R-:W-:Y:S01]  /*08c0*/  ISETP.GE.AND P3, PT, R29, RZ, PT ;  /* 0x000000ff1d00720c */ /* 0x000fe20003f66270 */
[C---:B------:R-:W-:Y:S01]  /*08d0*/  VIADD R17, R28.reuse, 0x75 ;  /* 0x000000751c117836 */ /* 0x040fe20000000000 */
[----:B------:R-:W-:Y:S01]  /*08e0*/  ULDC UR4, c[0x0][0x240] ;  /* 0x0000900000047ab9 */ /* 0x000fe20000000800 */
[C---:B------:R-:W-:Y:S01]  /*08f0*/  VIADD R18, R28.reuse, 0x74 ;  /* 0x000000741c127836 */ /* 0x040fe20000000000 */
[----:B------:R-:W-:Y:S01]  /*0900*/  ULDC UR5, c[0x0][0x234] ;  /* 0x00008d0000057ab9 */ /* 0x000fe20000000800 */
[----:B------:R-:W-:Y:S01]  /*0910*/  VIADD R16, R28, 0x72 ;  /* 0x000000721c107836 */ /* 0x000fe20000000000 */
[----:B------:R-:W-:Y:S01]  /*0920*/  ULDC.64 UR10, c[0x0][0x210] ;  /* 0x00008400000a7ab9 */ /* 0x000fe20000000a00 */
[----:B------:R-:W2:Y:S01]  /*0930*/  I2F.RP R6, R27 ;  /* 0x0000001b00067306 */ /* 0x000ea20000209400 */
[----:B------:R-:W-:Y:S01]  /*0940*/  ULDC UR6, c[0x0][0x238] ;  /* 0x00008e0000067ab9 */ /* 0x000fe20000000800 */
[----:B------:R-:W-:Y:S01]  /*0950*/  ULDC UR13, c[0x0][0x238] ;  /* 0x00008e00000d7ab9 */ /* 0x000fe20000000800 */
[----:B------:R-:W-:Y:S01]  /*0960*/  ULDC UR14, c[0x0][0x238] ;  /* 0x00008e00000e7ab9 */ /* 0x000fe20000000800 */
[----:B------:R-:W-:Y:S01]  /*0970*/  ULDC UR12, c[0x0][0x238] ;  /* 0x00008e00000c7ab9 */ /* 0x000fe20000000800 */
[----:B------:R-:W-:Y:S01]  /*0980*/  ULDC UR16, c[0x0][0x238] ;  /* 0x00008e0000107ab9 */ /* 0x000fe20000000800 */
[----:B------:R-:W-:Y:S01]  /*0990*/  ULDC UR17, c[0x0][0x238] ;  /* 0x00008e0000117ab9 */ /* 0x000fe20000000800 */
[----:B------:R-:W-:Y:S01]  /*09a0*/  ULDC UR18, c[0x0][0x238] ;  /* 0x00008e0000127ab9 */ /* 0x000fe20000000800 */
[----:B-1----:R-:W1:Y:S01]  /*09b0*/  MUFU.RCP R4, R4 ;  /* 0x0000000400047308 */ /* 0x002e620000001000 */
[----:B------:R-:W-:Y:S01]  /*09c0*/  ULDC UR19, c[0x0][0x238] ;  /* 0x00008e0000137ab9 */ /* 0x000fe20000000800 */
[----:B------:R-:W-:Y:S01]  /*09d0*/  ULDC UR21, c[0x0][0x238] ;  /* 0x00008e0000157ab9 */ /* 0x000fe20000000800 */
[----:B------:R-:W-:Y:S01]  /*09e0*/  ULDC UR22, c[0x0][0x238] ;  /* 0x00008e0000167ab9 */ /* 0x000fe20000000800 */
[----:B------:R-:W-:Y:S01]  /*09f0*/  ULDC UR23, c[0x0][0x238] ;  /* 0x00008e0000177ab9 */ /* 0x000fe20000000800 */
[----:B------:R-:W-:Y:S01]  /*0a00*/  ULDC UR24, c[0x0][0x238] ;  /* 0x00008e0000187ab9 */ /* 0x000fe20000000800 */
[----:B------:R-:W-:Y:S01]  /*0a10*/  ULDC UR15, c[0x0][0x238] ;  /* 0x00008e00000f7ab9 */ /* 0x000fe20000000800 */
[----:B------:R-:W-:Y:S01]  /*0a20*/  ULDC UR20, c[0x0][0x238] ;  /* 0x00008e0000147ab9 */ /* 0x000fe20000000800 */
[----:B--2---:R-:W2:Y:S01]  /*0a30*/  MUFU.RCP R6, R6 ;  /* 0x0000000600067308 */ /* 0x004ea20000001000 */
[----:B------:R-:W-:Y:S01]  /*0a40*/  ULDC UR25, c[0x0][0x238] ;  /* 0x00008e0000197ab9 */ /* 0x000fe20000000800 */
[----:B------:R-:W-:Y:S01]  /*0a50*/  ULDC UR26, c[0x0][0x238] ;  /* 0x00008e00001a7ab9 */ /* 0x000fe20000000800 */
[----:B------:R-:W-:Y:S01]  /*0a60*/  ULDC UR27, c[0x0][0x238] ;  /* 0x00008e00001b7ab9 */ /* 0x000fe20000000800 */
[----:B------:R-:W-:Y:S01]  /*0a70*/  ULDC UR28, c[0x0][0x238] ;  /* 0x00008e00001c7ab9 */ /* 0x000fe20000000800 */
[----:B------:R-:W-:Y:S01]  /*0a80*/  ULDC UR29, c[0x0][0x238] ;  /* 0x00008e00001d7ab9 */ /* 0x000fe20000000800 */
[----:B------:R-:W-:Y:S01]  /*0a90*/  ULDC UR30, c[0x0][0x238] ;  /* 0x00008e00001e7ab9 */ /* 0x000fe20000000800 */
[----:B------:R-:W-:Y:S01]  /*0aa0*/  ULDC UR31, c[0x0][0x238] ;  /* 0x00008e00001f7ab9 */ /* 0x000fe20000000800 */
[----:B-1----:R-:W-:-:S04]  /*0ab0*/  VIADD R4, R4, 0xffffffe ;  /* 0x0ffffffe04047836 */ /* 0x002fc80000000000 */
[----:B------:R-:W1:Y:S01]  /*0ac0*/  F2I.FTZ.U32.TRUNC.NTZ R5, R4 ;  /* 0x0000000400057305 */ /* 0x000e62000021f000 */
[----:B--2---:R-:W-:-:S07]  /*0ad0*/  VIADD R6, R6, 0xffffffe ;  /* 0x0ffffffe06067836 */ /* 0x004fce0000000000 */
[----:B------:R2:W3:Y:S01]  /*0ae0*/  F2I.FTZ.U32.TRUNC.NTZ R7, R6 ;  /* 0x0000000600077305 */ /* 0x0004e2000021f000 */
[----:B-1----:R-:W-:Y:S01]  /*0af0*/  IMAD.MOV R4, RZ, RZ, -R5 ;  /* 0x000000ffff047224 */ /* 0x002fe200078e0a05 */
[----:B--2---:R-:W-:-:S03]  /*0b00*/  IABS R6, R29 ;  /* 0x0000001d00067213 */ /* 0x004fc60000000000 */
[----:B------:R-:W-:Y:S02]  /*0b10*/  IMAD R8, R4, R0, RZ ;  /* 0x0000000004087224 */ /* 0x000fe400078e02ff */
[----:B------:R-:W-:Y:S02]  /*0b20*/  IMAD.MOV.U32 R4, RZ, RZ, RZ ;  /* 0x000000ffff047224 */ /* 0x000fe400078e00ff */
[----:B---3--:R-:W-:Y:S02]  /*0b30*/  IMAD.MOV R23, RZ, RZ, -R7 ;  /* 0x000000ffff177224 */ /* 0x008fe400078e0a07 */
[----:B------:R-:W-:Y:S01]  /*0b40*/  IMAD.HI.U32 R8, R5, R8, R4 ;  /* 0x0000000805087227 */ /* 0x000fe200078e0004 */
[----:B------:R-:W-:-:S03]  /*0b50*/  IABS R4, R28 ;  /* 0x0000001c00047213 */ /* 0x000fc60000000000 */
[----:B------:R-:W-:Y:S02]  /*0b60*/  IMAD.MOV.U32 R5, RZ, RZ, R6 ;  /* 0x000000ffff057224 */ /* 0x000fe400078e0006 */
[----:B------:R-:W-:Y:S02]  /*0b70*/  IMAD R23, R23, R27, RZ ;  /* 0x0000001b17177224 */ /* 0x000fe400078e02ff */
[----:B------:R-:W-:-:S04]  /*0b80*/  IMAD.HI.U32 R6, R8, R5, RZ ;  /* 0x0000000508067227 */ /* 0x000fc800078e00ff */
[----:B------:R-:W-:Y:S02]  /*0b90*/  IMAD.MOV R6, RZ, RZ, -R6 ;  /* 0x000000ffff067224 */ /* 0x000fe400078e0a06 */
[----:B------:R-:W-:Y:S02]  /*0ba0*/  IMAD.MOV.U32 R20, RZ, RZ, R4 ;  /* 0x000000ffff147224 */ /* 0x000fe400078e0004 */
[----:B------:R-:W-:Y:S02]  /*0bb0*/  IMAD R5, R0, R6, R5 ;  /* 0x0000000600057224 */ /* 0x000fe400078e0205 */
[----:B------:R-:W-:Y:S02]  /*0bc0*/  IMAD.MOV.U32 R6, RZ, RZ, RZ ;  /* 0x000000ffff067224 */ /* 0x000fe400078e00ff */
[----:B------:R-:W-:Y:S01]  /*0bd0*/  VIADD R4, R28, 0x7f ;  /* 0x0000007f1c047836 */ /* 0x000fe20000000000 */
[----:B------:R-:W-:Y:S01]  /*0be0*/  ISETP.GT.U32.AND P0, PT, R0, R5, PT ;  /* 0x000000050000720c */ /* 0x000fe20003f04070 */
[----:B------:R-:W-:-:S03]  /*0bf0*/  IMAD.HI.U32 R23, R7, R23, R6 ;  /* 0x0000001707177227 */ /* 0x000fc600078e0006 */
[----:B------:R-:W-:Y:S02]  /*0c00*/  IABS R7, R4 ;  /* 0x0000000400077213 */ /* 0x000fe40000000000 */
[----:B------:R-:W-:Y:S01]  /*0c10*/  ISETP.GE.AND P5, PT, R4, RZ, PT ;  /* 0x000000ff0400720c */ /* 0x000fe20003fa6270 */
[----:B------:R-:W-:Y:S01]  /*0c20*/  IMAD.HI.U32 R6, R23, R20, RZ ;  /* 0x0000001417067227 */ /* 0x000fe200078e00ff */
[----:B------:R-:W-:-:S03]  /*0c30*/  IABS R4, R9 ;  /* 0x0000000900047213 */ /* 0x000fc60000000000 */
[----:B------:R-:W-:Y:S02]  /*0c40*/  IMAD.MOV R6, RZ, RZ, -R6 ;  /* 0x000000ffff067224 */ /* 0x000fe400078e0a06 */
[----:B------:R-:W-:Y:S02]  /*0c50*/  @!P0 IMAD.IADD R5, R5, 0x1, -R0 ;  /* 0x0000000105058824 */ /* 0x000fe400078e0a00 */
[----:B------:R-:W-:Y:S02]  /*0c60*/  IMAD R20, R27, R6, R20 ;  /* 0x000000061b147224 */ /* 0x000fe400078e0214 */
[----:B------:R-:W-:Y:S01]  /*0c70*/  IMAD.HI.U32 R10, R23, R7, RZ ;  /* 0x00000007170a7227 */ /* 0x000fe200078e00ff */
[----:B------:R-:W-:Y:S02]  /*0c80*/  ISETP.GT.U32.AND P0, PT, R0, R5, PT ;  /* 0x000000050000720c */ /* 0x000fe40003f04070 */
[----:B------:R-:W-:Y:S01]  /*0c90*/  ISETP.GT.U32.AND P1, PT, R27, R20, PT ;  /* 0x000000141b00720c */ /* 0x000fe20003f24070 */
[----:B------:R-:W-:-:S02]  /*0ca0*/  IMAD.MOV R10, RZ, RZ, -R10 ;  /* 0x000000ffff0a7224 */ /* 0x000fc400078e0a0a */
[----:B------:R-:W-:Y:S02]  /*0cb0*/  VIADD R6, R28, 0x7e ;  /* 0x0000007e1c067836 */ /* 0x000fe40000000000 */
[----:B------:R-:W-:Y:S02]  /*0cc0*/  IMAD R7, R27, R10, R7 ;  /* 0x0000000a1b077224 */ /* 0x000fe400078e0207 */
[----:B------:R-:W-:Y:S01]  /*0cd0*/  IMAD.HI.U32 R11, R23, R4, RZ ;  /* 0x00000004170b7227 */ /* 0x000fe200078e00ff */
[----:B------:R-:W-:Y:S02]  /*0ce0*/  IABS R8, R6 ;  /* 0x0000000600087213 */ /* 0x000fe40000000000 */
[----:B------:R-:W-:Y:S01]  /*0cf0*/  ISETP.GT.U32.AND P2, PT, R27, R7, PT ;  /* 0x000000071b00720c */ /* 0x000fe20003f44070 */
[----:B------:R-:W-:Y:S01]  /*0d00*/  IMAD.MOV R11, RZ, RZ, -R11 ;  /* 0x000000ffff0b7224 */ /* 0x000fe200078e0a0b */
[----:B------:R-:W-:Y:S01]  /*0d10*/  ISETP.GE.AND P4, PT, R6, RZ, PT ;  /* 0x000000ff0600720c */ /* 0x000fe20003f86270 */
[----:B------:R-:W-:-:S04]  /*0d20*/  IMAD.HI.U32 R10, R23, R8, RZ ;  /* 0x00000008170a7227 */ /* 0x000fc800078e00ff */
[----:B------:R-:W-:Y:S01]  /*0d30*/  @!P0 IMAD.IADD R5, R5, 0x1, -R0 ;  /* 0x0000000105058824 */ /* 0x000fe200078e0a00 */
[----:B------:R-:W-:Y:S01]  /*0d40*/  ISETP.NE.AND P0, PT, R2, RZ, PT ;  /* 0x000000ff0200720c */ /* 0x000fe20003f05270 */
[----:B------:R-:W-:Y:S02]  /*0d50*/  @!P1 IMAD.IADD R20, R20, 0x1, -R27 ;  /* 0x0000000114149824 */ /* 0x000fe400078e0a1b */
[C---:B------:R-:W-:Y:S02]  /*0d60*/  IMAD R4, R27.reuse, R11, R4 ;  /* 0x0000000b1b047224 */ /* 0x040fe400078e0204 */
[----:B------:R-:W-:Y:S01]  /*0d70*/  VIADD R6, R28, 0x7c ;  /* 0x0000007c1c067836 */ /* 0x000fe20000000000 */
[C---:B------:R-:W-:Y:S01]  /*0d80*/  ISETP.GT.U32.AND P1, PT, R27.reuse, R20, PT ;  /* 0x000000141b00720c */ /* 0x040fe20003f24070 */
[----:B------:R-:W-:Y:S01]  /*0d90*/  IMAD.MOV R10, RZ, RZ, -R10 ;  /* 0x000000ffff0a7224 */ /* 0x000fe200078e0a0a */
[----:B------:R-:W-:Y:S01]  /*0da0*/  ISETP.GT.U32.AND P6, PT, R27, R4, PT ;  /* 0x000000041b00720c */ /* 0x000fe20003fc4070 */
[----:B------:R-:W-:-:S02]  /*0db0*/  IMAD.MOV.U32 R0, RZ, RZ, R5 ;  /* 0x000000ffff007224 */ /* 0x000fc400078e0005 */
[----:B------:R-:W-:Y:S01]  /*0dc0*/  IMAD R5, R27, R10, R8 ;  /* 0x0000000a1b057224 */ /* 0x000fe200078e0208 */
[----:B------:R-:W-:Y:S01]  /*0dd0*/  IABS R8, R6 ;  /* 0x0000000600087213 */ /* 0x000fe20000000000 */
[----:B------:R-:W-:Y:S01]  /*0de0*/  @!P3 IMAD.MOV R0, RZ, RZ, -R0 ;  /* 0x000000ffff00b224 */ /* 0x000fe200078e0a00 */
[C---:B------:R-:W-:Y:S01]  /*0df0*/  ISETP.GE.AND P3, PT, R28.reuse, RZ, PT ;  /* 0x000000ff1c00720c */ /* 0x040fe20003f66270 */
[--C-:B------:R-:W-:Y:S01]  /*0e00*/  @!P2 IMAD.IADD R7, R7, 0x1, -R27.reuse ;  /* 0x000000010707a824 */ /* 0x100fe200078e0a1b */
[----:B------:R-:W-:Y:S01]  /*0e10*/  @!P0 LOP3.LUT R0, RZ, R2, RZ, 0x33, !PT ;  /* 0x00000002ff008212 */ /* 0x000fe200078e33ff */
[----:B------:R-:W-:Y:S01]  /*0e20*/  IMAD.MOV.U32 R11, RZ, RZ, R8 ;  /* 0x000000ffff0b7224 */ /* 0x000fe200078e0008 */
[C---:B------:R-:W-:Y:S01]  /*0e30*/  ISETP.GT.U32.AND P0, PT, R27.reuse, R5, PT ;  /* 0x000000051b00720c */ /* 0x040fe20003f04070 */
[C---:B------:R-:W-:Y:S01]  /*0e40*/  VIADD R8, R28.reuse, 0x7a ;  /* 0x0000007a1c087836 */ /* 0x040fe20000000000 */
[----:B------:R-:W-:Y:S01]  /*0e50*/  ISETP.GT.U32.AND P2, PT, R27, R7, PT ;  /* 0x000000071b00720c */ /* 0x000fe20003f44070 */
[----:B------:R-:W-:Y:S01]  /*0e60*/  VIADD R2, R28, 0x7b ;  /* 0x0000007b1c027836 */ /* 0x000fe20000000000 */
[----:B------:R-:W-:Y:S01]  /*0e70*/  STL [R1+0x898], R0 ;  /* 0x0008980001007387 */ /* 0x000fe20000100800 */
[--C-:B------:R-:W-:Y:S01]  /*0e80*/  @!P1 IMAD.IADD R20, R20, 0x1, -R27.reuse ;  /* 0x0000000114149824 */ /* 0x100fe200078e0a1b */
[----:B------:R-:W-:Y:S01]  /*0e90*/  IABS R12, R8 ;  /* 0x00000008000c7213 */ /* 0x000fe20000000000 */
[----:B------:R-:W-:Y:S01]  /*0ea0*/  @!P6 IMAD.IADD R4, R4, 0x1, -R27 ;  /* 0x000000010404e824 */ /* 0x000fe200078e0a1b */
[----:B------:R-:W-:Y:S01]  /*0eb0*/  IABS R10, R2 ;  /* 0x00000002000a7213 */ /* 0x000fe20000000000 */
[----:B------:R-:W-:Y:S01]  /*0ec0*/  IMAD.HI.U32 R13, R23, R11, RZ ;  /* 0x0000000b170d7227 */ /* 0x000fe200078e00ff */
[----:B------:R-:W-:-:S02]  /*0ed0*/  ISETP.GE.AND P1, PT, R9, RZ, PT ;  /* 0x000000ff0900720c */ /* 0x000fc40003f26270 */
[----:B------:R-:W-:Y:S01]  /*0ee0*/  ISETP.GE.AND P6, PT, R6, RZ, PT ;  /* 0x000000ff0600720c */ /* 0x000fe20003fc6270 */
[----:B------:R-:W-:Y:S01]  /*0ef0*/  @!P3 IMAD.MOV R20, RZ, RZ, -R20 ;  /* 0x000000ffff14b224 */ /* 0x000fe200078e0a14 */
[----:B------:R-:W-:Y:S01]  /*0f00*/  ISETP.GT.U32.AND P3, PT, R27, R4, PT ;  /* 0x000000041b00720c */ /* 0x000fe20003f64070 */
[----:B------:R-:W-:Y:S02]  /*0f10*/  IMAD.MOV R13, RZ, RZ, -R13 ;  /* 0x000000ffff0d7224 */ /* 0x000fe400078e0a0d */
[----:B------:R-:W-:Y:S01]  /*0f20*/  IMAD.MOV.U32 R9, RZ, RZ, R12 ;  /* 0x000000ffff097224 */ /* 0x000fe200078e000c */
[----:B------:R-:W-:Y:S01]  /*0f30*/  STL [R1+0x924], R20 ;  /* 0x0009241401007387 */ /* 0x000fe20000100800 */
[----:B------:R-:W-:-:S04]  /*0f40*/  IMAD.HI.U32 R12, R23, R10, RZ ;  /* 0x0000000a170c7227 */ /* 0x000fc800078e00ff */
[----:B------:R-:W-:Y:S02]  /*0f50*/  IMAD R11, R27, R13, R11 ;  /* 0x0000000d1b0b7224 */ /* 0x000fe400078e020b */
[--C-:B------:R-:W-:Y:S02]  /*0f60*/  @!P2 IMAD.IADD R7, R7, 0x1, -R27.reuse ;  /* 0x000000010707a824 */ /* 0x100fe400078e0a1b */
[----:B------:R-:W-:Y:S01]  /*0f70*/  IMAD.MOV R12, RZ, RZ, -R12 ;  /* 0x000000ffff0c7224 */ /* 0x000fe200078e0a0c */
[----:B------:R-:W-:Y:S01]  /*0f80*/  ISETP.GT.U32.AND P2, PT, R27, R11, PT ;  /* 0x0000000b1b00720c */ /* 0x000fe20003f44070 */
[----:B------:R-:W-:Y:S02]  /*0f90*/  @!P0 IMAD.IADD R5, R5, 0x1, -R27 ;  /* 0x0000000105058824 */ /* 0x000fe400078e0a1b */
[----:B0-----:R-:W-:Y:S02]  /*0fa0*/  IMAD.MOV.U32 R3, RZ, RZ, R7 ;  /* 0x000000ffff037224 */ /* 0x001fe400078e0007 */
[C---:B------:R-:W-:Y:S01]  /*0fb0*/  IMAD R7, R27.reuse, R12, R10 ;  /* 0x0000000c1b077224 */ /* 0x040fe200078e020a */
[----:B------:R-:W-:Y:S01]  /*0fc0*/  ISETP.GT.U32.AND P0, PT, R27, R5, PT ;  /* 0x000000051b00720c */ /* 0x000fe20003f04070 */
[----:B------:R-:W-:-:S02]  /*0fd0*/  @!P3 IMAD.IADD R4, R4, 0x1, -R27 ;  /* 0x000000010404b824 */ /* 0x000fc400078e0a1b */
[----:B------:R-:W-:Y:S01]  /*0fe0*/  @!P5 IMAD.MOV R3, RZ, RZ, -R3 ;  /* 0x000000ffff03d224 */ /* 0x000fe200078e0a03 */
[----:B------:R-:W-:Y:S01]  /*0ff0*/  ISETP.GT.U32.AND P3, PT, R27, R7, PT ;  /* 0x000000071b00720c */ /* 0x000fe20003f64070 */
[----:B------:R-:W-:Y:S01]  /*1000*/  IMAD.HI.U32 R13, R23, R9, RZ ;  /* 0x00000009170d7227 */ /* 0x000fe200078e00ff */
[----:B------:R-:W-:Y:S02]  /*1010*/  ISETP.GE.AND P5, PT, R2, RZ, PT ;  /* 0x000000ff0200720c */ /* 0x000fe40003fa6270 */
[----:B------:R0:W-:Y:S01]  /*1020*/  STL [R1+0x50], R3 ;  /* 0x0000500301007387 */ /* 0x0001e20000100800 */
[--C-:B------:R-:W-:Y:S02]  /*1030*/  @!P2 IMAD.IADD R11, R11, 0x1, -R27.reuse ;  /* 0x000000010b0ba824 */ /* 0x100fe400078e0a1b */
[----:B------:R-:W-:Y:S02]  /*1040*/  VIADD R2, R28, 0x79 ;  /* 0x000000791c027836 */ /* 0x000fe40000000000 */
[----:B------:R-:W-:Y:S01]  /*1050*/  @!P0 IMAD.IADD R5, R5, 0x1, -R27 ;  /* 0x0000000105058824 */ /* 0x000fe200078e0a1b */
[----:B------:R-:W-:Y:S01]  /*1060*/  ISETP.GE.AND P0, PT, R8, RZ, PT ;  /* 0x000000ff0800720c */ /* 0x000fe20003f06270 */
[----:B------:R-:W-:Y:S01]  /*1070*/  IMAD.MOV R13, RZ, RZ, -R13 ;  /* 0x000000ffff0d7224 */ /* 0x000fe200078e0a0d */
[----:B------:R-:W-:Y:S01]  /*1080*/  ISETP.GT.U32.AND P2, PT, R27, R11, PT ;  /* 0x0000000b1b00720c */ /* 0x000fe20003f44070 */
[----:B------:R-:W-:Y:S01]  /*1090*/  @!P3 IMAD.IADD R7, R7, 0x1, -R27 ;  /* 0x000000010707b824 */ /* 0x000fe200078e0a1b */
[----:B------:R-:W-:Y:S01]  /*10a0*/  IABS R8, R2 ;  /* 0x0000000200087213 */ /* 0x000fe20000000000 */
[----:B0-----:R-:W-:-:S02]  /*10b0*/  IMAD.MOV.U32 R3, RZ, RZ, R5 ;  /* 0x000000ffff037224 */ /* 0x001fc400078e0005 */
[----:B------:R-:W-:Y:S01]  /*10c0*/  VIADD R5, R28, 0x78 ;  /* 0x000000781c057836 */ /* 0x000fe20000000000 */
[----:B------:R-:W-:Y:S01]  /*10d0*/  ISETP.GT.U32.AND P3, PT, R27, R7, PT ;  /* 0x000000071b00720c */ /* 0x000fe20003f64070 */
[----:B------:R-:W-:-:S03]  /*10e0*/  IMAD.HI.U32 R6, R23, R8, RZ ;  /* 0x0000000817067227 */ /* 0x000fc600078e00ff */
[----:B------:R-:W-:Y:S01]  /*10f0*/  IABS R19, R5 ;  /* 0x0000000500137213 */ /* 0x000fe20000000000 */
[----:B------:R-:W-:Y:S01]  /*1100*/  IMAD R9, R27, R13, R9 ;  /* 0x0000000d1b097224 */ /* 0x000fe200078e0209 */
[----:B------:R-:W-:Y:S01]  /*1110*/  IABS R13, R18 ;  /* 0x00000012000d7213 */ /* 0x000fe20000000000 */
[----:B------:R-:W-:Y:S02]  /*1120*/  IMAD.MOV R6, RZ, RZ, -R6 ;  /* 0x000000ffff067224 */ /* 0x000fe400078e0a06 */
[----:B------:R-:W-:Y:S01]  /*1130*/  @!P2 IMAD.IADD R11, R11, 0x1, -R27 ;  /* 0x000000010b0ba824 */ /* 0x000fe200078e0a1b */
[C---:B------:R-:W-:Y:S01]  /*1140*/  ISETP.GT.U32.AND P2, PT, R27.reuse, R9, PT ;  /* 0x000000091b00720c */ /* 0x040fe20003f44070 */
[----:B------:R-:W-:Y:S01]  /*1150*/  @!P4 IMAD.MOV R3, RZ, RZ, -R3 ;  /* 0x000000ffff03c224 */ /* 0x000fe200078e0a03 */
[----:B------:R-:W-:Y:S01]  /*1160*/  ISETP.GE.AND P4, PT, R2, RZ, PT ;  /* 0x000000ff0200720c */ /* 0x000fe20003f86270 */
[----:B------:R-:W-:Y:S02]  /*1170*/  IMAD R8, R27, R6, R8 ;  /* 0x000000061b087224 */ /* 0x000fe400078e0208 */
[----:B------:R-:W-:Y:S01]  /*1180*/  IMAD.HI.U32 R2, R23, R19, RZ ;  /* 0x0000001317027227 */ /* 0x000fe200078e00ff */
[----:B------:R0:W-:Y:S03]  /*1190*/  STL [R1+0x4c], R3 ;  /* 0x00004c0301007387 */ /* 0x0001e60000100800 */
[----:B------:R-:W-:Y:S01]  /*11a0*/  @!P3 IMAD.IADD R7, R7, 0x1, -R27 ;  /* 0x000000010707b824 */ /* 0x000fe200078e0a1b */
[----:B------:R-:W-:Y:S01]  /*11b0*/  ISETP.GT.U32.AND P3, PT, R27, R8, PT ;  /* 0x000000081b00720c */ /* 0x000fe20003f64070 */
[----:B------:R-:W-:-:S02]  /*11c0*/  IMAD.MOV R2, RZ, RZ, -R2 ;  /* 0x000000ffff027224 */ /* 0x000fc400078e0a02 */
[----:B------:R-:W-:Y:S02]  /*11d0*/  IMAD.MOV.U32 R0, RZ, RZ, R4 ;  /* 0x000000ffff007224 */ /* 0x000fe400078e0004 */
[----:B------:R-:W-:Y:S02]  /*11e0*/  IMAD R19, R27, R2, R19 ;  /* 0x000000021b137224 */ /* 0x000fe400078e0213 */
[----:B0-----:R-:W-:Y:S02]  /*11f0*/  IMAD.MOV.U32 R3, RZ, RZ, R11 ;  /* 0x000000ffff037224 */ /* 0x001fe400078e000b */
[----:B------:R-:W-:Y:S02]  /*1200*/  @!P2 IMAD.IADD R9, R9, 0x1, -R27 ;  /* 0x000000010909a824 */ /* 0x000fe400078e0a1b */
[----:B------:R-:W-:Y:S02]  /*1210*/  VIADD R4, R28, 0x77 ;  /* 0x000000771c047836 */ /* 0x000fe40000000000 */
[----:B------:R-:W-:Y:S01]  /*1220*/  @!P6 IMAD.MOV R3, RZ, RZ, -R3 ;  /* 0x000000ffff03e224 */ /* 0x000fe200078e0a03 */
[C---:B------:R-:W-:Y:S01]  /*1230*/  ISETP.GT.U32.AND P6, PT, R27.reuse, R19, PT ;  /* 0x000000131b00720c */ /* 0x040fe20003fc4070 */
[----:B------:R-:W-:Y:S01]  /*1240*/  @!P3 IMAD.IADD R8, R8, 0x1, -R27 ;  /* 0x000000010808b824 */ /* 0x000fe200078e0a1b */
[----:B------:R-:W-:Y:S01]  /*1250*/  ISETP.GT.U32.AND P2, PT, R27, R9, PT ;  /* 0x000000091b00720c */ /* 0x000fe20003f44070 */
[----:B------:R-:W-:Y:S01]  /*1260*/  @!P1 IMAD.MOV R0, RZ, RZ, -R0 ;  /* 0x000000ffff009224 */ /* 0x000fe200078e0a00 */
[----:B------:R-:W-:Y:S01]  /*1270*/  IABS R10, R4 ;  /* 0x00000004000a7213 */ /* 0x000fe20000000000 */
[----:B------:R-:W-:Y:S01]  /*1280*/  IMAD.HI.U32 R22, R23, R13, RZ ;  /* 0x0000000d17167227 */ /* 0x000fe200078e00ff */
[----:B------:R-:W-:-:S02]  /*1290*/  ISETP.GE.AND P1, PT, R5, RZ, PT ;  /* 0x000000ff0500720c */ /* 0x000fc40003f26270 */
[----:B------:R-:W-:Y:S01]  /*12a0*/  ISETP.GT.U32.AND P3, PT, R27, R8, PT ;  /* 0x000000081b00720c */ /* 0x000fe20003f64070 */
[----:B------:R-:W-:Y:S01]  /*12b0*/  VIADD R5, R28, 0x76 ;  /* 0x000000761c057836 */ /* 0x000fe20000000000 */
[----:B------:R0:W-:Y:S01]  /*12c0*/  STL [R1+0x44], R0 ;  /* 0x0000440001007387 */ /* 0x0001e20000100800 */
[----:B------:R-:W-:-:S03]  /*12d0*/  IMAD.HI.U32 R6, R23, R10, RZ ;  /* 0x0000000a17067227 */ /* 0x000fc600078e00ff */
[----:B------:R-:W-:Y:S01]  /*12e0*/  IABS R14, R5 ;  /* 0x00000005000e7213 */ /* 0x000fe20000000000 */
[----:B------:R-:W-:Y:S01]  /*12f0*/  IMAD.MOV R6, RZ, RZ, -R6 ;  /* 0x000000ffff067224 */ /* 0x000fe200078e0a06 */
[----:B------:R-:W-:Y:S01]  /*1300*/  STL [R1+0x1d8], R3 ;  /* 0x0001d80301007387 */ /* 0x000fe20000100800 */
[--C-:B------:R-:W-:Y:S02]  /*1310*/  @!P6 IMAD.IADD R19, R19, 0x1, -R27.reuse ;  /* 0x000000011313e824 */ /* 0x100fe400078e0a1b */
[----:B------:R-:W-:Y:S01]  /*1320*/  @!P2 IMAD.IADD R9, R9, 0x1, -R27 ;  /* 0x000000010909a824 */ /* 0x000fe200078e0a1b */
[----:B------:R-:W-:Y:S01]  /*1330*/  ISETP.GE.AND P2, PT, R5, RZ, PT ;  /* 0x000000ff0500720c */ /* 0x000fe20003f46270 */
[----:B------:R-:W-:Y:S01]  /*1340*/  IMAD R10, R27, R6, R10 ;  /* 0x000000061b0a7224 */ /* 0x000fe200078e020a */
[----:B------:R-:W-:Y:S01]  /*1350*/  IABS R5, R17 ;  /* 0x0000001100057213 */ /* 0x000fe20000000000 */
[----:B------:R-:W-:Y:S01]  /*1360*/  IMAD.HI.U32 R2, R23, R14, RZ ;  /* 0x0000000e17027227 */ /* 0x000fe200078e00ff */
[----:B------:R-:W-:-:S02]  /*1370*/  ISETP.GT.U32.AND P6, PT, R27, R19, PT ;  /* 0x000000131b00720c */ /* 0x000fc40003fc4070 */
[----:B------:R-:W-:Y:S01]  /*1380*/  IABS R6, R16 ;  /* 0x0000001000067213 */ /* 0x000fe20000000000 */
[----:B------:R-:W-:Y:S01]  /*1390*/  @!P3 IMAD.IADD R8, R8, 0x1, -R27 ;  /* 0x000000010808b824 */ /* 0x000fe200078e0a1b */
[----:B------:R-:W-:Y:S01]  /*13a0*/  ISETP.GT.U32.AND P3, PT, R27, R10, PT ;  /* 0x0000000a1b00720c */ /* 0x000fe20003f64070 */
[----:B0-----:R-:W-:Y:S02]  /*13b0*/  IMAD.MOV.U32 R0, RZ, RZ, R7 ;  /* 0x000000ffff007224 */ /* 0x001fe400078e0007 */
[----:B------:R-:W-:Y:S02]  /*13c0*/  IMAD.MOV R2, RZ, RZ, -R2 ;  /* 0x000000ffff027224 */ /* 0x000fe400078e0a02 */
[----:B------:R-:W-:-:S04]  /*13d0*/  IMAD.HI.U32 R7, R23, R5, RZ ;  /* 0x0000000517077227 */ /* 0x000fc800078e00ff */
[----:B------:R-:W-:Y:S02]  /*13e0*/  IMAD R14, R27, R2, R14 ;  /* 0x000000021b0e7224 */ /* 0x000fe400078e020e */
[----:B------:R-:W-:Y:S02]  /*13f0*/  IMAD.MOV R7, RZ, RZ, -R7 ;  /* 0x000000ffff077224 */ /* 0x000fe400078e0a07 */
[----:B------:R-:W-:Y:S01]  /*1400*/  @!P5 IMAD.MOV R0, RZ, RZ, -R0 ;  /* 0x000000ffff00d224 */ /* 0x000fe200078e0a00 */
[----:B------:R-:W-:Y:S01]  /*1410*/  ISETP.GE.AND P5, PT, R4, RZ, PT ;  /* 0x000000ff0400720c */ /* 0x000fe20003fa6270 */
[----:B------:R-:W-:Y:S01]  /*1420*/  @!P6 IMAD.IADD R19, R19, 0x1, -R27 ;  /* 0x000000011313e824 */ /* 0x000fe200078e0a1b */
[C---:B------:R-:W-:Y:S01]  /*1430*/  ISETP.GT.U32.AND P6, PT, R27.reuse, R14, PT ;  /* 0x0000000e1b00720c */ /* 0x040fe20003fc4070 */
[----:B------:R-:W-:Y:S01]  /*1440*/  IMAD R5, R27, R7, R5 ;  /* 0x000000071b057224 */ /* 0x000fe200078e0205 */
[----:B------:R0:W-:Y:S01]  /*1450*/  STL [R1+0x1dc], R0 ;  /* 0x0001dc0001007387 */ /* 0x0001e20000100800 */
[----:B------:R-:W-:-:S02]  /*1460*/  @!P3 IMAD.IADD R10, R10, 0x1, -R27 ;  /* 0x000000010a0ab824 */ /* 0x000fc400078e0a1b */
[----:B------:R-:W-:Y:S01]  /*1470*/  IMAD.MOV R22, RZ, RZ, -R22 ;  /* 0x000000ffff167224 */ /* 0x000fe200078e0a16 */
[C---:B------:R-:W-:Y:S01]  /*1480*/  ISETP.GT.U32.AND P3, PT, R27.reuse, R5, PT ;  /* 0x000000051b00720c */ /* 0x040fe20003f64070 */
[C---:B------:R-:W-:Y:S02]  /*1490*/  VIADD R4, R28.reuse, 0x73 ;  /* 0x000000731c047836 */ /* 0x040fe40000000000 */
[C---:B------:R-:W-:Y:S02]  /*14a0*/  IMAD R13, R27.reuse, R22, R13 ;  /* 0x000000161b0d7224 */ /* 0x040fe400078e020d */
[----:B------:R-:W-:Y:S01]  /*14b0*/  VIADD R11, R28, 0x71 ;  /* 0x000000711c0b7836 */ /* 0x000fe20000000000 */
[----:B------:R-:W-:Y:S01]  /*14c0*/  IABS R15, R4 ;  /* 0x00000004000f7213 */ /* 0x000fe20000000000 */
[----:B0-----:R-:W-:Y:S02]  /*14d0*/  IMAD.MOV.U32 R0, RZ, RZ, R9 ;  /* 0x000000ffff007224 */ /* 0x001fe400078e0009 */
[----:B------:R-:W-:Y:S01]  /*14e0*/  @!P6 IMAD.IADD R14, R14, 0x1, -R27 ;  /* 0x000000010e0ee824 */ /* 0x000fe200078e0a1b */
[----:B------:R-:W-:Y:S01]  /*14f0*/  ISETP.GT.U32.AND P6, PT, R27, R13, PT ;  /* 0x0000000d1b00720c */ /* 0x000fe20003fc4070 */
[----:B------:R-:W-:Y:S01]  /*1500*/  @!P0 IMAD.MOV R0, RZ, RZ, -R0 ;  /* 0x000000ffff008224 */ /* 0x000fe200078e0a00 */
[----:B------:R-:W-:Y:S01]  /*1510*/  IABS R2, R11 ;  /* 0x0000000b00027213 */ /* 0x000fe20000000000 */
[----:B------:R-:W-:Y:S01]  /*1520*/  IMAD.HI.U32 R21, R23, R15, RZ ;  /* 0x0000000f17157227 */ /* 0x000fe200078e00ff */
[----:B------:R-:W-:-:S02]  /*1530*/  ISETP.GT.U32.AND P0, PT, R27, R14, PT ;  /* 0x0000000e1b00720c */ /* 0x000fc40003f04070 */
[----:B------:R0:W-:Y:S01]  /*1540*/  STL [R1+0x40], R0 ;  /* 0x0000400001007387 */ /* 0x0001e20000100800 */
[----:B------:R-:W-:Y:S01]  /*1550*/  @!P3 IMAD.IADD R5, R5, 0x1, -R27 ;  /* 0x000000010505b824 */ /* 0x000fe200078e0a1b */
[----:B------:R-:W-:Y:S01]  /*1560*/  ISETP.GT.U32.AND P3, PT, R27, R10, PT ;  /* 0x0000000a1b00720c */ /* 0x000fe20003f64070 */
[----:B------:R-:W-:-:S04]  /*1570*/  IMAD.HI.U32 R7, R23, R6, RZ ;  /* 0x0000000617077227 */ /* 0x000fc800078e00ff */
[----:B------:R-:W-:Y:S02]  /*1580*/  IMAD.MOV R21, RZ, RZ, -R21 ;  /* 0x000000ffff157224 */ /* 0x000fe400078e0a15 */
[----:B------:R-:W-:Y:S02]  /*1590*/  IMAD.MOV R22, RZ, RZ, -R7 ;  /* 0x000000ffff167224 */ /* 0x000fe400078e0a07 */
[----:B0-----:R-:W-:Y:S02]  /*15a0*/  IMAD.MOV.U32 R0, RZ, RZ, R8 ;  /* 0x000000ffff007224 */ /* 0x001fe400078e0008 */
[C---:B------:R-:W-:Y:S02]  /*15b0*/  IMAD R7, R27.reuse, R21, R15 ;  /* 0x000000151b077224 */ /* 0x040fe400078e020f */
[----:B------:R-:W-:Y:S02]  /*15c0*/  @!P4 IMAD.MOV R0, RZ, RZ, -R0 ;  /* 0x000000ffff00c224 */ /* 0x000fe400078e0a00 */
[----:B------:R-:W-:-:S02]  /*15d0*/  IMAD R6, R27, R22, R6 ;  /* 0x000000161b067224 */ /* 0x000fc400078e0206 */
[--C-:B------:R-:W-:Y:S01]  /*15e0*/  @!P6 IMAD.IADD R13, R13, 0x1, -R27.reuse ;  /* 0x000000010d0de824 */ /* 0x100fe200078e0a1b */
[----:B------:R0:W-:Y:S01]  /*15f0*/  STL [R1+0x74], R0 ;  /* 0x0000740001007387 */ /* 0x0001e20000100800 */
[----:B------:R-:W-:Y:S01]  /*1600*/  ISETP.GT.U32.AND P6, PT, R27, R5, PT ;  /* 0x000000051b00720c */ /* 0x000fe20003fc4070 */
[----:B------:R-:W-:Y:S02]  /*1610*/  IMAD.HI.U32 R12, R23, R2, RZ ;  /* 0x00000002170c7227 */ /* 0x000fe400078e00ff */
[C---:B------:R-:W-:Y:S02]  /*1620*/  ISETP.GT.U32.AND P4, PT, R27.reuse, R13, PT ;  /* 0x0000000d1b00720c */ /* 0x040fe40003f84070 */
[----:B------:R-:W-:Y:S01]  /*1630*/  @!P3 IMAD.IADD R10, R10, 0x1, -R27 ;  /* 0x000000010a0ab824 */ /* 0x000fe200078e0a1b */
[----:B------:R-:W-:Y:S01]  /*1640*/  ISETP.GT.U32.AND P3, PT, R27, R6, PT ;  /* 0x000000061b00720c */ /* 0x000fe20003f64070 */
[----:B------:R-:W-:Y:S02]  /*1650*/  IMAD.MOV R15, RZ, RZ, -R12 ;  /* 0x000000ffff0f7224 */ /* 0x000fe400078e0a0c */
[----:B0-----:R-:W-:-:S02]  /*1660*/  IMAD.MOV.U32 R0, RZ, RZ, R19 ;  /* 0x000000ffff007224 */ /* 0x001fc400078e0013 */
[C---:B------:R-:W-:Y:S02]  /*1670*/  IMAD R2, R27.reuse, R15, R2 ;  /* 0x0000000f1b027224 */ /* 0x040fe400078e0202 */
[----:B------:R-:W-:Y:S01]  /*1680*/  @!P1 IMAD.MOV R0, RZ, RZ, -R0 ;  /* 0x000000ffff009224 */ /* 0x000fe200078e0a00 */
[----:B------:R-:W-:Y:S01]  /*1690*/  ISETP.GT.U32.AND P1, PT, R27, R7, PT ;  /* 0x000000071b00720c */ /* 0x000fe20003f24070 */
[C---:B------:R-:W-:Y:S02]  /*16a0*/  VIADD R9, R28.reuse, 0x6f ;  /* 0x0000006f1c097836 */ /* 0x040fe40000000000 */
[----:B------:R-:W-:Y:S01]  /*16b0*/  VIADD R12, R28, 0x70 ;  /* 0x000000701c0c7836 */ /* 0x000fe20000000000 */
[----:B------:R0:W-:Y:S01]  /*16c0*/  STL [R1+0x1d4], R0 ;  /* 0x0001d40001007387 */ /* 0x0001e20000100800 */
[--C-:B------:R-:W-:Y:S01]  /*16d0*/  @!P0 IMAD.IADD R14, R14, 0x1, -R27.reuse ;  /* 0x000000010e0e8824 */ /* 0x100fe200078e0a1b */
[----:B------:R-:W-:Y:S01]  /*16e0*/  IABS R8, R9 ;  /* 0x0000000900087213 */ /* 0x000fe20000000000 */
[--C-:B------:R-:W-:Y:S01]  /*16f0*/  @!P6 IMAD.IADD R5, R5, 0x1, -R27.reuse ;  /* 0x000000010505e824 */ /* 0x100fe200078e0a1b */
[----:B------:R-:W-:Y:S01]  /*1700*/  ISETP.GT.U32.AND P6, PT, R27, R2, PT ;  /* 0x000000021b00720c */ /* 0x000fe20003fc4070 */
[----:B------:R-:W-:Y:S01]  /*1710*/  IMAD.MOV.U32 R3, RZ, RZ, R10 ;  /* 0x000000ffff037224 */ /* 0x000fe200078e000a */
[----:B------:R-:W-:Y:S01]  /*1720*/  IABS R15, R12 ;  /* 0x0000000c000f7213 */ /* 0x000fe20000000000 */
[--C-:B------:R-:W-:Y:S01]  /*1730*/  @!P3 IMAD.IADD R6, R6, 0x1, -R27.reuse ;  /* 0x000000010606b824 */ /* 0x100fe200078e0a1b */
[----:B------:R-:W-:Y:S01]  /*1740*/  ISETP.GE.AND P0, PT, R17, RZ, PT ;  /* 0x000000ff1100720c */ /* 0x000fe20003f06270 */
[--C-:B------:R-:W-:Y:S01]  /*1750*/  @!P1 IMAD.IADD R7, R7, 0x1, -R27.reuse ;  /* 0x0000000107079824 */ /* 0x100fe200078e0a1b */
[----:B------:R-:W-:Y:S01]  /*1760*/  ISETP.GE.AND P1, PT, R4, RZ, PT ;  /* 0x000000ff0400720c */ /* 0x000fe20003f26270 */
[----:B0-----:R-:W-:Y:S01]  /*1770*/  IMAD.MOV.U32 R0, RZ, RZ, R14 ;  /* 0x000000ffff007224 */ /* 0x001fe200078e000e */
[----:B------:R-:W-:Y:S01]  /*1780*/  ISETP.GE.AND P3, PT, R16, RZ, PT ;  /* 0x000000ff1000720c */ /* 0x000fe20003f66270 */
[----:B------:R-:W-:Y:S01]  /*1790*/  @!P4 IMAD.IADD R13, R13, 0x1, -R27 ;  /* 0x000000010d0dc824 */ /* 0x000fe200078e0a1b */
[----:B------:R-:W-:Y:S01]  /*17a0*/  ISETP.GE.AND P4, PT, R18, RZ, PT ;  /* 0x000000ff1200720c */ /* 0x000fe20003f86270 */
[----:B------:R-:W-:Y:S01]  /*17b0*/  @!P5 IMAD.MOV R3, RZ, RZ, -R3 ;  /* 0x000000ffff03d224 */ /* 0x000fe200078e0a03 */
[----:B------:R-:W-:Y:S01]  /*17c0*/  ISETP.GT.U32.AND P5, PT, R27, R7, PT ;  /* 0x000000071b00720c */ /* 0x000fe20003fa4070 */
[----:B------:R-:W-:-:S03]  /*17d0*/  IMAD.HI.U32 R17, R23, R8, RZ ;  /* 0x0000000817117227 */ /* 0x000fc600078e00ff */
[----:B------:R0:W-:Y:S01]  /*17e0*/  STL [R1+0x78], R3 ;  /* 0x0000780301007387 */ /* 0x0001e20000100800 */
[----:B------:R-:W-:Y:S01]  /*17f0*/  @!P2 IMAD.MOV R0, RZ, RZ, -R0 ;  /* 0x000000ffff00a224 */ /* 0x000fe200078e0a00 */
[----:B------:R-:W-:Y:S01]  /*1800*/  ISETP.GT.U32.AND P2, PT, R27, R6, PT ;  /* 0x000000061b00720c */ /* 0x000fe20003f44070 */
[----:B------:R-:W-:-:S03]  /*1810*/  IMAD.HI.U32 R19, R23, R15, RZ ;  /* 0x0000000f17137227 */ /* 0x000fc600078e00ff */
[----:B------:R1:W-:Y:S01]  /*1820*/  STL [R1+0x88], R0 ;  /* 0x0000880001007387 */ /* 0x0003e20000100800 */
[----:B------:R-:W-:Y:S02]  /*1830*/  IMAD.MOV R17, RZ, RZ, -R17 ;  /* 0x000000ffff117224 */ /* 0x000fe400078e0a11 */
[----:B------:R-:W-:Y:S02]  /*1840*/  IMAD.MOV R19, RZ, RZ, -R19 ;  /* 0x000000ffff137224 */ /* 0x000fe400078e0a13 */
[----:B------:R-:W-:Y:S02]  /*1850*/  @!P6 IMAD.IADD R2, R2, 0x1, -R27 ;  /* 0x000000010202e824 */ /* 0x000fe400078e0a1b */
[----:B0-----:R-:W-:Y:S02]  /*1860*/  IMAD.MOV.U32 R3, RZ, RZ, R5 ;  /* 0x000000ffff037224 */ /* 0x001fe400078e0005 */
[C---:B------:R-:W-:Y:S01]  /*1870*/  IMAD R8, R27.reuse, R17, R8 ;  /* 0x000000111b087224 */ /* 0x040fe200078e0208 */
[----:B------:R-:W-:Y:S01]  /*1880*/  ISETP.GT.U32.AND P6, PT, R27, R2, PT ;  /* 0x000000021b00720c */ /* 0x000fe20003fc4070 */
[----:B-1----:R-:W-:-:S02]  /*1890*/  IMAD.MOV.U32 R0, RZ, RZ, R13 ;  /* 0x000000ffff007224 */ /* 0x002fc400078e000d */
[C---:B------:R-:W-:Y:S02]  /*18a0*/  IMAD R4, R27.reuse, R19, R15 ;  /* 0x000000131b047224 */ /* 0x040fe400078e020f */
[----:B------:R-:W-:Y:S02]  /*18b0*/  VIADD R10, R28, 0x6e ;  /* 0x0000006e1c0a7836 */ /* 0x000fe40000000000 */
[----:B------:R-:W-:Y:S01]  /*18c0*/  @!P0 IMAD.MOV R3, RZ, RZ, -R3 ;  /* 0x000000ffff038224 */ /* 0x000fe200078e0a03 */
[----:B------:R-:W-:Y:S01]  /*18d0*/  ISETP.GT.U32.AND P0, PT, R27, R4, PT ;  /* 0x000000041b00720c */ /* 0x000fe20003f04070 */
[----:B------:R-:W-:Y:S01]  /*18e0*/  @!P4 IMAD.MOV R0, RZ, RZ, -R0 ;  /* 0x000000ffff00c224 */ /* 0x000fe200078e0a00 */
[----:B------:R-:W-:Y:S01]  /*18f0*/  IABS R14, R10 ;  /* 0x0000000a000e7213 */ /* 0x000fe20000000000 */
[--C-:B------:R-:W-:Y:S01]  /*1900*/  @!P5 IMAD.IADD R7, R7, 0x1, -R27.reuse ;  /* 0x000000010707d824 */ /* 0x100fe200078e0a1b */
[----:B------:R-:W-:Y:S01]  /*1910*/  ISETP.GT.U32.AND P5, PT, R27, R8, PT ;  /* 0x000000081b00720c */ /* 0x000fe20003fa4070 */
[----:B------:R-:W-:Y:S01]  /*1920*/  @!P2 IMAD.IADD R6, R6, 0x1, -R27 ;  /* 0x000000010606a824 */ /* 0x000fe200078e0a1b */
[----:B------:R0:W-:Y:S01]  /*1930*/  STL [R1+0x90], R3 ;  /* 0x0000900301007387 */ /* 0x0001e20000100800 */
[----:B------:R-:W-:Y:S01]  /*1940*/  ISETP.GE.AND P4, PT, R11, RZ, PT ;  /* 0x000000ff0b00720c */ /* 0x000fe20003f86270 */
[----:B------:R-:W-:Y:S01]  /*1950*/  VIADD R5, R28, 0x6d ;  /* 0x0000006d1c057836 */ /* 0x000fe20000000000 */
[----:B------:R-:W-:Y:S01]  /*1960*/  ISETP.GE.AND P2, PT, R12, RZ, PT ;  /* 0x000000ff0c00720c */ /* 0x000fe20003f46270 */
[----:B------:R1:W-:Y:S01]  /*1970*/  STL [R1+0xa4], R0 ;  /* 0x0000a40001007387 */ /* 0x0003e20000100800 */
[----:B------:R-:W-:-:S02]  /*1980*/  IMAD.HI.U32 R12, R23, R14, RZ ;  /* 0x0000000e170c7227 */ /* 0x000fc400078e00ff */
[----:B------:R-:W-:Y:S02]  /*1990*/  IABS R11, R5 ;  /* 0x00000005000b7213 */ /* 0x000fe40000000000 */
[----:B------:R-:W-:Y:S01]  /*19a0*/  @!P6 IMAD.IADD R2, R2, 0x1, -R27 ;  /* 0x000000010202e824 */ /* 0x000fe200078e0a1b */
[----:B------:R-:W-:Y:S01]  /*19b0*/  ISETP.GE.AND P6, PT, R9, RZ, PT ;  /* 0x000000ff0900720c */ /* 0x000fe20003fc6270 */
[----:B0-----:R-:W-:Y:S02]  /*19c0*/  IMAD.MOV.U32 R3, RZ, RZ, R7 ;  /* 0x000000ffff037224 */ /* 0x001fe400078e0007 */
[----:B------:R-:W-:Y:S02]  /*19d0*/  IMAD.MOV R12, RZ, RZ, -R12 ;  /* 0x000000ffff0c7224 */ /* 0x000fe400078e0a0c */
[----:B-1----:R-:W-:Y:S02]  /*19e0*/  IMAD.MOV.U32 R0, RZ, RZ, R6 ;  /* 0x000000ffff007224 */ /* 0x002fe400078e0006 */
[----:B------:R-:W-:-:S02]  /*19f0*/  @!P1 IMAD.MOV R3, RZ, RZ, -R3 ;  /* 0x000000ffff039224 */ /* 0x000fc400078e0a03 */
[----:B------:R-:W-:Y:S01]  /*1a00*/  @!P3 IMAD.MOV R0, RZ, RZ, -R0 ;  /* 0x000000ffff00b224 */ /* 0x000fe200078e0a00 */
[----:B------:R-:W-:Y:S01]  /*1a10*/  ISETP.GE.AND P3, PT, R5, RZ, PT ;  /* 0x000000ff0500720c */ /* 0x000fe20003f66270 */
[--C-:B------:R-:W-:Y:S01]  /*1a20*/  @!P5 IMAD.IADD R8, R8, 0x1, -R27.reuse ;  /* 0x000000010808d824 */ /* 0x100fe200078e0a1b */
[----:B------:R-:W-:Y:S01]  /*1a30*/  STL [R1+0xa8], R3 ;  /* 0x0000a80301007387 */ /* 0x000fe20000100800 */
[----:B------:R-:W-:Y:S01]  /*1a40*/  @!P0 IMAD.IADD R4, R4, 0x1, -R27 ;  /* 0x0000000104048824 */ /* 0x000fe200078e0a1b */
[----:B------:R-:W-:Y:S01]  /*1a50*/  ISETP.GE.AND P0, PT, R10, RZ, PT ;  /* 0x000000ff0a00720c */ /* 0x000fe20003f06270 */
[C---:B------:R-:W-:Y:S01]  /*1a60*/  IMAD R14, R27.reuse, R12, R14 ;  /* 0x0000000c1b0e7224 */ /* 0x040fe200078e020e */
[----:B------:R0:W-:Y:S01]  /*1a70*/  STL [R1+0xb0], R0 ;  /* 0x0000b00001007387 */ /* 0x0001e20000100800 */
[----:B------:R-:W-:Y:S01]  /*1a80*/  ISETP.GT.U32.AND P5, PT, R27, R8, PT ;  /* 0x000000081b00720c */ /* 0x000fe20003fa4070 */
[----:B------:R-:W-:Y:S01]  /*1a90*/  IMAD.HI.U32 R9, R23, R11, RZ ;  /* 0x0000000b17097227 */ /* 0x000fe200078e00ff */
[----:B------:R-:W-:-:S03]  /*1aa0*/  ISETP.GT.U32.AND P1, PT, R27, R4, PT ;  /* 0x000000041b00720c */ /* 0x000fc60003f24070 */
[----:B------:R-:W-:Y:S02]  /*1ab0*/  IMAD.MOV R9, RZ, RZ, -R9 ;  /* 0x000000ffff097224 */ /* 0x000fe400078e0a09 */
[----:B------:R-:W-:Y:S02]  /*1ac0*/  VIADD R13, R28, 0x6c ;  /* 0x0000006c1c0d7836 */ /* 0x000fe40000000000 */
[----:B0-----:R-:W-:Y:S02]  /*1ad0*/  IMAD.MOV.U32 R0, RZ, RZ, R2 ;  /* 0x000000ffff007224 */ /* 0x001fe400078e0002 */
[C---:B------:R-:W-:Y:S02]  /*1ae0*/  IMAD R11, R27.reuse, R9, R11 ;  /* 0x000000091b0b7224 */ /* 0x040fe400078e020b */
[----:B------:R-:W-:Y:S01]  /*1af0*/  @!P4 IMAD.MOV R0, RZ, RZ, -R0 ;  /* 0x000000ffff00c224 */ /* 0x000fe200078e0a00 */
[C---:B------:R-:W-:Y:S01]  /*1b00*/  ISETP.GT.U32.AND P4, PT, R27.reuse, R14, PT ;  /* 0x0000000e1b00720c */ /* 0x040fe20003f84070 */
[--C-:B------:R-:W-:Y:S01]  /*1b10*/  @!P5 IMAD.IADD R8, R8, 0x1, -R27.reuse ;  /* 0x000000010808d824 */ /* 0x100fe200078e0a1b */
[----:B------:R-:W-:Y:S01]  /*1b20*/  ISETP.GT.U32.AND P5, PT, R27, R11, PT ;  /* 0x0000000b1b00720c */ /* 0x000fe20003fa4070 */
[----:B------:R-:W-:Y:S01]  /*1b30*/  @!P1 IMAD.IADD R4, R4, 0x1, -R27 ;  /* 0x0000000104049824 */ /* 0x000fe200078e0a1b */
[----:B------:R-:W-:Y:S01]  /*1b40*/  ISETP.GE.AND P1, PT, R13, RZ, PT ;  /* 0x000000ff0d00720c */ /* 0x000fe20003f26270 */
[----:B------:R0:W-:Y:S01]  /*1b50*/  STL [R1+0x1a8], R0 ;  /* 0x0001a80001007387 */ /* 0x0001e20000100800 */
[----:B------:R-:W-:Y:S01]  /*1b60*/  IABS R13, R13 ;  /* 0x0000000d000d7213 */ /* 0x000fe20000000000 */
[----:B------:R-:W-:-:S02]  /*1b70*/  VIADD R2, R28, 0x6b ;  /* 0x0000006b1c027836 */ /* 0x000fc40000000000 */
[----:B------:R-:W-:Y:S02]  /*1b80*/  VIADD R6, R28, 0x6a ;  /* 0x0000006a1c067836 */ /* 0x000fe40000000000 */
[----:B------:R-:W-:Y:S01]  /*1b90*/  IMAD.HI.U32 R7, R23, R13, RZ ;  /* 0x0000000d17077227 */ /* 0x000fe200078e00ff */
[----:B------:R-:W-:Y:S02]  /*1ba0*/  IABS R5, R2 ;  /* 0x0000000200057213 */ /* 0x000fe40000000000 */
[----:B------:R-:W-:Y:S01]  /*1bb0*/  IABS R9, R6 ;  /* 0x0000000600097213 */ /* 0x000fe20000000000 */
[----:B------:R-:W-:Y:S02]  /*1bc0*/  @!P4 IMAD.IADD R14, R14, 0x1, -R27 ;  /* 0x000000010e0ec824 */ /* 0x000fe400078e0a1b */
[----:B0-----:R-:W-:Y:S02]  /*1bd0*/  IMAD.MOV.U32 R0, RZ, RZ, R4 ;  /* 0x000000ffff007224 */ /* 0x001fe400078e0004 */
[----:B------:R-:W-:Y:S01]  /*1be0*/  IMAD.MOV R7, RZ, RZ, -R7 ;  /* 0x000000ffff077224 */ /* 0x000fe200078e0a07 */
[----:B------:R-:W-:Y:S01]  /*1bf0*/  ISETP.GT.U32.AND P4, PT, R27, R14, PT ;  /* 0x0000000e1b00720c */ /* 0x000fe20003f84070 */
[----:B------:R-:W-:Y:S01]  /*1c00*/  @!P2 IMAD.MOV R0, RZ, RZ, -R0 ;  /* 0x000000ffff00a224 */ /* 0x000fe200078e0a00 */
[----:B------:R-:W-:Y:S01]  /*1c10*/  ISETP.GE.AND P2, PT, R2, RZ, PT ;  /* 0x000000ff0200720c */ /* 0x000fe20003f46270 */
[----:B------:R-:W-:-:S02]  /*1c20*/  @!P5 IMAD.IADD R11, R11, 0x1, -R27 ;  /* 0x000000010b0bd824 */ /* 0x000fc400078e0a1b */
[----:B------:R-:W-:Y:S01]  /*1c30*/  IMAD.MOV.U32 R4, RZ, RZ, R5 ;  /* 0x000000ffff047224 */ /* 0x000fe200078e0005 */
[----:B------:R0:W-:Y:S01]  /*1c40*/  STL [R1+0x1d0], R0 ;  /* 0x0001d00001007387 */ /* 0x0001e20000100800 */
[C---:B------:R-:W-:Y:S01]  /*1c50*/  IMAD R13, R27.reuse, R7, R13 ;  /* 0x000000071b0d7224 */ /* 0x040fe200078e020d */
[----:B------:R-:W-:Y:S01]  /*1c60*/  ISETP.GT.U32.AND P5, PT, R27, R11, PT ;  /* 0x0000000b1b00720c */ /* 0x000fe20003fa4070 */
[----:B------:R-:W-:-:S04]  /*1c70*/  IMAD.HI.U32 R2, R23, R9, RZ ;  /* 0x0000000917027227 */ /* 0x000fc800078e00ff */
[----:B------:R-:W-:-:S04]  /*1c80*/  IMAD.HI.U32 R5, R23, R4, RZ ;  /* 0x0000000417057227 */ /* 0x000fc800078e00ff */
[----:B0-----:R-:W-:Y:S02]  /*1c90*/  IMAD.MOV.U32 R0, RZ, RZ, R8 ;  /* 0x000000ffff007224 */ /* 0x001fe400078e0008 */
[----:B------:R-:W-:Y:S01]  /*1ca0*/  @!P4 IMAD.IADD R14, R14, 0x1, -R27 ;  /* 0x000000010e0ec824 */ /* 0x000fe200078e0a1b */
[C---:B------:R-:W-:Y:S01]  /*1cb0*/  ISETP.GT.U32.AND P4, PT, R27.reuse, R13, PT ;  /* 0x0000000d1b00720c */ /* 0x040fe20003f84070 */
[----:B------:R-:W-:Y:S01]  /*1cc0*/  @!P6 IMAD.MOV R0, RZ, RZ, -R0 ;  /* 0x000000ffff00e224 */ /* 0x000fe200078e0a00 */
[----:B------:R-:W-:Y:S01]  /*1cd0*/  ISETP.GE.AND P6, PT, R6, RZ, PT ;  /* 0x000000ff0600720c */ /* 0x000fe20003fc6270 */
[----:B------:R-:W-:Y:S02]  /*1ce0*/  IMAD.MOV R6, RZ, RZ, -R2 ;  /* 0x000000ffff067224 */ /* 0x000fe400078e0a02 */
[----:B------:R-:W-:Y:S01]  /*1cf0*/  IMAD.MOV R5, RZ, RZ, -R5 ;  /* 0x000000ffff057224 */ /* 0x000fe200078e0a05 */
[----:B------:R0:W-:Y:S01]  /*1d00*/  STL [R1+0x1cc], R0 ;  /* 0x0001cc0001007387 */ /* 0x0001e20000100800 */
[----:B------:R-:W-:-:S02]  /*1d10*/  IMAD R9, R27, R6, R9 ;  /* 0x000000061b097224 */ /* 0x000fc400078e0209 */
[----:B------:R-:W-:Y:S02]  /*1d20*/  IMAD R4, R27, R5, R4 ;  /* 0x000000051b047224 */ /* 0x000fe400078e0204 */
[C---:B------:R-:W-:Y:S02]  /*1d30*/  VIADD R10, R28.reuse, 0x68 ;  /* 0x000000681c0a7836 */ /* 0x040fe40000000000 */
[C---:B------:R-:W-:Y:S02]  /*1d40*/  VIADD R2, R28.reuse, 0x69 ;  /* 0x000000691c027836 */ /* 0x040fe40000000000 */
[--C-:B------:R-:W-:Y:S01]  /*1d50*/  @!P5 IMAD.IADD R11, R11, 0x1, -R27.reuse ;  /* 0x000000010b0bd824 */ /* 0x100fe200078e0a1b */
[----:B------:R-:W-:Y:S01]  /*1d60*/  ISETP.GT.U32.AND P5, PT, R27, R4, PT ;  /* 0x000000041b00720c */ /* 0x000fe20003fa4070 */
[----:B0-----:R-:W-:Y:S01]  /*1d70*/  IMAD.MOV.U32 R0, RZ, RZ, R14 ;  /* 0x000000ffff007224 */ /* 0x001fe200078e000e */
[----:B------:R-:W-:Y:S01]  /*1d80*/  IABS R15, R10 ;  /* 0x0000000a000f7213 */ /* 0x000fe20000000000 */
[----:B------:R-:W-:Y:S01]  /*1d90*/  @!P4 IMAD.IADD R13, R13, 0x1, -R27 ;  /* 0x000000010d0dc824 */ /* 0x000fe200078e0a1b */
[----:B------:R-:W-:Y:S01]  /*1da0*/  IABS R8, R2 ;  /* 0x0000000200087213 */ /* 0x000fe20000000000 */
[----:B------:R-:W-:Y:S01]  /*1db0*/  @!P0 IMAD.MOV R0, RZ, RZ, -R0 ;  /* 0x000000ffff008224 */ /* 0x000fe200078e0a00 */
[C---:B------:R-:W-:Y:S01]  /*1dc0*/  ISETP.GT.U32.AND P0, PT, R27.reuse, R9, PT ;  /* 0x000000091b00720c */ /* 0x040fe20003f04070 */
[----:B------:R-:W-:Y:S01]  /*1dd0*/  VIADD R7, R28, 0x67 ;  /* 0x000000671c077836 */ /* 0x000fe20000000000 */
[----:B------:R-:W-:Y:S01]  /*1de0*/  ISETP.GT.U32.AND P4, PT, R27, R13, PT ;  /* 0x0000000d1b00720c */ /* 0x000fe20003f84070 */
[----:B------:R-:W-:Y:S01]  /*1df0*/  IMAD.MOV.U32 R14, RZ, RZ, R15 ;  /* 0x000000ffff0e7224 */ /* 0x000fe200078e000f */
[----:B------:R0:W-:Y:S01]  /*1e00*/  STL [R1+0x1c0], R0 ;  /* 0x0001c00001007387 */ /* 0x0001e20000100800 */
[----:B------:R-:W-:Y:S01]  /*1e10*/  IMAD.HI.U32 R15, R23, R8, RZ ;  /* 0x00000008170f7227 */ /* 0x000fe200078e00ff */
[----:B------:R-:W-:-:S03]  /*1e20*/  IABS R12, R7 ;  /* 0x00000007000c7213 */ /* 0x000fc60000000000 */
[----:B------:R-:W-:Y:S02]  /*1e30*/  IMAD.MOV R15, RZ, RZ, -R15 ;  /* 0x000000ffff0f7224 */ /* 0x000fe400078e0a0f */
[--C-:B------:R-:W-:Y:S02]  /*1e40*/  @!P5 IMAD.IADD R4, R4, 0x1, -R27.reuse ;  /* 0x000000010404d824 */ /* 0x100fe400078e0a1b */
[----:B------:R-:W-:Y:S02]  /*1e50*/  @!P0 IMAD.IADD R9, R9, 0x1, -R27 ;  /* 0x0000000109098824 */ /* 0x000fe400078e0a1b */
[----:B0-----:R-:W-:Y:S01]  /*1e60*/  IMAD.MOV.U32 R0, RZ, RZ, R11 ;  /* 0x000000ffff007224 */ /* 0x001fe200078e000b */
[C---:B------:R-:W-:Y:S01]  /*1e70*/  ISETP.GT.U32.AND P5, PT, R27.reuse, R4, PT ;  /* 0x000000041b00720c */ /* 0x040fe20003fa4070 */
[----:B------:R-:W-:Y:S01]  /*1e80*/  VIADD R5, R28, 0x66 ;  /* 0x000000661c057836 */ /* 0x000fe20000000000 */
[C---:B------:R-:W-:Y:S01]  /*1e90*/  ISETP.GT.U32.AND P0, PT, R27.reuse, R9, PT ;  /* 0x000000091b00720c */ /* 0x040fe20003f04070 */
[----:B------:R-:W-:Y:S01]  /*1ea0*/  @!P3 IMAD.MOV R0, RZ, RZ, -R0 ;  /* 0x000000ffff00b224 */ /* 0x000fe200078e0a00 */
[----:B------:R-:W-:Y:S01]  /*1eb0*/  ISETP.GE.AND P3, PT, R2, RZ, PT ;  /* 0x000000ff0200720c */ /* 0x000fe20003f66270 */
[----:B------:R-:W-:Y:S01]  /*1ec0*/  IMAD R2, R27, R15, R8 ;  /* 0x0000000f1b027224 */ /* 0x000fe200078e0208 */
[----:B------:R-:W-:Y:S01]  /*1ed0*/  IABS R6, R5 ;  /* 0x0000000500067213 */ /* 0x000fe20000000000 */
[----:B------:R-:W-:Y:S01]  /*1ee0*/  IMAD.MOV.U32 R11, RZ, RZ, R12 ;  /* 0x000000ffff0b7224 */ /* 0x000fe200078e000c */
[----:B------:R0:W-:Y:S01]  /*1ef0*/  STL [R1+0xb4], R0 ;  /* 0x0000b40001007387 */ /* 0x0001e20000100800 */
[----:B------:R-:W-:Y:S01]  /*1f00*/  @!P4 IMAD.IADD R13, R13, 0x1, -R27 ;  /* 0x000000010d0dc824 */ /* 0x000fe200078e0a1b */
[----:B------:R-:W-:Y:S01]  /*1f10*/  ISETP.GT.U32.AND P4, PT, R27, R2, PT ;  /* 0x000000021b00720c */ /* 0x000fe20003f84070 */
[----:B------:R-:W-:-:S04]  /*1f20*/  IMAD.HI.U32 R8, R23, R11, RZ ;  /* 0x0000000b17087227 */ /* 0x000fc800078e00ff */
[----:B------:R-:W-:-:S04]  /*1f30*/  IMAD.HI.U32 R15, R23, R14, RZ ;  /* 0x0000000e170f7227 */ /* 0x000fc800078e00ff */
[----:B0-----:R-:W-:Y:S02]  /*1f40*/  IMAD.MOV.U32 R0, RZ, RZ, R13 ;  /* 0x000000ffff007224 */ /* 0x001fe400078e000d */
[----:B------:R-:W-:-:S04]  /*1f50*/  IMAD.HI.U32 R12, R23, R6, RZ ;  /* 0x00000006170c7227 */ /* 0x000fc800078e00ff */
[----:B------:R-:W-:Y:S02]  /*1f60*/  IMAD.MOV R8, RZ, RZ, -R8 ;  /* 0x000000ffff087224 */ /* 0x000fe400078e0a08 */
[----:B------:R-:W-:Y:S02]  /*1f70*/  @!P1 IMAD.MOV R0, RZ, RZ, -R0 ;  /* 0x000000ffff009224 */ /* 0x000fe400078e0a00 */
[----:B------:R-:W-:Y:S02]  /*1f80*/  IMAD.MOV R15, RZ, RZ, -R15 ;  /* 0x000000ffff0f7224 */ /* 0x000fe400078e0a0f */
[----:B------:R-:W-:Y:S01]  /*1f90*/  IMAD.MOV R12, RZ, RZ, -R12 ;  /* 0x000000ffff0c7224 */ /* 0x000fe200078e0a0c */
[----:B------:R0:W-:Y:S01]  /*1fa0*/  STL [R1+0xb8], R0 ;  /* 0x0000b80001007387 */ /* 0x0001e20000100800 */
[----:B------:R-:W-:Y:S02]  /*1fb0*/  IMAD R11, R27, R8, R11 ;  /* 0x000000081b0b7224 */ /* 0x000fe400078e020b */
[----:B------:R-:W-:-:S02]  /*1fc0*/  @!P0 IMAD.IADD R9, R9, 0x1, -R27 ;  /* 0x0000000109098824 */ /* 0x000fc400078e0a1b */
[----:B------:R-:W-:Y:S01]  /*1fd0*/  VIADD R8, R28, 0x65 ;  /* 0x000000651c087836 */ /* 0x000fe20000000000 */
[C---:B------:R-:W-:Y:S01]  /*1fe0*/  ISETP.GT.U32.AND P0, PT, R27.reuse, R11, PT ;  /* 0x0000000b1b00720c */ /* 0x040fe20003f04070 */
[----:B------:R-:W-:Y:S01]  /*1ff0*/  @!P5 IMAD.IADD R4, R4, 0x1, -R27 ;  /* 0x000000010404d824 */ /* 0x000fe200078e0a1b */
[----:B------:R-:W-:Y:S01]  /*2000*/  ISETP.GE.AND P5, PT, R10, RZ, PT ;  /* 0x000000ff0a00720c */ /* 0x000fe20003fa6270 */
[C---:B------:R-:W-:Y:S02]  /*2010*/  IMAD R10, R27.reuse, R15, R14 ;  /* 0x0000000f1b0a7224 */ /* 0x040fe400078e020e */
[C---:B------:R-:W-:Y:S01]  /*2020*/  IMAD R6, R27.reuse, R12, R6 ;  /* 0x0000000c1b067224 */ /* 0x040fe200078e0206 */
[----:B------:R-:W-:Y:S01]  /*2030*/  IABS R12, R8 ;  /* 0x00000008000c7213 */ /* 0x000fe20000000000 */
[----:B0-----:R-:W-:Y:S01]  /*2040*/  IMAD.MOV.U32 R0, RZ, RZ, R9 ;  /* 0x000000ffff007224 */ /* 0x001fe200078e0009 */
[----:B------:R-:W-:Y:S01]  /*2050*/  ISETP.GT.U32.AND P1, PT, R27, R10, PT ;  /* 0x0000000a1b00720c */ /* 0x000fe20003f24070 */
[----:B------:R-:W-:-:S02]  /*2060*/  @!P4 IMAD.IADD R2, R2, 0x1, -R27 ;  /* 0x000000010202c824 */ /* 0x000fc400078e0a1b */
[----:B------:R-:W-:Y:S02]  /*2070*/  IMAD.MOV.U32 R3, RZ, RZ, R4 ;  /* 0x000000ffff037224 */ /* 0x000fe400078e0004 */
[----:B------:R-:W-:Y:S01]  /*2080*/  @!P6 IMAD.MOV R0, RZ, RZ, -R0 ;  /* 0x000000ffff00e224 */ /* 0x000fe200078e0a00 */
[C---:B------:R-:W-:Y:S01]  /*2090*/  ISETP.GT.U32.AND P6, PT, R27.reuse, R6, PT ;  /* 0x000000061b00720c */ /* 0x040fe20003fc4070 */
[----:B------:R-:W-:Y:S01]  /*20a0*/  IMAD.MOV.U32 R4, RZ, RZ, R12 ;  /* 0x000000ffff047224 */ /* 0x000fe200078e000c */
[----:B------:R-:W-:Y:S01]  /*20b0*/  ISETP.GT.U32.AND P4, PT, R27, R2, PT ;  /* 0x000000021b00720c */ /* 0x000fe20003f84070 */
[----:B------:R-:W-:Y:S01]  /*20c0*/  @!P2 IMAD.MOV R3, RZ, RZ, -R3 ;  /* 0x000000ffff03a224 */ /* 0x000fe200078e0a03 */
[----:B------:R-:W-:Y:S01]  /*20d0*/  ISETP.GE.AND P2, PT, R7, RZ, PT ;  /* 0x000000ff0700720c */ /* 0x000fe20003f46270 */
[----:B------:R-:W-:Y:S02]  /*20e0*/  VIADD R7, R28, 0x64 ;  /* 0x000000641c077836 */ /* 0x000fe40000000000 */
[----:B------:R-:W-:Y:S01]  /*20f0*/  IMAD.HI.U32 R9, R23, R4, RZ ;  /* 0x0000000417097227 */ /* 0x000fe200078e00ff */
[----:B------:R-:W-:Y:S02]  /*2100*/  STL [R1+0xc0], R3 ;  /* 0x0000c00301007387 */ /* 0x000fe40000100800 */
[----:B------:R-:W-:Y:S01]  /*2110*/  IABS R12, R7 ;  /* 0x00000007000c7213 */ /* 0x000fe20000000000 */
[----:B------:R-:W-:Y:S01]  /*2120*/  @!P0 IMAD.IADD R11, R11, 0x1, -R27 ;  /* 0x000000010b0b8824 */ /* 0x000fe200078e0a1b */
[----:B------:R0:W-:Y:S01]  /*2130*/  STL [R1+0xc8], R0 ;  /* 0x0000c80001007387 */ /* 0x0001e20000100800 */
[----:B------:R-:W-:-:S02]  /*2140*/  IMAD.MOV R9, RZ, RZ, -R9 ;  /* 0x000000ffff097224 */ /* 0x000fc400078e0a09 */
[--C-:B------:R-:W-:Y:S01]  /*2150*/  @!P1 IMAD.IADD R10, R10, 0x1, -R27.reuse ;  /* 0x000000010a0a9824 */ /* 0x100fe200078e0a1b */
[----:B------:R-:W-:Y:S01]  /*2160*/  ISETP.GE.AND P1, PT, R8, RZ, PT ;  /* 0x000000ff0800720c */ /* 0x000fe20003f26270 */
[--C-:B------:R-:W-:Y:S01]  /*2170*/  @!P6 IMAD.IADD R6, R6, 0x1, -R27.reuse ;  /* 0x000000010606e824 */ /* 0x100fe200078e0a1b */
[C---:B------:R-:W-:Y:S01]  /*2180*/  ISETP.GT.U32.AND P6, PT, R27.reuse, R11, PT ;  /* 0x0000000b1b00720c */ /* 0x040fe20003fc4070 */
[----:B------:R-:W-:Y:S01]  /*2190*/  @!P4 IMAD.IADD R2, R2, 0x1, -R27 ;  /* 0x000000010202c824 */ /* 0x000fe200078e0a1b */
[C---:B------:R-:W-:Y:S01]  /*21a0*/  ISETP.GT.U32.AND P0, PT, R27.reuse, R10, PT ;  /* 0x0000000a1b00720c */ /* 0x040fe20003f04070 */
[----:B------:R-:W-:Y:S01]  /*21b0*/  IMAD R4, R27, R9, R4 ;  /* 0x000000091b047224 */ /* 0x000fe200078e0204 */
[----:B------:R-:W-:Y:S01]  /*21c0*/  ISETP.GE.AND P4, PT, R5, RZ, PT ;  /* 0x000000ff0500720c */ /* 0x000fe20003f86270 */
[----:B------:R-:W-:-:S04]  /*21d0*/  IMAD.HI.U32 R9, R23, R12, RZ ;  /* 0x0000000c17097227 */ /* 0x000fc800078e00ff */
[----:B0-----:R-:W-:Y:S02]  /*21e0*/  IMAD.MOV.U32 R0, RZ, RZ, R2 ;  /* 0x000000ffff007224 */ /* 0x001fe400078e0002 */
[----:B------:R-:W-:Y:S02]  /*21f0*/  IMAD.MOV R9, RZ, RZ, -R9 ;  /* 0x000000ffff097224 */ /* 0x000fe400078e0a09 */
[----:B------:R-:W-:Y:S01]  /*2200*/  @!P3 IMAD.MOV R0, RZ, RZ, -R0 ;  /* 0x000000ffff00b224 */ /* 0x000fe200078e0a00 */
[C---:B------:R-:W-:Y:S01]  /*2210*/  ISETP.GT.U32.AND P3, PT, R27.reuse, R6, PT ;  /* 0x000000061b00720c */ /* 0x040fe20003f64070 */
[----:B------:R-:W-:Y:S02]  /*2220*/  IMAD R12, R27, R9, R12 ;  /* 0x000000091b0c7224 */ /* 0x000fe400078e020c */
[----:B------:R-:W-:Y:S01]  /*2230*/  @!P6 IMAD.IADD R11, R11, 0x1, -R27 ;  /* 0x000000010b0be824 */ /* 0x000fe200078e0a1b */
[----:B------:R0:W-:Y:S01]  /*2240*/  STL [R1+0xd4], R0 ;  /* 0x0000d40001007387 */ /* 0x0001e20000100800 */
[C---:B------:R-:W-:Y:S01]  /*2250*/  VIADD R8, R28.reuse, 0x61 ;  /* 0x000000611c087836 */ /* 0x040fe20000000000 */
[----:B------:R-:W-:Y:S01]  /*2260*/  ISETP.GT.U32.AND P6, PT, R27, R12, PT ;  /* 0x0000000c1b00720c */ /* 0x000fe20003fc4070 */
[----:B------:R-:W-:-:S02]  /*2270*/  VIADD R5, R28, 0x63 ;  /* 0x000000631c057836 */ /* 0x000fc40000000000 */
[--C-:B------:R-:W-:Y:S01]  /*2280*/  @!P0 IMAD.IADD R10, R10, 0x1, -R27.reuse ;  /* 0x000000010a0a8824 */ /* 0x100fe200078e0a1b */
[----:B------:R-:W-:Y:S01]  /*2290*/  ISETP.GT.U32.AND P0, PT, R27, R4, PT ;  /* 0x000000041b00720c */ /* 0x000fe20003f04070 */
[----:B------:R-:W-:Y:S01]  /*22a0*/  VIADD R2, R28, 0x62 ;  /* 0x000000621c027836 */ /* 0x000fe20000000000 */
[----:B------:R-:W-:Y:S01]  /*22b0*/  IABS R14, R8 ;  /* 0x00000008000e7213 */ /* 0x000fe20000000000 */
[----:B------:R-:W-:Y:S01]  /*22c0*/  @!P3 IMAD.IADD R6, R6, 0x1, -R27 ;  /* 0x000000010606b824 */ /* 0x000fe200078e0a1b */
[----:B------:R-:W-:Y:S01]  /*22d0*/  IABS R13, R5 ;  /* 0x00000005000d7213 */ /* 0x000fe20000000000 */
[----:B0-----:R-:W-:Y:S01]  /*22e0*/  IMAD.MOV.U32 R0, RZ, RZ, R10 ;  /* 0x000000ffff007224 */ /* 0x001fe200078e000a */
[----:B------:R-:W-:Y:S01]  /*22f0*/  ISETP.GE.AND P3, PT, R7, RZ, PT ;  /* 0x000000ff0700720c */ /* 0x000fe20003f66270 */
[----:B------:R-:W-:Y:S01]  /*2300*/  IMAD.MOV.U32 R7, RZ, RZ, R14 ;  /* 0x000000ffff077224 */ /* 0x000fe200078e000e */
[----:B------:R-:W-:Y:S01]  /*2310*/  IABS R9, R2 ;  /* 0x0000000200097213 */ /* 0x000fe20000000000 */
[----:B------:R-:W-:-:S04]  /*2320*/  IMAD.HI.U32 R14, R23, R13, RZ ;  /* 0x0000000d170e7227 */ /* 0x000fc800078e00ff */
[----:B------:R-:W-:Y:S02]  /*2330*/  @!P6 IMAD.IADD R12, R12, 0x1, -R27 ;  /* 0x000000010c0ce824 */ /* 0x000fe400078e0a1b */
[----:B------:R-:W-:-:S03]  /*2340*/  IMAD.HI.U32 R15, R23, R9, RZ ;  /* 0x00000009170f7227 */ /* 0x000fc600078e00ff */
[----:B------:R-:W-:Y:S01]  /*2350*/  ISETP.GT.U32.AND P6, PT, R27, R12, PT ;  /* 0x0000000c1b00720c */ /* 0x000fe20003fc4070 */
[----:B------:R-:W-:Y:S02]  /*2360*/  IMAD.MOV R14, RZ, RZ, -R14 ;  /* 0x000000ffff0e7224 */ /* 0x000fe400078e0a0e */
[----:B------:R-:W-:Y:S01]  /*2370*/  @!P0 IMAD.IADD R4, R4, 0x1, -R27 ;  /* 0x0000000104048824 */ /* 0x000fe200078e0a1b */
[----:B------:R-:W-:Y:S01]  /*2380*/  ISETP.GE.AND P0, PT, R5, RZ, PT ;  /* 0x000000ff0500720c */ /* 0x000fe20003f06270 */
[----:B------:R-:W-:Y:S02]  /*2390*/  @!P5 IMAD.MOV R0, RZ, RZ, -R0 ;  /* 0x000000ffff00d224 */ /* 0x000fe400078e0a00 */
[----:B------:R-:W-:Y:S01]  /*23a0*/  IMAD.HI.U32 R5, R23, R7, RZ ;  /* 0x0000000717057227 */ /* 0x000fe200078e00ff */
[----:B------:R-:W-:Y:S02]  /*23b0*/  ISETP.GT.U32.AND P5, PT, R27, R4, PT ;  /* 0x000000041b00720c */ /* 0x000fe40003fa4070 */
[----:B------:R0:W-:Y:S01]  /*23c0*/  STL [R1+0xdc], R0 ;  /* 0x0000dc0001007387 */ /* 0x0001e20000100800 */
[----:B------:R-:W-:-:S02]  /*23d0*/  IMAD.MOV R10, RZ, RZ, -R15 ;  /* 0x000000ffff0a7224 */ /* 0x000fc400078e0a0f */
[C---:B------:R-:W-:Y:S02]  /*23e0*/  IMAD R13, R27.reuse, R14, R13 ;  /* 0x0000000e1b0d7224 */ /* 0x040fe400078e020d */
[----:B------:R-:W-:Y:S02]  /*23f0*/  IMAD.MOV.U32 R3, RZ, RZ, R11 ;  /* 0x000000ffff037224 */ /* 0x000fe400078e000b */
[----:B------:R-:W-:Y:S02]  /*2400*/  IMAD.MOV R5, RZ, RZ, -R5 ;  /* 0x000000ffff057224 */ /* 0x000fe400078e0a05 */
[C---:B------:R-:W-:Y:S02]  /*2410*/  IMAD R9, R27.reuse, R10, R9 ;  /* 0x0000000a1b097224 */ /* 0x040fe400078e0209 */
[----:B0-----:R-:W-:Y:S02]  /*2420*/  IMAD.MOV.U32 R0, RZ, RZ, R6 ;  /* 0x000000ffff007224 */ /* 0x001fe400078e0006 */
[----:B------:R-:W-:Y:S01]  /*2430*/  @!P2 IMAD.MOV R3, RZ, RZ, -R3 ;  /* 0x000000ffff03a224 */ /* 0x000fe200078e0a03 */
[C---:B------:R-:W-:Y:S01]  /*2440*/  ISETP.GT.U32.AND P2, PT, R27.reuse, R13, PT ;  /* 0x0000000d1b00720c */ /* 0x040fe20003f44070 */
[----:B------:R-:W-:-:S02]  /*2450*/  IMAD R7, R27, R5, R7 ;  /* 0x000000051b077224 */ /* 0x000fc400078e0207 */
[----:B------:R-:W-:Y:S01]  /*2460*/  @!P4 IMAD.MOV R0, RZ, RZ, -R0 ;  /* 0x000000ffff00c224 */ /* 0x000fe200078e0a00 */
[C---:B------:R-:W-:Y:S01]  /*2470*/  ISETP.GT.U32.AND P4, PT, R27.reuse, R9, PT ;  /* 0x000000091b00720c */ /* 0x040fe20003f84070 */
[--C-:B------:R-:W-:Y:S01]  /*2480*/  @!P6 IMAD.IADD R12, R12, 0x1, -R27.reuse ;  /* 0x000000010c0ce824 */ /* 0x100fe200078e0a1b */
[----:B------:R-:W-:Y:S01]  /*2490*/  ISETP.GT.U32.AND P6, PT, R27, R7, PT ;  /* 0x000000071b00720c */ /* 0x000fe20003fc4070 */
[----:B------:R-:W-:Y:S01]  /*24a0*/  VIADD R14, R28, 0x60 ;  /* 0x000000601c0e7836 */ /* 0x000fe20000000000 */
[----:B------:R-:W-:Y:S01]  /*24b0*/  STL [R1+0xe0], R3 ;  /* 0x0000e00301007387 */ /* 0x000fe20000100800 */
[--C-:B------:R-:W-:Y:S01]  /*24c0*/  @!P5 IMAD.IADD R4, R4, 0x1, -R27.reuse ;  /* 0x000000010404d824 */ /* 0x100fe200078e0a1b */
[----:B------:R-:W-:Y:S01]  /*24d0*/  ISETP.GE.AND P5, PT, R2, RZ, PT ;  /* 0x000000ff0200720c */ /* 0x000fe20003fa6270 */
[----:B------:R-:W-:Y:S01]  /*24e0*/  VIADD R2, R28, 0x5f ;  /* 0x0000005f1c027836 */ /* 0x000fe20000000000 */
[----:B------:R-:W-:Y:S01]  /*24f0*/  IABS R5, R14 ;  /* 0x0000000e00057213 */ /* 0x000fe20000000000 */
[--C-:B------:R-:W-:Y:S01]  /*2500*/  @!P2 IMAD.IADD R13, R13, 0x1, -R27.reuse ;  /* 0x000000010d0da824 */ /* 0x100fe200078e0a1b */
[----:B------:R-:W-:Y:S01]  /*2510*/  ISETP.GE.AND P2, PT, R8, RZ, PT ;  /* 0x000000ff0800720c */ /* 0x000fe20003f46270 */
[----:B------:R0:W-:Y:S01]  /*2520*/  STL [R1+0xe4], R0 ;  /* 0x0000e40001007387 */ /* 0x0001e20000100800 */
[----:B------:R-:W-:Y:S01]  /*2530*/  IABS R6, R2 ;  /* 0x0000000200067213 */ /* 0x000fe20000000000 */
[----:B------:R-:W-:Y:S01]  /*2540*/  @!P4 IMAD.IADD R9, R9, 0x1, -R27 ;  /* 0x000000010909c824 */ /* 0x000fe200078e0a1b */
[----:B------:R-:W-:Y:S01]  /*2550*/  ISETP.GT.U32.AND P4, PT, R27, R13, PT ;  /* 0x0000000d1b00720c */ /* 0x000fe20003f84070 */
[----:B------:R-:W-:-:S04]  /*2560*/  IMAD.HI.U32 R8, R23, R5, RZ ;  /* 0x0000000517087227 */ /* 0x000fc800078e00ff */
[----:B------:R-:W-:Y:S01]  /*2570*/  @!P6 IMAD.IADD R7, R7, 0x1, -R27 ;  /* 0x000000010707e824 */ /* 0x000fe200078e0a1b */
[----:B------:R-:W-:Y:S01]  /*2580*/  ISETP.GT.U32.AND P6, PT, R27, R9, PT ;  /* 0x000000091b00720c */ /* 0x000fe20003fc4070 */
[----:B0-----:R-:W-:Y:S02]  /*2590*/  IMAD.MOV.U32 R0, RZ, RZ, R4 ;  /* 0x000000ffff007224 */ /* 0x001fe400078e0004 */
[----:B------:R-:W-:Y:S02]  /*25a0*/  IMAD.MOV R8, RZ, RZ, -R8 ;  /* 0x000000ffff087224 */ /* 0x000fe400078e0a08 */
[----:B------:R-:W-:-:S04]  /*25b0*/  IMAD.HI.U32 R4, R23, R6, RZ ;  /* 0x0000000617047227 */ /* 0x000fc800078e00ff */
[----:B------:R-:W-:Y:S02]  /*25c0*/  IMAD R5, R27, R8, R5 ;  /* 0x000000081b057224 */ /* 0x000fe400078e0205 */
[----:B------:R-:W-:Y:S02]  /*25d0*/  IMAD.MOV R4, RZ, RZ, -R4 ;  /* 0x000000ffff047224 */ /* 0x000fe400078e0a04 */
[--C-:B------:R-:W-:Y:S01]  /*25e0*/  @!P4 IMAD.IADD R13, R13, 0x1, -R27.reuse ;  /* 0x000000010d0dc824 */ /* 0x100fe200078e0a1b */
[C---:B------:R-:W-:Y:S01]  /*25f0*/  ISETP.GT.U32.AND P4, PT, R27.reuse, R5, PT ;  /* 0x000000051b00720c */ /* 0x040fe20003f84070 */
[----:B------:R-:W-:Y:S02]  /*2600*/  IMAD R6, R27, R4, R6 ;  /* 0x000000041b067224 */ /* 0x000fe400078e0206 */
[--C-:B------:R-:W-:Y:S02]  /*2610*/  @!P6 IMAD.IADD R9, R9, 0x1, -R27.reuse ;  /* 0x000000010909e824 */ /* 0x100fe400078e0a1b */
[C---:B------:R-:W-:Y:S01]  /*2620*/  VIADD R10, R28.reuse, 0x5e ;  /* 0x0000005e1c0a7836 */ /* 0x040fe20000000000 */
[C---:B------:R-:W-:Y:S01]  /*2630*/  ISETP.GT.U32.AND P6, PT, R27.reuse, R6, PT ;  /* 0x000000061b00720c */ /* 0x040fe20003fc4070 */
[----:B------:R-:W-:Y:S01]  /*2640*/  @!P1 IMAD.MOV R0, RZ, RZ, -R0 ;  /* 0x000000ffff009224 */ /* 0x000fe200078e0a00 */
[----:B------:R-:W-:Y:S01]  /*2650*/  ISETP.GT.U32.AND P1, PT, R27, R7, PT ;  /* 0x000000071b00720c */ /* 0x000fe20003f24070 */
[----:B------:R-:W-:Y:S01]  /*2660*/  VIADD R8, R28, 0x5d ;  /* 0x0000005d1c087836 */ /* 0x000fe20000000000 */
[----:B------:R-:W-:Y:S01]  /*2670*/  IABS R16, R10 ;  /* 0x0000000a00107213 */ /* 0x000fe20000000000 */
[----:B------:R-:W-:Y:S01]  /*2680*/  IMAD.MOV.U32 R3, RZ, RZ, R12 ;  /* 0x000000ffff037224 */ /* 0x000fe200078e000c */
[----:B------:R0:W-:Y:S01]  /*2690*/  STL [R1+0xe8], R0 ;  /* 0x0000e80001007387 */ /* 0x0001e20000100800 */
[----:B------:R-:W-:Y:S01]  /*26a0*/  @!P4 IMAD.IADD R5, R5, 0x1, -R27 ;  /* 0x000000010505c824 */ /* 0x000fe200078e0a1b */
[----:B------:R-:W-:Y:S01]  /*26b0*/  IABS R4, R8 ;  /* 0x0000000800047213 */ /* 0x000fe20000000000 */
[----:B------:R-:W-:Y:S01]  /*26c0*/  IMAD.HI.U32 R17, R23, R16, RZ ;  /* 0x0000001017117227 */ /* 0x000fe200078e00ff */
[----:B------:R-:W-:-:S03]  /*26d0*/  ISETP.GE.AND P4, PT, R2, RZ, PT ;  /* 0x000000ff0200720c */ /* 0x000fc60003f86270 */
[----:B------:R-:W-:Y:S01]  /*26e0*/  @!P6 IMAD.IADD R6, R6, 0x1, -R27 ;  /* 0x000000010606e824 */ /* 0x000fe200078e0a1b */
[----:B------:R-:W-:Y:S01]  /*26f0*/  ISETP.GT.U32.AND P6, PT, R27, R5, PT ;  /* 0x000000051b00720c */ /* 0x000fe20003fc4070 */
[----:B------:R-:W-:Y:S02]  /*2700*/  @!P3 IMAD.MOV R3, RZ, RZ, -R3 ;  /* 0x000000ffff03b224 */ /* 0x000fe400078e0a03 */
[----:B0-----:R-:W-:Y:S02]  /*2710*/  IMAD.MOV.U32 R0, RZ, RZ, R13 ;  /* 0x000000ffff007224 */ /* 0x001fe400078e000d */
[----:B------:R-:W-:Y:S01]  /*2720*/  IMAD.MOV R17, RZ, RZ, -R17 ;  /* 0x000000ffff117224 */ /* 0x000fe200078e0a11 */
[----:B------:R0:W-:Y:S01]  /*2730*/  STL [R1+0xf0], R3 ;  /* 0x0000f00301007387 */ /* 0x0001e20000100800 */
[----:B------:R-:W-:-:S04]  /*2740*/  IMAD.HI.U32 R15, R23, R4, RZ ;  /* 0x00000004170f7227 */ /* 0x000fc800078e00ff */
[----:B------:R-:W-:Y:S01]  /*2750*/  @!P0 IMAD.MOV R0, RZ, RZ, -R0 ;  /* 0x000000ffff008224 */ /* 0x000fe200078e0a00 */
[----:B------:R-:W-:Y:S01]  /*2760*/  ISETP.GT.U32.AND P0, PT, R27, R6, PT ;  /* 0x000000061b00720c */ /* 0x000fe20003f04070 */
[----:B------:R-:W-:Y:S01]  /*2770*/  @!P1 IMAD.IADD R7, R7, 0x1, -R27 ;  /* 0x0000000107079824 */ /* 0x000fe200078e0a1b */
[----:B------:R-:W-:Y:S01]  /*2780*/  ISETP.GE.AND P1, PT, R14, RZ, PT ;  /* 0x000000ff0e00720c */ /* 0x000fe20003f26270 */
[C---:B------:R-:W-:Y:S01]  /*2790*/  IMAD R2, R27.reuse, R17, R16 ;  /* 0x000000111b027224 */ /* 0x040fe200078e0210 */
[----:B------:R1:W-:Y:S01]  /*27a0*/  STL [R1+0xf8], R0 ;  /* 0x0000f80001007387 */ /* 0x0003e20000100800 */
[----:B------:R-:W-:Y:S02]  /*27b0*/  IMAD.MOV R15, RZ, RZ, -R15 ;  /* 0x000000ffff0f7224 */ /* 0x000fe400078e0a0f */
[----:B0-----:R-:W-:Y:S01]  /*27c0*/  IMAD.MOV.U32 R3, RZ, RZ, R9 ;  /* 0x000000ffff037224 */ /* 0x001fe200078e0009 */
[----:B------:R-:W-:Y:S01]  /*27d0*/  ISETP.GT.U32.AND P3, PT, R27, R2, PT ;  /* 0x000000021b00720c */ /* 0x000fe20003f64070 */
[----:B------:R-:W-:-:S02]  /*27e0*/  VIADD R11, R28, 0x5c ;  /* 0x0000005c1c0b7836 */ /* 0x000fc40000000000 */
[----:B------:R-:W-:Y:S01]  /*27f0*/  @!P5 IMAD.MOV R3, RZ, RZ, -R3 ;  /* 0x000000ffff03d224 */ /* 0x000fe200078e0a03 */
[----:B------:R-:W-:Y:S01]  /*2800*/  ISETP.GE.AND P5, PT, R10, RZ, PT ;  /* 0x000000ff0a00720c */ /* 0x000fe20003fa6270 */
[----:B------:R-:W-:Y:S01]  /*2810*/  @!P6 IMAD.IADD R5, R5, 0x1, -R27 ;  /* 0x000000010505e824 */ /* 0x000fe200078e0a1b */
[----:B------:R-:W-:Y:S01]  /*2820*/  IABS R14, R11 ;  /* 0x0000000b000e7213 */ /* 0x000fe20000000000 */
[----:B-1----:R-:W-:Y:S01]  /*2830*/  IMAD.MOV.U32 R0, RZ, RZ, R7 ;  /* 0x000000ffff007224 */ /* 0x002fe200078e0007 */
[----:B------:R-:W-:Y:S01]  /*2840*/  STL [R1+0xfc], R3 ;  /* 0x0000fc0301007387 */ /* 0x000fe20000100800 */
[----:B------:R-:W-:Y:S02]  /*2850*/  IMAD R7, R27, R15, R4 ;  /* 0x0000000f1b077224 */ /* 0x000fe400078e0204 */
[----:B------:R-:W-:Y:S01]  /*2860*/  @!P2 IMAD.MOV R0, RZ, RZ, -R0 ;  /* 0x000000ffff00a224 */ /* 0x000fe200078e0a00 */
[----:B------:R-:W-:Y:S01]  /*2870*/  ISETP.GE.AND P2, PT, R8, RZ, PT ;  /* 0x000000ff0800720c */ /* 0x000fe20003f46270 */
[----:B------:R-:W-:Y:S01]  /*2880*/  IMAD.HI.U32 R9, R23, R14, RZ ;  /* 0x0000000e17097227 */ /* 0x000fe200078e00ff */
[----:B------:R-:W-:-:S02]  /*2890*/  ISETP.GT.U32.AND P6, PT, R27, R7, PT ;  /* 0x000000071b00720c */ /* 0x000fc40003fc4070 */
[----:B------:R0:W-:Y:S01]  /*28a0*/  STL [R1+0x10c], R0 ;  /* 0x00010c0001007387 */ /* 0x0001e20000100800 */
[----:B------:R-:W-:Y:S02]  /*28b0*/  VIADD R4, R28, 0x5b ;  /* 0x0000005b1c047836 */ /* 0x000fe40000000000 */
[----:B------:R-:W-:Y:S02]  /*28c0*/  IMAD.MOV R9, RZ, RZ, -R9 ;  /* 0x000000ffff097224 */ /* 0x000fe400078e0a09 */
[--C-:B------:R-:W-:Y:S01]  /*28d0*/  @!P0 IMAD.IADD R6, R6, 0x1, -R27.reuse ;  /* 0x0000000106068824 */ /* 0x100fe200078e0a1b */
[----:B------:R-:W-:Y:S01]  /*28e0*/  ISETP.GE.AND P0, PT, R11, RZ, PT ;  /* 0x000000ff0b00720c */ /* 0x000fe20003f06270 */
[----:B------:R-:W-:Y:S01]  /*28f0*/  @!P3 IMAD.IADD R2, R2, 0x1, -R27 ;  /* 0x000000010202b824 */ /* 0x000fe200078e0a1b */
[----:B------:R-:W-:Y:S01]  /*2900*/  IABS R11, R4 ;  /* 0x00000004000b7213 */ /* 0x000fe20000000000 */
[----:B------:R-:W-:Y:S01]  /*2910*/  IMAD R16, R27, R9, R14 ;  /* 0x000000091b107224 */ /* 0x000fe200078e020e */
[----:B------:R-:W-:Y:S01]  /*2920*/  ISETP.GE.AND P3, PT, R4, RZ, PT ;  /* 0x000000ff0400720c */ /* 0x000fe20003f66270 */
[----:B0-----:R-:W-:-:S02]  /*2930*/  IMAD.MOV.U32 R0, RZ, RZ, R5 ;  /* 0x000000ffff007224 */ /* 0x001fc400078e0005 */
[----:B------:R-:W-:Y:S01]  /*2940*/  @!P6 IMAD.IADD R7, R7, 0x1, -R27 ;  /* 0x000000010707e824 */ /* 0x000fe200078e0a1b */
[----:B------:R-:W-:Y:S01]  /*2950*/  ISETP.GT.U32.AND P6, PT, R27, R2, PT ;  /* 0x000000021b00720c */ /* 0x000fe20003fc4070 */
[----:B------:R-:W-:Y:S02]  /*2960*/  @!P1 IMAD.MOV R0, RZ, RZ, -R0 ;  /* 0x000000ffff009224 */ /* 0x000fe400078e0a00 */
[----:B------:R-:W-:Y:S01]  /*2970*/  IMAD.HI.U32 R5, R23, R11, RZ ;  /* 0x0000000b17057227 */ /* 0x000fe200078e00ff */
[----:B------:R-:W-:Y:S02]  /*2980*/  ISETP.GT.U32.AND P1, PT, R27, R7, PT ;  /* 0x000000071b00720c */ /* 0x000fe40003f24070 */
[----:B------:R0:W-:Y:S01]  /*2990*/  STL [R1+0x114], R0 ;  /* 0x0001140001007387 */ /* 0x0001e20000100800 */
[----:B------:R-:W-:Y:S02]  /*29a0*/  IMAD.MOV R5, RZ, RZ, -R5 ;  /* 0x000000ffff057224 */ /* 0x000fe400078e0a05 */
[----:B------:R-:W-:-:S02]  /*29b0*/  VIADD R9, R28, 0x5a ;  /* 0x0000005a1c097836 */ /* 0x000fc40000000000 */
[C---:B------:R-:W-:Y:S02]  /*29c0*/  IMAD R11, R27.reuse, R5, R11 ;  /* 0x000000051b0b7224 */ /* 0x040fe400078e020b */
[----:B------:R-:W-:Y:S01]  /*29d0*/  VIADD R8, R28, 0x59 ;  /* 0x000000591c087836 */ /* 0x000fe20000000000 */
[----:B------:R-:W-:Y:S01]  /*29e0*/  IABS R12, R9 ;  /* 0x00000009000c7213 */ /* 0x000fe20000000000 */
[----:B------:R-:W-:Y:S01]  /*29f0*/  @!P6 IMAD.IADD R2, R2, 0x1, -R27 ;  /* 0x000000010202e824 */ /* 0x000fe200078e0a1b */
[----:B------:R-:W-:Y:S01]  /*2a00*/  ISETP.GT.U32.AND P6, PT, R27, R11, PT ;  /* 0x0000000b1b00720c */ /* 0x000fe20003fc4070 */
[----:B0-----:R-:W-:Y:S01]  /*2a10*/  IMAD.MOV.U32 R0, RZ, RZ, R6 ;  /* 0x000000ffff007224 */ /* 0x001fe200078e0006 */
[----:B------:R-:W-:Y:S01]  /*2a20*/  IABS R14, R8 ;  /* 0x00000008000e7213 */ /* 0x000fe20000000000 */
[----:B------:R-:W-:-:S04]  /*2a30*/  IMAD.HI.U32 R5, R23, R12, RZ ;  /* 0x0000000c17057227 */ /* 0x000fc800078e00ff */
[----:B------:R-:W-:Y:S01]  /*2a40*/  @!P4 IMAD.MOV R0, RZ, RZ, -R0 ;  /* 0x000000ffff00c224 */ /* 0x000fe200078e0a00 */
[----:B------:R-:W-:Y:S01]  /*2a50*/  ISETP.GT.U32.AND P4, PT, R27, R16, PT ;  /* 0x000000101b00720c */ /* 0x000fe20003f84070 */
[----:B------:R-:W-:Y:S01]  /*2a60*/  @!P1 IMAD.IADD R7, R7, 0x1, -R27 ;  /* 0x0000000107079824 */ /* 0x000fe200078e0a1b */
[----:B------:R-:W-:Y:S01]  /*2a70*/  ISETP.GE.AND P1, PT, R9, RZ, PT ;  /* 0x000000ff0900720c */ /* 0x000fe20003f26270 */
[----:B------:R-:W-:Y:S01]  /*2a80*/  IMAD.HI.U32 R6, R23, R14, RZ ;  /* 0x0000000e17067227 */ /* 0x000fe200078e00ff */
[----:B------:R0:W-:Y:S03]  /*2a90*/  STL [R1+0x118], R0 ;  /* 0x0001180001007387 */ /* 0x0001e60000100800 */
[----:B------:R-:W-:Y:S02]  /*2aa0*/  IMAD.MOV R9, RZ, RZ, -R5 ;  /* 0x000000ffff097224 */ /* 0x000fe400078e0a05 */
[----:B------:R-:W-:-:S02]  /*2ab0*/  VIADD R4, R28, 0x58 ;  /* 0x000000581c047836 */ /* 0x000fc40000000000 */
[----:B------:R-:W-:Y:S02]  /*2ac0*/  IMAD.MOV R6, RZ, RZ, -R6 ;  /* 0x000000ffff067224 */ /* 0x000fe400078e0a06 */
[--C-:B------:R-:W-:Y:S01]  /*2ad0*/  @!P4 IMAD.IADD R16, R16, 0x1, -R27.reuse ;  /* 0x000000011010c824 */ /* 0x100fe200078e0a1b */
[----:B------:R-:W-:Y:S01]  /*2ae0*/  IABS R13, R4 ;  /* 0x00000004000d7213 */ /* 0x000fe20000000000 */
[----:B0-----:R-:W-:Y:S01]  /*2af0*/  IMAD.MOV.U32 R0, RZ, RZ, R2 ;  /* 0x000000ffff007224 */ /* 0x001fe200078e0002 */
[----:B------:R-:W-:Y:S01]  /*2b00*/  ISETP.GE.AND P4, PT, R8, RZ, PT ;  /* 0x000000ff0800720c */ /* 0x000fe20003f86270 */
[C---:B------:R-:W-:Y:S02]  /*2b10*/  IMAD R12, R27.reuse, R9, R12 ;  /* 0x000000091b0c7224 */ /* 0x040fe400078e020c */
[----:B------:R-:W-:Y:S01]  /*2b20*/  @!P5 IMAD.MOV R0, RZ, RZ, -R0 ;  /* 0x000000ffff00d224 */ /* 0x000fe200078e0a00 */
[----:B------:R-:W-:Y:S01]  /*2b30*/  ISETP.GT.U32.AND P5, PT, R27, R16, PT ;  /* 0x000000101b00720c */ /* 0x000fe20003fa4070 */
[----:B------:R-:W-:-:S02]  /*2b40*/  @!P6 IMAD.IADD R11, R11, 0x1, -R27 ;  /* 0x000000010b0be824 */ /* 0x000fc400078e0a1b */
[----:B------:R-:W-:Y:S01]  /*2b50*/  IMAD R14, R27, R6, R14 ;  /* 0x000000061b0e7224 */ /* 0x000fe200078e020e */
[----:B------:R0:W-:Y:S01]  /*2b60*/  STL [R1+0x11c], R0 ;  /* 0x00011c0001007387 */ /* 0x0001e20000100800 */
[----:B------:R-:W-:Y:S01]  /*2b70*/  IMAD.HI.U32 R5, R23, R13, RZ ;  /* 0x0000000d17057227 */ /* 0x000fe200078e00ff */
[----:B------:R-:W-:-:S03]  /*2b80*/  ISETP.GT.U32.AND P6, PT, R27, R11, PT ;  /* 0x0000000b1b00720c */ /* 0x000fc60003fc4070 */
[----:B------:R-:W-:Y:S02]  /*2b90*/  IMAD.MOV R5, RZ, RZ, -R5 ;  /* 0x000000ffff057224 */ /* 0x000fe400078e0a05 */
[----:B------:R-:W-:Y:S02]  /*2ba0*/  VIADD R9, R28, 0x57 ;  /* 0x000000571c097836 */ /* 0x000fe40000000000 */
[----:B------:R-:W-:Y:S01]  /*2bb0*/  @!P5 IMAD.IADD R16, R16, 0x1, -R27 ;  /* 0x000000011010d824 */ /* 0x000fe200078e0a1b */
[C---:B------:R-:W-:Y:S01]  /*2bc0*/  ISETP.GT.U32.AND P5, PT, R27.reuse, R14, PT ;  /* 0x0000000e1b00720c */ /* 0x040fe20003fa4070 */
[----:B0-----:R-:W-:Y:S01]  /*2bd0*/  IMAD.MOV.U32 R0, RZ, RZ, R7 ;  /* 0x000000ffff007224 */ /* 0x001fe200078e0007 */
[----:B------:R-:W-:Y:S01]  /*2be0*/  IABS R15, R9 ;  /* 0x00000009000f7213 */ /* 0x000fe20000000000 */
[C---:B------:R-:W-:Y:S02]  /*2bf0*/  IMAD R13, R27.reuse, R5, R13 ;  /* 0x000000051b0d7224 */ /* 0x040fe400078e020d */
[----:B------:R-:W-:Y:S01]  /*2c00*/  @!P2 IMAD.MOV R0, RZ, RZ, -R0 ;  /* 0x000000ffff00a224 */ /* 0x000fe200078e0a00 */
[----:B------:R-:W-:Y:S01]  /*2c10*/  ISETP.GT.U32.AND P2, PT, R27, R12, PT ;  /* 0x0000000c1b00720c */ /* 0x000fe20003f44070 */
[--C-:B------:R-:W-:Y:S01]  /*2c20*/  @!P6 IMAD.IADD R11, R11, 0x1, -R27.reuse ;  /* 0x000000010b0be824 */ /* 0x100fe200078e0a1b */
[----:B------:R-:W-:Y:S01]  /*2c30*/  ISETP.GT.U32.AND P6, PT, R27, R13, PT ;  /* 0x0000000d1b00720c */ /* 0x000fe20003fc4070 */
[----:B------:R-:W-:Y:S01]  /*2c40*/  IMAD.HI.U32 R17, R23, R15, RZ ;  /* 0x0000000f17117227 */ /* 0x000fe200078e00ff */
[----:B------:R0:W-:Y:S03]  /*2c50*/  STL [R1+0x124], R0 ;  /* 0x0001240001007387 */ /* 0x0001e60000100800 */
[----:B------:R-:W-:-:S02]  /*2c60*/  @!P5 IMAD.IADD R14, R14, 0x1, -R27 ;  /* 0x000000010e0ed824 */ /* 0x000fc400078e0a1b */
[----:B------:R-:W-:Y:S02]  /*2c70*/  VIADD R6, R28, 0x56 ;  /* 0x000000561c067836 */ /* 0x000fe40000000000 */
[----:B------:R-:W-:Y:S02]  /*2c80*/  IMAD.MOV R17, RZ, RZ, -R17 ;  /* 0x000000ffff117224 */ /* 0x000fe400078e0a11 */
[----:B------:R-:W-:Y:S01]  /*2c90*/  @!P2 IMAD.IADD R12, R12, 0x1, -R27 ;  /* 0x000000010c0ca824 */ /* 0x000fe200078e0a1b */
[----:B------:R-:W-:Y:S01]  /*2ca0*/  IABS R7, R6 ;  /* 0x0000000600077213 */ /* 0x000fe20000000000 */
[----:B0-----:R-:W-:Y:S01]  /*2cb0*/  IMAD.MOV.U32 R0, RZ, RZ, R11 ;  /* 0x000000ffff007224 */ /* 0x001fe200078e000b */
[----:B------:R-:W-:Y:S01]  /*2cc0*/  ISETP.GE.AND P2, PT, R4, RZ, PT ;  /* 0x000000ff0400720c */ /* 0x000fe20003f46270 */
[----:B------:R-:W-:Y:S01]  /*2cd0*/  @!P6 IMAD.IADD R13, R13, 0x1, -R27 ;  /* 0x000000010d0de824 */ /* 0x000fe200078e0a1b */
[----:B------:R-:W-:Y:S01]  /*2ce0*/  ISETP.GT.U32.AND P5, PT, R27, R12, PT ;  /* 0x0000000c1b00720c */ /* 0x000fe20003fa4070 */
[----:B------:R-:W-:Y:S01]  /*2cf0*/  @!P3 IMAD.MOV R0, RZ, RZ, -R0 ;  /* 0x000000ffff00b224 */ /* 0x000fe200078e0a00 */
[----:B------:R-:W-:Y:S01]  /*2d00*/  ISETP.GE.AND P3, PT, R9, RZ, PT ;  /* 0x000000ff0900720c */ /* 0x000fe20003f66270 */
[C---:B------:R-:W-:Y:S01]  /*2d10*/  IMAD R9, R27.reuse, R17, R15 ;  /* 0x000000111b097224 */ /* 0x040fe200078e020f */
[----:B------:R-:W-:Y:S01]  /*2d20*/  ISETP.GT.U32.AND P6, PT, R27, R14, PT ;  /* 0x0000000e1b00720c */ /* 0x000fe20003fc4070 */
[----:B------:R-:W-:-:S02]  /*2d30*/  VIADD R10, R28, 0x54 ;  /* 0x000000541c0a7836 */ /* 0x000fc40000000000 */
[----:B------:R-:W-:-:S03]  /*2d40*/  IMAD.HI.U32 R4, R23, R7, RZ ;  /* 0x0000000717047227 */ /* 0x000fc600078e00ff */
[----:B------:R-:W-:Y:S01]  /*2d50*/  IABS R5, R10 ;  /* 0x0000000a00057213 */ /* 0x000fe20000000000 */
[----:B------:R-:W-:Y:S02]  /*2d60*/  IMAD.MOV.U32 R3, RZ, RZ, R16 ;  /* 0x000000ffff037224 */ /* 0x000fe400078e0010 */
[----:B------:R-:W-:Y:S01]  /*2d70*/  @!P5 IMAD.IADD R12, R12, 0x1, -R27 ;  /* 0x000000010c0cd824 */ /* 0x000fe200078e0a1b */
[C---:B------:R-:W-:Y:S01]  /*2d80*/  ISETP.GT.U32.AND P5, PT, R27.reuse, R9, PT ;  /* 0x000000091b00720c */ /* 0x040fe20003fa4070 */
[----:B------:R-:W-:Y:S02]  /*2d90*/  IMAD.MOV R4, RZ, RZ, -R4 ;  /* 0x000000ffff047224 */ /* 0x000fe400078e0a04 */
[----:B------:R-:W-:Y:S01]  /*2da0*/  @!P0 IMAD.MOV R3, RZ, RZ, -R3 ;  /* 0x000000ffff038224 */ /* 0x000fe200078e0a03 */
[C---:B------:R-:W-:Y:S01]  /*2db0*/  ISETP.GT.U32.AND P0, PT, R27.reuse, R13, PT ;  /* 0x0000000d1b00720c */ /* 0x040fe20003f04070 */
[----:B------:R-:W-:Y:S02]  /*2dc0*/  IMAD R7, R27, R4, R7 ;  /* 0x000000041b077224 */ /* 0x000fe400078e0207 */
[----:B------:R-:W-:Y:S01]  /*2dd0*/  IMAD.HI.U32 R15, R23, R5, RZ ;  /* 0x00000005170f7227 */ /* 0x000fe200078e00ff */
[----:B------:R0:W-:Y:S03]  /*2de0*/  STL [R1+0x12c], R3 ;  /* 0x00012c0301007387 */ /* 0x0001e60000100800 */
[----:B------:R-:W-:Y:S01]  /*2df0*/  VIADD R2, R28, 0x55 ;  /* 0x000000551c027836 */ /* 0x000fe20000000000 */
[----:B------:R1:W-:Y:S01]  /*2e00*/  STL [R1+0x14c], R0 ;  /* 0x00014c0001007387 */ /* 0x0003e20000100800 */
[----:B------:R-:W-:Y:S01]  /*2e10*/  @!P6 IMAD.IADD R14, R14, 0x1, -R27 ;  /* 0x000000010e0ee824 */ /* 0x000fe200078e0a1b */
[----:B------:R-:W-:Y:S01]  /*2e20*/  ISETP.GT.U32.AND P6, PT, R27, R7, PT ;  /* 0x000000071b00720c */ /* 0x000fe20003fc4070 */
[----:B------:R-:W-:Y:S01]  /*2e30*/  IMAD.MOV R15, RZ, RZ, -R15 ;  /* 0x000000ffff0f7224 */ /* 0x000fe200078e0a0f */
[----:B------:R-:W-:Y:S01]  /*2e40*/  IABS R8, R2 ;  /* 0x0000000200087213 */ /* 0x000fe20000000000 */
[----:B------:R-:W-:-:S02]  /*2e50*/  @!P5 IMAD.IADD R9, R9, 0x1, -R27 ;  /* 0x000000010909d824 */ /* 0x000fc400078e0a1b */
[----:B------:R-:W-:Y:S02]  /*2e60*/  IMAD R5, R27, R15, R5 ;  /* 0x0000000f1b057224 */ /* 0x000fe400078e0205 */
[----:B0-----:R-:W-:Y:S02]  /*2e70*/  IMAD.MOV.U32 R3, RZ, RZ, R14 ;  /* 0x000000ffff037224 */ /* 0x001fe400078e000e */
[----:B-1----:R-:W-:Y:S02]  /*2e80*/  IMAD.MOV.U32 R0, RZ, RZ, R12 ;  /* 0x000000ffff007224 */ /* 0x002fe400078e000c */
[----:B------:R-:W-:-:S04]  /*2e90*/  IMAD.HI.U32 R16, R23, R8, RZ ;  /* 0x0000000817107227 */ /* 0x000fc800078e00ff */
[----:B------:R-:W-:Y:S01]  /*2ea0*/  @!P1 IMAD.MOV R0, RZ, RZ, -R0 ;  /* 0x000000ffff009224 */ /* 0x000fe200078e0a00 */
[----:B------:R-:W-:Y:S01]  /*2eb0*/  ISETP.GT.U32.AND P1, PT, R27, R9, PT ;  /* 0x000000091b00720c */ /* 0x000fe20003f24070 */
[----:B------:R-:W-:Y:S02]  /*2ec0*/  VIADD R4, R28, 0x53 ;  /* 0x000000531c047836 */ /* 0x000fe40000000000 */
[----:B------:R-:W-:Y:S01]  /*2ed0*/  @!P0 IMAD.IADD R13, R13, 0x1, -R27 ;  /* 0x000000010d0d8824 */ /* 0x000fe200078e0a1b */
[----:B------:R0:W-:Y:S01]  /*2ee0*/  STL [R1+0x150], R0 ;  /* 0x0001500001007387 */ /* 0x0001e20000100800 */
[----:B------:R-:W-:Y:S01]  /*2ef0*/  @!P4 IMAD.MOV R3, RZ, RZ, -R3 ;  /* 0x000000ffff03c224 */ /* 0x000fe200078e0a03 */
[----:B------:R-:W-:Y:S01]  /*2f00*/  ISETP.GT.U32.AND P4, PT, R27, R5, PT ;  /* 0x000000051b00720c */ /* 0x000fe20003f84070 */
[----:B------:R-:W-:Y:S01]  /*2f10*/  IMAD.MOV R16, RZ, RZ, -R16 ;  /* 0x000000ffff107224 */ /* 0x000fe200078e0a10 */
[----:B------:R-:W-:Y:S01]  /*2f20*/  IABS R11, R4 ;  /* 0x00000004000b7213 */ /* 0x000fe20000000000 */
[----:B------:R-:W-:Y:S01]  /*2f30*/  @!P6 IMAD.IADD R7, R7, 0x1, -R27 ;  /* 0x000000010707e824 */ /* 0x000fe200078e0a1b */
[----:B------:R-:W-:Y:S01]  /*2f40*/  ISETP.GE.AND P0, PT, R6, RZ, PT ;  /* 0x000000ff0600720c */ /* 0x000fe20003f06270 */
[C---:B------:R-:W-:Y:S01]  /*2f50*/  IMAD R6, R27.reuse, R16, R8 ;  /* 0x000000101b067224 */ /* 0x040fe200078e0208 */
[----:B------:R-:W-:Y:S01]  /*2f60*/  STL [R1+0x154], R3 ;  /* 0x0001540301007387 */ /* 0x000fe20000100800 */
[----:B------:R-:W-:Y:S01]  /*2f70*/  VIADD R8, R28, 0x52 ;  /* 0x000000521c087836 */ /* 0x000fe20000000000 */
[C---:B------:R-:W-:Y:S01]  /*2f80*/  ISETP.GT.U32.AND P6, PT, R27.reuse, R7, PT ;  /* 0x000000071b00720c */ /* 0x040fe20003fc4070 */
[----:B0-----:R-:W-:Y:S01]  /*2f90*/  IMAD.MOV.U32 R0, RZ, RZ, R13 ;  /* 0x000000ffff007224 */ /* 0x001fe200078e000d */
[----:B------:R-:W-:Y:S01]  /*2fa0*/  ISETP.GT.U32.AND P5, PT, R27, R6, PT ;  /* 0x000000061b00720c */ /* 0x000fe20003fa4070 */
[----:B------:R-:W-:Y:S01]  /*2fb0*/  IMAD.HI.U32 R15, R23, R11, RZ ;  /* 0x0000000b170f7227 */ /* 0x000fe200078e00ff */
[----:B------:R-:W-:-:S03]  /*2fc0*/  IABS R12, R8 ;  /* 0x00000008000c7213 */ /* 0x000fc60000000000 */
[----:B------:R-:W-:Y:S01]  /*2fd0*/  @!P2 IMAD.MOV R0, RZ, RZ, -R0 ;  /* 0x000000ffff00a224 */ /* 0x000fe200078e0a00 */
[----:B------:R-:W-:Y:S01]  /*2fe0*/  ISETP.GE.AND P2, PT, R2, RZ, PT ;  /* 0x000000ff0200720c */ /* 0x000fe20003f46270 */
[----:B------:R-:W-:Y:S01]  /*2ff0*/  @!P1 IMAD.IADD R9, R9, 0x1, -R27 ;  /* 0x0000000109099824 */ /* 0x000fe200078e0a1b */
[----:B------:R-:W-:Y:S01]  /*3000*/  ISETP.GE.AND P1, PT, R10, RZ, PT ;  /* 0x000000ff0a00720c */ /* 0x000fe20003f26270 */
[----:B------:R-:W-:Y:S01]  /*3010*/  IMAD.MOV R14, RZ, RZ, -R15 ;  /* 0x000000ffff0e7224 */ /* 0x000fe200078e0a0f */
[----:B------:R0:W-:Y:S01]  /*3020*/  STL [R1+0x158], R0 ;  /* 0x0001580001007387 */ /* 0x0001e20000100800 */
[----:B------:R-:W-:Y:S01]  /*3030*/  @!P4 IMAD.IADD R5, R5, 0x1, -R27 ;  /* 0x000000010505c824 */ /* 0x000fe200078e0a1b */
[----:B------:R-:W-:Y:S01]  /*3040*/  ISETP.GE.AND P4, PT, R4, RZ, PT ;  /* 0x000000ff0400720c */ /* 0x000fe20003f86270 */
[----:B------:R-:W-:Y:S02]  /*3050*/  IMAD R2, R27, R14, R11 ;  /* 0x0000000e1b027224 */ /* 0x000fe400078e020b */
[----:B------:R-:W-:-:S04]  /*3060*/  IMAD.HI.U32 R10, R23, R12, RZ ;  /* 0x0000000c170a7227 */ /* 0x000fc800078e00ff */
[----:B------:R-:W-:Y:S01]  /*3070*/  @!P6 IMAD.IADD R7, R7, 0x1, -R27 ;  /* 0x000000010707e824 */ /* 0x000fe200078e0a1b */
[C---:B------:R-:W-:Y:S01]  /*3080*/  ISETP.GT.U32.AND P6, PT, R27.reuse, R2, PT ;  /* 0x000000021b00720c */ /* 0x040fe20003fc4070 */
[----:B0-----:R-:W-:Y:S02]  /*3090*/  IMAD.MOV.U32 R0, RZ, RZ, R9 ;  /* 0x000000ffff007224 */ /* 0x001fe400078e0009 */
[----:B------:R-:W-:Y:S02]  /*30a0*/  IMAD.MOV R10, RZ, RZ, -R10 ;  /* 0x000000ffff0a7224 */ /* 0x000fe400078e0a0a */
[----:B------:R-:W-:Y:S01]  /*30b0*/  @!P3 IMAD.MOV R0, RZ, RZ, -R0 ;  /* 0x000000ffff00b224 */ /* 0x000fe200078e0a00 */
[C---:B------:R-:W-:Y:S01]  /*30c0*/  ISETP.GT.U32.AND P3, PT, R27.reuse, R5, PT ;  /* 0x000000051b00720c */ /* 0x040fe20003f64070 */
[--C-:B------:R-:W-:Y:S02]  /*30d0*/  @!P5 IMAD.IADD R6, R6, 0x1, -R27.reuse ;  /* 0x000000010606d824 */ /* 0x100fe400078e0a1b */
[C---:B------:R-:W-:Y:S01]  /*30e0*/  IMAD R4, R27.reuse, R10, R12 ;  /* 0x0000000a1b047224 */ /* 0x040fe200078e020c */
[----:B------:R0:W-:Y:S01]  /*30f0*/  STL [R1+0x160], R0 ;  /* 0x0001600001007387 */ /* 0x0001e20000100800 */
[----:B------:R-:W-:Y:S01]  /*3100*/  VIADD R11, R28, 0x51 ;  /* 0x000000511c0b7836 */ /* 0x000fe20000000000 */
[----:B------:R-:W-:Y:S01]  /*3110*/  ISETP.GT.U32.AND P5, PT, R27, R6, PT ;  /* 0x000000061b00720c */ /* 0x000fe20003fa4070 */
[----:B------:R-:W-:-:S02]  /*3120*/  @!P6 IMAD.IADD R2, R2, 0x1, -R27 ;  /* 0x000000010202e824 */ /* 0x000fc400078e0a1b */
[C---:B------:R-:W-:Y:S01]  /*3130*/  VIADD R10, R28.reuse, 0x50 ;  /* 0x000000501c0a7836 */ /* 0x040fe20000000000 */
[----:B------:R-:W-:Y:S01]  /*3140*/  IABS R16, R11 ;  /* 0x0000000b00107213 */ /* 0x000fe20000000000 */
[----:B------:R-:W-:Y:S01]  /*3150*/  VIADD R9, R28, 0x4f ;  /* 0x0000004f1c097836 */ /* 0x000fe20000000000 */
[----:B------:R-:W-:Y:S01]  /*3160*/  ISETP.GT.U32.AND P6, PT, R27, R2, PT ;  /* 0x000000021b00720c */ /* 0x000fe20003fc4070 */
[----:B------:R-:W-:Y:S01]  /*3170*/  @!P3 IMAD.IADD R5, R5, 0x1, -R27 ;  /* 0x000000010505b824 */ /* 0x000fe200078e0a1b */
[----:B------:R-:W-:Y:S01]  /*3180*/  ISETP.GT.U32.AND P3, PT, R27, R4, PT ;  /* 0x000000041b00720c */ /* 0x000fe20003f64070 */
[----:B0-----:R-:W-:Y:S02]  /*3190*/  IMAD.MOV.U32 R0, RZ, RZ, R7 ;  /* 0x000000ffff007224 */ /* 0x001fe400078e0007 */
[----:B------:R-:W-:-:S04]  /*31a0*/  IMAD.HI.U32 R7, R23, R16, RZ ;  /* 0x0000001017077227 */ /* 0x000fc800078e00ff */
[----:B------:R-:W-:Y:S01]  /*31b0*/  @!P0 IMAD.MOV R0, RZ, RZ, -R0 ;  /* 0x000000ffff008224 */ /* 0x000fe200078e0a00 */
[----:B------:R-:W-:Y:S01]  /*31c0*/  ISETP.GE.AND P0, PT, R11, RZ, PT ;  /* 0x000000ff0b00720c */ /* 0x000fe20003f06270 */
[--C-:B------:R-:W-:Y:S01]  /*31d0*/  @!P5 IMAD.IADD R6, R6, 0x1, -R27.reuse ;  /* 0x000000010606d824 */ /* 0x100fe200078e0a1b */
[----:B------:R-:W-:Y:S01]  /*31e0*/  ISETP.GE.AND P5, PT, R8, RZ, PT ;  /* 0x000000ff0800720c */ /* 0x000fe20003fa6270 */
[--C-:B------:R-:W-:Y:S01]  /*31f0*/  @!P6 IMAD.IADD R2, R2, 0x1, -R27.reuse ;  /* 0x000000010202e824 */ /* 0x100fe200078e0a1b */
[----:B------:R0:W-:Y:S01]  /*3200*/  STL [R1+0x164], R0 ;  /* 0x0001640001007387 */ /* 0x0001e20000100800 */
[----:B------:R-:W-:Y:S02]  /*3210*/  @!P3 IMAD.IADD R4, R4, 0x1, -R27 ;  /* 0x000000010404b824 */ /* 0x000fe400078e0a1b */
[----:B------:R-:W-:Y:S02]  /*3220*/  IMAD.MOV.U32 R3, RZ, RZ, R6 ;  /* 0x000000ffff037224 */ /* 0x000fe400078e0006 */
[----:B------:R-:W-:Y:S01]  /*3230*/  IMAD.MOV R7, RZ, RZ, -R7 ;  /* 0x000000ffff077224 */ /* 0x000fe200078e0a07 */
[C---:B------:R-:W-:Y:S01]  /*3240*/  ISETP.GT.U32.AND P3, PT, R27.reuse, R4, PT ;  /* 0x000000041b00720c */ /* 0x040fe20003f64070 */
[----:B------:R-:W-:Y:S01]  /*3250*/  @!P2 IMAD.MOV R3, RZ, RZ, -R3 ;  /* 0x000000ffff03a224 */ /* 0x000fe200078e0a03 */
[----:B------:R-:W-:Y:S01]  /*3260*/  ISETP.GE.AND P2, PT, R10, RZ, PT ;  /* 0x000000ff0a00720c */ /* 0x000fe20003f46270 */
[----:B------:R-:W-:Y:S01]  /*3270*/  IMAD R16, R27, R7, R16 ;  /* 0x000000071b107224 */ /* 0x000fe200078e0210 */
[----:B------:R-:W-:Y:S01]  /*3280*/  IABS R10, R10 ;  /* 0x0000000a000a7213 */ /* 0x000fe20000000000 */
[----:B0-----:R-:W-:Y:S01]  /*3290*/  IMAD.MOV.U32 R0, RZ, RZ, R5 ;  /* 0x000000ffff007224 */ /* 0x001fe200078e0005 */
[----:B------:R-:W-:Y:S01]  /*32a0*/  STL [R1+0x16c], R3 ;  /* 0x00016c0301007387 */ /* 0x000fe20000100800 */
[----:B------:R-:W-:-:S02]  /*32b0*/  VIADD R8, R28, 0x4e ;  /* 0x0000004e1c087836 */ /* 0x000fc40000000000 */
[----:B------:R-:W-:Y:S01]  /*32c0*/  @!P1 IMAD.MOV R0, RZ, RZ, -R0 ;  /* 0x000000ffff009224 */ /* 0x000fe200078e0a00 */
[----:B------:R-:W-:Y:S01]  /*32d0*/  ISETP.GE.AND P1, PT, R9, RZ, PT ;  /* 0x000000ff0900720c */ /* 0x000fe20003f26270 */
[C---:B------:R-:W-:Y:S01]  /*32e0*/  IMAD.HI.U32 R6, R23.reuse, R10, RZ ;  /* 0x0000000a17067227 */ /* 0x040fe200078e00ff */
[----:B------:R-:W-:Y:S02]  /*32f0*/  IABS R9, R9 ;  /* 0x0000000900097213 */ /* 0x000fe40000000000 */
[----:B------:R0:W-:Y:S01]  /*3300*/  STL [R1+0x170], R0 ;  /* 0x0001700001007387 */ /* 0x0001e20000100800 */
[----:B------:R-:W-:Y:S01]  /*3310*/  IMAD.MOV R6, RZ, RZ, -R6 ;  /* 0x000000ffff067224 */ /* 0x000fe200078e0a06 */
[----:B------:R-:W-:Y:S01]  /*3320*/  ISETP.GE.AND P6, PT, R8, RZ, PT ;  /* 0x000000ff0800720c */ /* 0x000fe20003fc6270 */
[----:B------:R-:W-:Y:S01]  /*3330*/  IMAD.HI.U32 R5, R23, R9, RZ ;  /* 0x0000000917057227 */ /* 0x000fe200078e00ff */
[----:B------:R-:W-:-:S03]  /*3340*/  IABS R8, R8 ;  /* 0x0000000800087213 */ /* 0x000fc60000000000 */
[----:B------:R-:W-:Y:S02]  /*3350*/  IMAD.MOV R5, RZ, RZ, -R5 ;  /* 0x000000ffff057224 */ /* 0x000fe400078e0a05 */
[----:B------:R-:W-:Y:S02]  /*3360*/  @!P3 IMAD.IADD R4, R4, 0x1, -R27 ;  /* 0x000000010404b824 */ /* 0x000fe400078e0a1b */
[----:B0-----:R-:W-:Y:S02]  /*3370*/  IMAD.MOV.U32 R0, RZ, RZ, R2 ;  /* 0x000000ffff007224 */ /* 0x001fe400078e0002 */
[C---:B------:R-:W-:Y:S02]  /*3380*/  IMAD R10, R27.reuse, R6, R10 ;  /* 0x000000061b0a7224 */ /* 0x040fe400078e020a */
[----:B------:R-:W-:Y:S01]  /*3390*/  @!P4 IMAD.MOV R0, RZ, RZ, -R0 ;  /* 0x000000ffff00c224 */ /* 0x000fe200078e0a00 */
[C---:B------:R-:W-:Y:S01]  /*33a0*/  ISETP.GT.U32.AND P4, PT, R27.reuse, R16, PT ;  /* 0x000000101b00720c */ /* 0x040fe20003f84070 */
[C---:B------:R-:W-:Y:S01]  /*33b0*/  IMAD R9, R27.reuse, R5, R9 ;  /* 0x000000051b097224 */ /* 0x040fe200078e0209 */
[----:B------:R-:W-:Y:S01]  /*33c0*/  ISETP.GT.U32.AND P3, PT, R27, R10, PT ;  /* 0x0000000a1b00720c */ /* 0x000fe20003f64070 */
[----:B------:R-:W-:Y:S01]  /*33d0*/  IMAD.HI.U32 R2, R23, R8, RZ ;  /* 0x0000000817027227 */ /* 0x000fe200078e00ff */
[----:B------:R0:W-:Y:S03]  /*33e0*/  STL [R1+0x174], R0 ;  /* 0x0001740001007387 */ /* 0x0001e60000100800 */
[----:B------:R-:W-:-:S02]  /*33f0*/  IMAD.MOV R2, RZ, RZ, -R2 ;  /* 0x000000ffff027224 */ /* 0x000fc400078e0a02 */
[C---:B------:R-:W-:Y:S02]  /*3400*/  VIADD R17, R28.reuse, 0x4d ;  /* 0x0000004d1c117836 */ /* 0x040fe40000000000 */
[----:B------:R-:W-:Y:S02]  /*3410*/  VIADD R13, R28, 0x4c ;  /* 0x0000004c1c0d7836 */ /* 0x000fe40000000000 */
[--C-:B------:R-:W-:Y:S02]  /*3420*/  @!P4 IMAD.IADD R16, R16, 0x1, -R27.reuse ;  /* 0x000000011010c824 */ /* 0x100fe400078e0a1b */
[----:B0-----:R-:W-:Y:S01]  /*3430*/  IMAD.MOV.U32 R0, RZ, RZ, R4 ;  /* 0x000000ffff007224 */ /* 0x001fe200078e0004 */
[----:B------:R-:W-:Y:S01]  /*3440*/  IABS R15, R13 ;  /* 0x0000000d000f7213 */ /* 0x000fe20000000000 */
[C---:B------:R-:W-:Y:S01]  /*3450*/  IMAD R8, R27.reuse, R2, R8 ;  /* 0x000000021b087224 */ /* 0x040fe200078e0208 */
[C---:B------:R-:W-:Y:S01]  /*3460*/  ISETP.GT.U32.AND P4, PT, R27.reuse, R16, PT ;  /* 0x000000101b00720c */ /* 0x040fe20003f84070 */
[----:B------:R-:W-:Y:S01]  /*3470*/  @!P5 IMAD.MOV R0, RZ, RZ, -R0 ;  /* 0x000000ffff00d224 */ /* 0x000fe200078e0a00 */
[----:B------:R-:W-:Y:S01]  /*3480*/  ISETP.GT.U32.AND P5, PT, R27, R9, PT ;  /* 0x000000091b00720c */ /* 0x000fe20003fa4070 */
[----:B------:R-:W-:Y:S01]  /*3490*/  @!P3 IMAD.IADD R10, R10, 0x1, -R27 ;  /* 0x000000010a0ab824 */ /* 0x000fe200078e0a1b */
[----:B------:R-:W-:Y:S01]  /*34a0*/  IABS R2, R17 ;  /* 0x0000001100027213 */ /* 0x000fe20000000000 */
[----:B------:R-:W-:Y:S01]  /*34b0*/  IMAD.HI.U32 R5, R23, R15, RZ ;  /* 0x0000000f17057227 */ /* 0x000fe200078e00ff */
[----:B------:R0:W-:Y:S02]  /*34c0*/  STL [R1+0x180], R0 ;  /* 0x0001800001007387 */ /* 0x0001e40000100800 */
[----:B------:R-:W-:Y:S01]  /*34d0*/  ISETP.GT.U32.AND P3, PT, R27, R10, PT ;  /* 0x0000000a1b00720c */ /* 0x000fe20003f64070 */
[----:B------:R-:W-:-:S04]  /*34e0*/  IMAD.HI.U32 R11, R23, R2, RZ ;  /* 0x00000002170b7227 */ /* 0x000fc800078e00ff */
[----:B------:R-:W-:Y:S02]  /*34f0*/  IMAD.MOV R11, RZ, RZ, -R11 ;  /* 0x000000ffff0b7224 */ /* 0x000fe400078e0a0b */
[----:B------:R-:W-:Y:S02]  /*3500*/  @!P5 IMAD.IADD R9, R9, 0x1, -R27 ;  /* 0x000000010909d824 */ /* 0x000fe400078e0a1b */
[----:B------:R-:W-:Y:S02]  /*3510*/  IMAD.MOV R5, RZ, RZ, -R5 ;  /* 0x000000ffff057224 */ /* 0x000fe400078e0a05 */
[----:B------:R-:W-:Y:S01]  /*3520*/  @!P4 IMAD.IADD R16, R16, 0x1, -R27 ;  /* 0x000000011010c824 */ /* 0x000fe200078e0a1b */
[C---:B------:R-:W-:Y:S01]  /*3530*/  ISETP.GT.U32.AND P5, PT, R27.reuse, R9, PT ;  /* 0x000000091b00720c */ /* 0x040fe20003fa4070 */
[C---:B------:R-:W-:Y:S01]  /*3540*/  IMAD R2, R27.reuse, R11, R2 ;  /* 0x0000000b1b027224 */ /* 0x040fe200078e0202 */
[C---:B------:R-:W-:Y:S01]  /*3550*/  ISETP.GT.U32.AND P4, PT, R27.reuse, R8, PT ;  /* 0x000000081b00720c */ /* 0x040fe20003f84070 */
[----:B------:R-:W-:-:S02]  /*3560*/  IMAD R15, R27, R5, R15 ;  /* 0x000000051b0f7224 */ /* 0x000fc400078e020f */
[--C-:B------:R-:W-:Y:S01]  /*3570*/  @!P3 IMAD.IADD R10, R10, 0x1, -R27.reuse ;  /* 0x000000010a0ab824 */ /* 0x100fe200078e0a1b */
[----:B------:R-:W-:Y:S01]  /*3580*/  ISETP.GT.U32.AND P3, PT, R27, R2, PT ;  /* 0x000000021b00720c */ /* 0x000fe20003f64070 */
[C---:B------:R-:W-:Y:S02]  /*3590*/  VIADD R4, R28.reuse, 0x4b ;  /* 0x0000004b1c047836 */ /* 0x040fe40000000000 */
[----:B------:R-:W-:Y:S02]  /*35a0*/  VIADD R5, R28, 0x49 ;  /* 0x000000491c057836 */ /* 0x000fe40000000000 */
[----:B0-----:R-:W-:Y:S01]  /*35b0*/  IMAD.MOV.U32 R0, RZ, RZ, R16 ;  /* 0x000000ffff007224 */ /* 0x001fe200078e0010 */
[----:B------:R-:W-:Y:S01]  /*35c0*/  IABS R6, R4 ;  /* 0x0000000400067213 */ /* 0x000fe20000000000 */
[--C-:B------:R-:W-:Y:S01]  /*35d0*/  @!P5 IMAD.IADD R9, R9, 0x1, -R27.reuse ;  /* 0x000000010909d824 */ /* 0x100fe200078e0a1b */
[----:B------:R-:W-:Y:S01]  /*35e0*/  ISETP.GT.U32.AND P5, PT, R27, R15, PT ;  /* 0x0000000f1b00720c */ /* 0x000fe20003fa4070 */
[--C-:B------:R-:W-:Y:S01]  /*35f0*/  @!P4 IMAD.IADD R8, R8, 0x1, -R27.reuse ;  /* 0x000000010808c824 */ /* 0x100fe200078e0a1b */
[----:B------:R-:W-:Y:S01]  /*3600*/  IABS R16, R5 ;  /* 0x0000000500107213 */ /* 0x000fe20000000000 */
[----:B------:R-:W-:Y:S01]  /*3610*/  VIADD R7, R28, 0x4a ;  /* 0x0000004a1c077836 */ /* 0x000fe20000000000 */
[----:B------:R-:W-:Y:S01]  /*3620*/  ISETP.GE.AND P4, PT, R17, RZ, PT ;  /* 0x000000ff1100720c */ /* 0x000fe20003f86270 */
[----:B------:R-:W-:Y:S01]  /*3630*/  @!P0 IMAD.MOV R0, RZ, RZ, -R0 ;  /* 0x000000ffff008224 */ /* 0x000fe200078e0a00 */
[----:B------:R-:W-:Y:S01]  /*3640*/  ISETP.GT.U32.AND P0, PT, R27, R8, PT ;  /* 0x000000081b00720c */ /* 0x000fe20003f04070 */
[--C-:B------:R-:W-:Y:S01]  /*3650*/  @!P3 IMAD.IADD R2, R2, 0x1, -R27.reuse ;  /* 0x000000010202b824 */ /* 0x100fe200078e0a1b */
[----:B------:R-:W-:Y:S01]  /*3660*/  IABS R14, R7 ;  /* 0x00000007000e7213 */ /* 0x000fe20000000000 */
[----:B------:R-:W-:Y:S01]  /*3670*/  IMAD.HI.U32 R12, R23, R6, RZ ;  /* 0x00000006170c7227 */ /* 0x000fe200078e00ff */
[----:B------:R-:W-:Y:S01]  /*3680*/  ISETP.GE.AND P3, PT, R13, RZ, PT ;  /* 0x000000ff0d00720c */ /* 0x000fe20003f66270 */
[----:B------:R0:W-:Y:S02]  /*3690*/  STL [R1+0x188], R0 ;  /* 0x0001880001007387 */ /* 0x0001e40000100800 */
[----:B------:R-:W-:-:S02]  /*36a0*/  @!P5 IMAD.IADD R15, R15, 0x1, -R27 ;  /* 0x000000010f0fd824 */ /* 0x000fc400078e0a1b */
[----:B------:R-:W-:Y:S02]  /*36b0*/  IMAD.MOV.U32 R13, RZ, RZ, R16 ;  /* 0x000000ffff0d7224 */ /* 0x000fe400078e0010 */
[----:B------:R-:W-:Y:S01]  /*36c0*/  IMAD.MOV R12, RZ, RZ, -R12 ;  /* 0x000000ffff0c7224 */ /* 0x000fe200078e0a0c */
[----:B------:R-:W-:Y:S01]  /*36d0*/  ISETP.GT.U32.AND P5, PT, R27, R15, PT ;  /* 0x0000000f1b00720c */ /* 0x000fe20003fa4070 */
[----:B------:R-:W-:-:S04]  /*36e0*/  IMAD.HI.U32 R11, R23, R14, RZ ;  /* 0x0000000e170b7227 */ /* 0x000fc800078e00ff */
[----:B0-----:R-:W-:Y:S02]  /*36f0*/  IMAD.MOV.U32 R0, RZ, RZ, R10 ;  /* 0x000000ffff007224 */ /* 0x001fe400078e000a */
[----:B------:R-:W-:-:S04]  /*3700*/  IMAD.HI.U32 R10, R23, R13, RZ ;  /* 0x0000000d170a7227 */ /* 0x000fc800078e00ff */
[----:B------:R-:W-:Y:S01]  /*3710*/  @!P2 IMAD.MOV R0, RZ, RZ, -R0 ;  /* 0x000000ffff00a224 */ /* 0x000fe200078e0a00 */
[C---:B------:R-:W-:Y:S01]  /*3720*/  ISETP.GT.U32.AND P2, PT, R27.reuse, R2, PT ;  /* 0x000000021b00720c */ /* 0x040fe20003f44070 */
[C---:B------:R-:W-:Y:S02]  /*3730*/  IMAD R6, R27.reuse, R12, R6 ;  /* 0x0000000c1b067224 */ /* 0x040fe400078e0206 */
[----:B------:R-:W-:Y:S01]  /*3740*/  IMAD.MOV R11, RZ, RZ, -R11 ;  /* 0x000000ffff0b7224 */ /* 0x000fe200078e0a0b */
[----:B------:R0:W-:Y:S01]  /*3750*/  STL [R1+0x18c], R0 ;  /* 0x00018c0001007387 */ /* 0x0001e20000100800 */
[----:B------:R-:W-:Y:S01]  /*3760*/  @!P0 IMAD.IADD R8, R8, 0x1, -R27 ;  /* 0x0000000108088824 */ /* 0x000fe200078e0a1b */
[C---:B------:R-:W-:Y:S01]  /*3770*/  ISETP.GT.U32.AND P0, PT, R27.reuse, R6, PT ;  /* 0x000000061b00720c */ /* 0x040fe20003f04070 */
[----:B------:R-:W-:Y:S02]  /*3780*/  IMAD.MOV R10, RZ, RZ, -R10 ;  /* 0x000000ffff0a7224 */ /* 0x000fe400078e0a0a */
[----:B------:R-:W-:-:S02]  /*3790*/  IMAD R14, R27, R11, R14 ;  /* 0x0000000b1b0e7224 */ /* 0x000fc400078e020e */
[----:B------:R-:W-:Y:S02]  /*37a0*/  IMAD R13, R27, R10, R13 ;  /* 0x0000000a1b0d7224 */ /* 0x000fe400078e020d */
[----:B------:R-:W-:Y:S02]  /*37b0*/  IMAD.MOV.U32 R3, RZ, RZ, R9 ;  /* 0x000000ffff037224 */ /* 0x000fe400078e0009 */
[----:B0-----:R-:W-:Y:S02]  /*37c0*/  IMAD.MOV.U32 R0, RZ, RZ, R8 ;  /* 0x000000ffff007224 */ /* 0x001fe400078e0008 */
[----:B------:R-:W-:Y:S01]  /*37d0*/  @!P5 IMAD.IADD R15, R15, 0x1, -R27 ;  /* 0x000000010f0fd824 */ /* 0x000fe200078e0a1b */
[C---:B------:R-:W-:Y:S01]  /*37e0*/  ISETP.GT.U32.AND P5, PT, R27.reuse, R13, PT ;  /* 0x0000000d1b00720c */ /* 0x040fe20003fa4070 */
[----:B------:R-:W-:Y:S01]  /*37f0*/  @!P6 IMAD.MOV R0, RZ, RZ, -R0 ;  /* 0x000000ffff00e224 */ /* 0x000fe200078e0a00 */
[----:B------:R-:W-:Y:S01]  /*3800*/  ISETP.GT.U32.AND P6, PT, R27, R14, PT ;  /* 0x0000000e1b00720c */ /* 0x000fe20003fc4070 */
[----:B------:R-:W-:Y:S01]  /*3810*/  @!P1 IMAD.MOV R3, RZ, RZ, -R3 ;  /* 0x000000ffff039224 */ /* 0x000fe200078e0a03 */
[----:B------:R-:W-:Y:S01]  /*3820*/  ISETP.GE.AND P1, PT, R4, RZ, PT ;  /* 0x000000ff0400720c */ /* 0x000fe20003f26270 */
[----:B------:R-:W-:-:S02]  /*3830*/  VIADD R4, R28, 0x48 ;  /* 0x000000481c047836 */ /* 0x000fc40000000000 */
[----:B------:R-:W-:Y:S01]  /*3840*/  VIADD R9, R28, 0x47 ;  /* 0x000000471c097836 */ /* 0x000fe20000000000 */
[----:B------:R-:W-:Y:S01]  /*3850*/  STL [R1+0x198], R3 ;  /* 0x0001980301007387 */ /* 0x000fe20000100800 */
[--C-:B------:R-:W-:Y:S01]  /*3860*/  @!P0 IMAD.IADD R6, R6, 0x1, -R27.reuse ;  /* 0x0000000106068824 */ /* 0x100fe200078e0a1b */
[----:B------:R-:W-:Y:S01]  /*3870*/  ISETP.GE.AND P0, PT, R5, RZ, PT ;  /* 0x000000ff0500720c */ /* 0x000fe20003f06270 */
[--C-:B------:R-:W-:Y:S01]  /*3880*/  @!P2 IMAD.IADD R2, R2, 0x1, -R27.reuse ;  /* 0x000000010202a824 */ /* 0x100fe200078e0a1b */
[----:B------:R-:W-:Y:S01]  /*3890*/  IABS R8, R4 ;  /* 0x0000000400087213 */ /* 0x000fe20000000000 */
[----:B------:R0:W-:Y:S01]  /*38a0*/  STL [R1+0x1a0], R0 ;  /* 0x0001a00001007387 */ /* 0x0001e20000100800 */
[----:B------:R-:W-:Y:S01]  /*38b0*/  IABS R5, R9 ;  /* 0x0000000900057213 */ /* 0x000fe20000000000 */
[--C-:B------:R-:W-:Y:S01]  /*38c0*/  @!P6 IMAD.IADD R14, R14, 0x1, -R27.reuse ;  /* 0x000000010e0ee824 */ /* 0x100fe200078e0a1b */
[----:B------:R-:W-:Y:S01]  /*38d0*/  ISETP.GE.AND P2, PT, R7, RZ, PT ;  /* 0x000000ff0700720c */ /* 0x000fe20003f46270 */
[----:B------:R-:W-:Y:S01]  /*38e0*/  @!P5 IMAD.IADD R13, R13, 0x1, -R27 ;  /* 0x000000010d0dd824 */ /* 0x000fe200078e0a1b */
[----:B------:R-:W-:Y:S01]  /*38f0*/  ISETP.GT.U32.AND P6, PT, R27, R6, PT ;  /* 0x000000061b00720c */ /* 0x000fe20003fc4070 */
[----:B------:R-:W-:Y:S01]  /*3900*/  IMAD.HI.U32 R7, R23, R8, RZ ;  /* 0x0000000817077227 */ /* 0x000fe200078e00ff */
[----:B------:R-:W-:-:S03]  /*3910*/  ISETP.GT.U32.AND P5, PT, R27, R14, PT ;  /* 0x0000000e1b00720c */ /* 0x000fc60003fa4070 */
[----:B0-----:R-:W-:Y:S02]  /*3920*/  IMAD.MOV.U32 R0, RZ, RZ, R2 ;  /* 0x000000ffff007224 */ /* 0x001fe400078e0002 */
[----:B------:R-:W-:Y:S02]  /*3930*/  IMAD.MOV.U32 R2, RZ, RZ, R5 ;  /* 0x000000ffff027224 */ /* 0x000fe400078e0005 */
[----:B------:R-:W-:Y:S01]  /*3940*/  @!P4 IMAD.MOV R0, RZ, RZ, -R0 ;  /* 0x000000ffff00c224 */ /* 0x000fe200078e0a00 */
[----:B------:R-:W-:Y:S01]  /*3950*/  ISETP.GT.U32.AND P4, PT, R27, R13, PT ;  /* 0x0000000d1b00720c */ /* 0x000fe20003f84070 */
[----:B------:R-:W-:Y:S02]  /*3960*/  IMAD.MOV R7, RZ, RZ, -R7 ;  /* 0x000000ffff077224 */ /* 0x000fe400078e0a07 */
[----:B------:R-:W-:Y:S01]  /*3970*/  IMAD.HI.U32 R5, R23, R2, RZ ;  /* 0x0000000217057227 */ /* 0x000fe200078e00ff */
[----:B------:R0:W-:Y:S03]  /*3980*/  STL [R1+0x1a4], R0 ;  /* 0x0001a40001007387 */ /* 0x0001e60000100800 */
[----:B------:R-:W-:-:S02]  /*3990*/  IMAD R8, R27, R7, R8 ;  /* 0x000000071b087224 */ /* 0x000fc400078e0208 */
[----:B------:R-:W-:Y:S02]  /*39a0*/  IMAD.MOV R5, RZ, RZ, -R5 ;  /* 0x000000ffff057224 */ /* 0x000fe400078e0a05 */
[--C-:B------:R-:W-:Y:S01]  /*39b0*/  @!P6 IMAD.IADD R6, R6, 0x1, -R27.reuse ;  /* 0x000000010606e824 */ /* 0x100fe200078e0a1b */
[C---:B------:R-:W-:Y:S01]  /*39c0*/  ISETP.GT.U32.AND P6, PT, R27.reuse, R8, PT ;  /* 0x000000081b00720c */ /* 0x040fe20003fc4070 */
[----:B------:R-:W-:Y:S02]  /*39d0*/  IMAD R2, R27, R5, R2 ;  /* 0x000000051b027224 */ /* 0x000fe400078e0202 */
[C---:B------:R-:W-:Y:S02]  /*39e0*/  VIADD R12, R28.reuse, 0x46 ;  /* 0x000000461c0c7836 */ /* 0x040fe40000000000 */
[----:B------:R-:W-:Y:S01]  /*39f0*/  @!P4 IMAD.IADD R13, R13, 0x1, -R27 ;  /* 0x000000010d0dc824 */ /* 0x000fe200078e0a1b */
[----:B------:R-:W-:Y:S01]  /*3a00*/  ISETP.GT.U32.AND P4, PT, R27, R2, PT ;  /* 0x000000021b00720c */ /* 0x000fe20003f84070 */
[----:B------:R-:W-:Y:S01]  /*3a10*/  VIADD R10, R28, 0x45 ;  /* 0x000000451c0a7836 */ /* 0x000fe20000000000 */
[----:B------:R-:W-:Y:S01]  /*3a20*/  IABS R11, R12 ;  /* 0x0000000c000b7213 */ /* 0x000fe20000000000 */
[----:B------:R-:W-:-:S02]  /*3a30*/  IMAD.MOV.U32 R3, RZ, RZ, R15 ;  /* 0x000000ffff037224 */ /* 0x000fc400078e000f */
[----:B------:R-:W-:Y:S01]  /*3a40*/  @!P5 IMAD.IADD R14, R14, 0x1, -R27 ;  /* 0x000000010e0ed824 */ /* 0x000fe200078e0a1b */
[----:B------:R-:W-:Y:S01]  /*3a50*/  IABS R17, R10 ;  /* 0x0000000a00117213 */ /* 0x000fe20000000000 */
[----:B------:R-:W-:Y:S01]  /*3a60*/  IMAD.HI.U32 R5, R23, R11, RZ ;  /* 0x0000000b17057227 */ /* 0x000fe200078e00ff */
[----:B------:R-:W-:-:S03]  /*3a70*/  ISETP.GE.AND P5, PT, R4, RZ, PT ;  /* 0x000000ff0400720c */ /* 0x000fc60003fa6270 */
[----:B------:R-:W-:Y:S01]  /*3a80*/  @!P6 IMAD.IADD R8, R8, 0x1, -R27 ;  /* 0x000000010808e824 */ /* 0x000fe200078e0a1b */
[----:B------:R-:W-:Y:S01]  /*3a90*/  ISETP.GE.AND P6, PT, R9, RZ, PT ;  /* 0x000000ff0900720c */ /* 0x000fe20003fc6270 */
[----:B------:R-:W-:-:S04]  /*3aa0*/  IMAD.HI.U32 R7, R23, R17, RZ ;  /* 0x0000001117077227 */ /* 0x000fc800078e00ff */
[----:B------:R-:W-:Y:S02]  /*3ab0*/  VIADD R4, R28, 0x44 ;  /* 0x000000441c047836 */ /* 0x000fe40000000000 */
[----:B------:R-:W-:Y:S02]  /*3ac0*/  IMAD.MOV R5, RZ, RZ, -R5 ;  /* 0x000000ffff057224 */ /* 0x000fe400078e0a05 */
[----:B------:R-:W-:Y:S02]  /*3ad0*/  @!P4 IMAD.IADD R2, R2, 0x1, -R27 ;  /* 0x000000010202c824 */ /* 0x000fe400078e0a1b */
[----:B------:R-:W-:Y:S01]  /*3ae0*/  @!P3 IMAD.MOV R3, RZ, RZ, -R3 ;  /* 0x000000ffff03b224 */ /* 0x000fe200078e0a03 */
[C---:B------:R-:W-:Y:S01]  /*3af0*/  ISETP.GT.U32.AND P3, PT, R27.reuse, R8, PT ;  /* 0x000000081b00720c */ /* 0x040fe20003f64070 */
[----:B0-----:R-:W-:Y:S01]  /*3b00*/  IMAD.MOV.U32 R0, RZ, RZ, R6 ;  /* 0x000000ffff007224 */ /* 0x001fe200078e0006 */
[----:B------:R-:W-:Y:S01]  /*3b10*/  ISETP.GT.U32.AND P4, PT, R27, R2, PT ;  /* 0x000000021b00720c */ /* 0x000fe20003f84070 */
[----:B------:R-:W-:Y:S01]  /*3b20*/  IMAD.MOV R7, RZ, RZ, -R7 ;  /* 0x000000ffff077224 */ /* 0x000fe200078e0a07 */
[----:B------:R0:W-:Y:S01]  /*3b30*/  STL [R1+0x19c], R3 ;  /* 0x00019c0301007387 */ /* 0x0001e20000100800 */
[----:B------:R-:W-:-:S02]  /*3b40*/  VIADD R9, R28, 0x43 ;  /* 0x000000431c097836 */ /* 0x000fc40000000000 */
[C---:B------:R-:W-:Y:S01]  /*3b50*/  IMAD R11, R27.reuse, R5, R11 ;  /* 0x000000051b0b7224 */ /* 0x040fe200078e020b */
[----:B------:R-:W-:Y:S01]  /*3b60*/  IABS R5, R4 ;  /* 0x0000000400057213 */ /* 0x000fe20000000000 */
[----:B------:R-:W-:Y:S02]  /*3b70*/  @!P1 IMAD.MOV R0, RZ, RZ, -R0 ;  /* 0x000000ffff009224 */ /* 0x000fe400078e0a00 */
[----:B------:R-:W-:Y:S01]  /*3b80*/  IMAD R17, R27, R7, R17 ;  /* 0x000000071b117224 */ /* 0x000fe200078e0211 */
[----:B------:R-:W-:Y:S01]  /*3b90*/  IABS R7, R9 ;  /* 0x0000000900077213 */ /* 0x000fe20000000000 */
[----:B------:R-:W-:Y:S01]  /*3ba0*/  IMAD.HI.U32 R6, R23, R5, RZ ;  /* 0x0000000517067227 */ /* 0x000fe200078e00ff */
[----:B------:R-:W-:Y:S01]  /*3bb0*/  ISETP.GT.U32.AND P1, PT, R27, R11, PT ;  /* 0x0000000b1b00720c */ /* 0x000fe20003f24070 */
[----:B------:R1:W-:Y:S02]  /*3bc0*/  STL [R1+0x1b8], R0 ;  /* 0x0001b80001007387 */ /* 0x0003e40000100800 */
[----:B0-----:R-:W-:-:S02]  /*3bd0*/  IMAD.MOV.U32 R3, RZ, RZ, R14 ;  /* 0x000000ffff037224 */ /* 0x001fc400078e000e */
[----:B------:R-:W-:Y:S01]  /*3be0*/  @!P3 IMAD.IADD R8, R8, 0x1, -R27 ;  /* 0x000000010808b824 */ /* 0x000fe200078e0a1b */
[----:B------:R-:W-:Y:S01]  /*3bf0*/  ISETP.GE.AND P3, PT, R10, RZ, PT ;  /* 0x000000ff0a00720c */ /* 0x000fe20003f66270 */
[----:B------:R-:W-:Y:S01]  /*3c00*/  @!P2 IMAD.MOV R3, RZ, RZ, -R3 ;  /* 0x000000ffff03a224 */ /* 0x000fe200078e0a03 */
[----:B------:R-:W-:Y:S01]  /*3c10*/  ISETP.GT.U32.AND P2, PT, R27, R17, PT ;  /* 0x000000111b00720c */ /* 0x000fe20003f44070 */
[----:B------:R-:W-:Y:S02]  /*3c20*/  IMAD.MOV R6, RZ, RZ, -R6 ;  /* 0x000000ffff067224 */ /* 0x000fe400078e0a06 */
[----:B-1----:R-:W-:Y:S01]  /*3c30*/  IMAD.MOV.U32 R0, RZ, RZ, R13 ;  /* 0x000000ffff007224 */ /* 0x002fe200078e000d */
[----:B------:R0:W-:Y:S01]  /*3c40*/  STL [R1+0x1b0], R3 ;  /* 0x0001b00301007387 */ /* 0x0001e20000100800 */
[----:B------:R-:W-:-:S04]  /*3c50*/  IMAD.HI.U32 R13, R23, R7, RZ ;  /* 0x00000007170d7227 */ /* 0x000fc800078e00ff */
[----:B------:R-:W-:Y:S01]  /*3c60*/  @!P0 IMAD.MOV R0, RZ, RZ, -R0 ;  /* 0x000000ffff008224 */ /* 0x000fe200078e0a00 */
[----:B------:R-:W-:Y:S01]  /*3c70*/  ISETP.GE.AND P0, PT, R12, RZ, PT ;  /* 0x000000ff0c00720c */ /* 0x000fe20003f06270 */
[----:B------:R-:W-:Y:S02]  /*3c80*/  IMAD.MOV R13, RZ, RZ, -R13 ;  /* 0x000000ffff0d7224 */ /* 0x000fe400078e0a0d */
[----:B------:R-:W-:Y:S01]  /*3c90*/  @!P4 IMAD.IADD R2, R2, 0x1, -R27 ;  /* 0x000000010202c824 */ /* 0x000fe200078e0a1b */
[----:B------:R1:W-:Y:S01]  /*3ca0*/  STL [R1+0x1c4], R0 ;  /* 0x0001c40001007387 */ /* 0x0003e20000100800 */
[----:B------:R-:W-:Y:S01]  /*3cb0*/  IMAD R5, R27, R6, R5 ;  /* 0x000000061b057224 */ /* 0x000fe200078e0205 */
[----:B------:R-:W-:Y:S01]  /*3cc0*/  ISETP.GE.AND P4, PT, R4, RZ, PT ;  /* 0x000000ff0400720c */ /* 0x000fe20003f86270 */
[----:B0-----:R-:W-:Y:S02]  /*3cd0*/  IMAD.MOV.U32 R3, RZ, RZ, R8 ;  /* 0x000000ffff037224 */ /* 0x001fe400078e0008 */
[----:B------:R-:W-:-:S02]  /*3ce0*/  @!P1 IMAD.IADD R11, R11, 0x1, -R27 ;  /* 0x000000010b0b9824 */ /* 0x000fc400078e0a1b */
[C---:B------:R-:W-:Y:S02]  /*3cf0*/  IMAD R7, R27.reuse, R13, R7 ;  /* 0x0000000d1b077224 */ /* 0x040fe400078e0207 */
[----:B------:R-:W-:Y:S01]  /*3d00*/  @!P5 IMAD.MOV R3, RZ, RZ, -R3 ;  /* 0x000000ffff03d224 */ /* 0x000fe200078e0a03 */
[C---:B------:R-:W-:Y:S01]  /*3d10*/  ISETP.GT.U32.AND P5, PT, R27.reuse, R5, PT ;  /* 0x000000051b00720c */ /* 0x040fe20003fa4070 */
[----:B-1----:R-:W-:Y:S01]  /*3d20*/  IMAD.MOV.U32 R0, RZ, RZ, R2 ;  /* 0x000000ffff007224 */ /* 0x002fe200078e0002 */
[----:B------:R-:W-:Y:S01]  /*3d30*/  ISETP.GT.U32.AND P1, PT, R27, R11, PT ;  /* 0x0000000b1b00720c */ /* 0x000fe20003f24070 */
[--C-:B------:R-:W-:Y:S01]  /*3d40*/  @!P2 IMAD.IADD R17, R17, 0x1, -R27.reuse ;  /* 0x000000011111a824 */ /* 0x100fe200078e0a1b */
[----:B------:R-:W-:Y:S01]  /*3d50*/  STL [R1+0x1b4], R3 ;  /* 0x0001b40301007387 */ /* 0x000fe20000100800 */
[----:B------:R-:W-:Y:S01]  /*3d60*/  @!P6 IMAD.MOV R0, RZ, RZ, -R0 ;  /* 0x000000ffff00e224 */ /* 0x000fe200078e0a00 */
[C---:B------:R-:W-:Y:S01]  /*3d70*/  ISETP.GT.U32.AND P6, PT, R27.reuse, R7, PT ;  /* 0x000000071b00720c */ /* 0x040fe20003fc4070 */
[C---:B------:R-:W-:Y:S01]  /*3d80*/  VIADD R4, R28.reuse, 0x42 ;  /* 0x000000421c047836 */ /* 0x040fe20000000000 */
[----:B------:R-:W-:Y:S01]  /*3d90*/  ISETP.GT.U32.AND P2, PT, R27, R17, PT ;  /* 0x000000111b00720c */ /* 0x000fe20003f44070 */
[C---:B------:R-:W-:Y:S01]  /*3da0*/  VIADD R6, R28.reuse, 0x41 ;  /* 0x000000411c067836 */ /* 0x040fe20000000000 */
[----:B------:R0:W-:Y:S01]  /*3db0*/  STL [R1+0x1c8], R0 ;  /* 0x0001c80001007387 */ /* 0x0001e20000100800 */
[----:B------:R-:W-:Y:S01]  /*3dc0*/  VIADD R12, R28, 0x3e ;  /* 0x0000003e1c0c7836 */ /* 0x000fe20000000000 */
[----:B------:R-:W-:Y:S01]  /*3dd0*/  IABS R8, R4 ;  /* 0x0000000400087213 */ /* 0x000fe20000000000 */
[--C-:B------:R-:W-:Y:S01]  /*3de0*/  @!P5 IMAD.IADD R5, R5, 0x1, -R27.reuse ;  /* 0x000000010505d824 */ /* 0x100fe200078e0a1b */
[----:B------:R-:W-:Y:S01]  /*3df0*/  IABS R2, R6 ;  /* 0x0000000600027213 */ /* 0x000fe20000000000 */
[----:B------:R-:W-:Y:S01]  /*3e00*/  @!P1 IMAD.IADD R11, R11, 0x1, -R27 ;  /* 0x000000010b0b9824 */ /* 0x000fe200078e0a1b */
[----:B------:R-:W-:Y:S01]  /*3e10*/  ISETP.GE.AND P1, PT, R9, RZ, PT ;  /* 0x000000ff0900720c */ /* 0x000fe20003f26270 */
[----:B------:R-:W-:Y:S01]  /*3e20*/  IMAD.HI.U32 R9, R23, R8, RZ ;  /* 0x0000000817097227 */ /* 0x000fe200078e00ff */
[----:B------:R-:W-:-:S02]  /*3e30*/  ISETP.GT.U32.AND P5, PT, R27, R5, PT ;  /* 0x000000051b00720c */ /* 0x000fc40003fa4070 */
[----:B------:R-:W-:Y:S01]  /*3e40*/  IABS R13, R12 ;  /* 0x0000000c000d7213 */ /* 0x000fe20000000000 */
[--C-:B------:R-:W-:Y:S02]  /*3e50*/  @!P6 IMAD.IADD R7, R7, 0x1, -R27.reuse ;  /* 0x000000010707e824 */ /* 0x100fe400078e0a1b */
[----:B------:R-:W-:Y:S01]  /*3e60*/  @!P2 IMAD.IADD R17, R17, 0x1, -R27 ;  /* 0x000000011111a824 */ /* 0x000fe200078e0a1b */
[----:B------:R-:W-:Y:S01]  /*3e70*/  ISETP.GE.AND P2, PT, R4, RZ, PT ;  /* 0x000000ff0400720c */ /* 0x000fe20003f46270 */
[----:B------:R-:W-:Y:S01]  /*3e80*/  IMAD.HI.U32 R4, R23, R2, RZ ;  /* 0x0000000217047227 */ /* 0x000fe200078e00ff */
[----:B------:R-:W-:-:S03]  /*3e90*/  ISETP.GT.U32.AND P6, PT, R27, R7, PT ;  /* 0x000000071b00720c */ /* 0x000fc60003fc4070 */
[----:B------:R-:W-:Y:S02]  /*3ea0*/  IMAD.MOV R9, RZ, RZ, -R9 ;  /* 0x000000ffff097224 */ /* 0x000fe400078e0a09 */
[----:B------:R-:W-:Y:S02]  /*3eb0*/  IMAD.MOV R4, RZ, RZ, -R4 ;  /* 0x000000ffff047224 */ /* 0x000fe400078e0a04 */
[C---:B------:R-:W-:Y:S02]  /*3ec0*/  IMAD R8, R27.reuse, R9, R8 ;  /* 0x000000091b087224 */ /* 0x040fe400078e0208 */
[----:B------:R-:W-:Y:S02]  /*3ed0*/  IMAD R2, R27, R4, R2 ;  /* 0x000000041b027224 */ /* 0x000fe400078e0202 */
[--C-:B------:R-:W-:Y:S01]  /*3ee0*/  @!P5 IMAD.IADD R5, R5, 0x1, -R27.reuse ;  /* 0x000000010505d824 */ /* 0x100fe200078e0a1b */
[----:B------:R-:W-:Y:S01]  /*3ef0*/  ISETP.GT.U32.AND P5, PT, R27, R8, PT ;  /* 0x000000081b00720c */ /* 0x000fe20003fa4070 */
[----:B------:R-:W-:Y:S01]  /*3f00*/  @!P6 IMAD.IADD R7, R7, 0x1, -R27 ;  /* 0x000000010707e824 */ /* 0x000fe200078e0a1b */
[----:B------:R-:W-:Y:S01]  /*3f10*/  ISETP.GT.U32.AND P6, PT, R27, R2, PT ;  /* 0x000000021b00720c */ /* 0x000fe20003fc4070 */
[----:B0-----:R-:W-:-:S02]  /*3f20*/  IMAD.MOV.U32 R0, RZ, RZ, R11 ;  /* 0x000000ffff007224 */ /* 0x001fc400078e000b */
[----:B------:R-:W-:Y:S02]  /*3f30*/  VIADD R9, R28, 0x3f ;  /* 0x0000003f1c097836 */ /* 0x000fe40000000000 */
[----:B------:R-:W-:Y:S01]  /*3f40*/  @!P0 IMAD.MOV R0, RZ, RZ, -R0 ;  /* 0x000000ffff008224 */ /* 0x000fe200078e0a00 */
[----:B------:R-:W-:Y:S01]  /*3f50*/  ISETP.GE.AND P0, PT, R6, RZ, PT ;  /* 0x000000ff0600720c */ /* 0x000fe20003f06270 */
[C---:B------:R-:W-:Y:S01]  /*3f60*/  VIADD R10, R28.reuse, 0x40 ;  /* 0x000000401c0a7836 */ /* 0x040fe20000000000 */
[----:B------:R-:W-:Y:S01]  /*3f70*/  IABS R15, R9 ;  /* 0x00000009000f7213 */ /* 0x000fe20000000000 */
[----:B------:R-:W-:Y:S01]  /*3f80*/  VIADD R4, R28, 0x3d ;  /* 0x0000003d1c047836 */ /* 0x000fe20000000000 */
[----:B------:R0:W-:Y:S01]  /*3f90*/  STL [R1+0x1bc], R0 ;  /* 0x0001bc0001007387 */ /* 0x0001e20000100800 */
[--C-:B------:R-:W-:Y:S01]  /*3fa0*/  @!P5 IMAD.IADD R8, R8, 0x1, -R27.reuse ;  /* 0x000000010808d824 */ /* 0x100fe200078e0a1b */
[----:B------:R-:W-:Y:S01]  /*3fb0*/  IABS R14, R10 ;  /* 0x0000000a000e7213 */ /* 0x000fe20000000000 */
[----:B------:R-:W-:Y:S01]  /*3fc0*/  @!P6 IMAD.IADD R2, R2, 0x1, -R27 ;  /* 0x000000010202e824 */ /* 0x000fe200078e0a1b */
[----:B------:R-:W-:Y:S01]  /*3fd0*/  IABS R11, R4 ;  /* 0x00000004000b7213 */ /* 0x000fe20000000000 */
[----:B------:R-:W-:Y:S01]  /*3fe0*/  IMAD.HI.U32 R18, R23, R15, RZ ;  /* 0x0000000f17127227 */ /* 0x000fe200078e00ff */
[----:B------:R-:W-:-:S03]  /*3ff0*/  ISETP.GT.U32.AND P6, PT, R27, R8, PT ;  /* 0x000000081b00720c */ /* 0x000fc60003fc4070 */
[----:B------:R-:W-:-:S04]  /*4000*/  IMAD.HI.U32 R16, R23, R13, RZ ;  /* 0x0000000d17107227 */ /* 0x000fc800078e00ff */
[----:B0-----:R-:W-:Y:S02]  /*4010*/  IMAD.MOV.U32 R0, RZ, RZ, R17 ;  /* 0x000000ffff007224 */ /* 0x001fe400078e0011 */
[----:B------:R-:W-:Y:S02]  /*4020*/  IMAD.MOV R18, RZ, RZ, -R18 ;  /* 0x000000ffff127224 */ /* 0x000fe400078e0a12 */
[----:B------:R-:W-:Y:S01]  /*4030*/  @!P3 IMAD.MOV R0, RZ, RZ, -R0 ;  /* 0x000000ffff00b224 */ /* 0x000fe200078e0a00 */
[----:B------:R-:W-:Y:S01]  /*4040*/  ISETP.GE.AND P3, PT, R10, RZ, PT ;  /* 0x000000ff0a00720c */ /* 0x000fe20003f66270 */
[----:B------:R-:W-:Y:S02]  /*4050*/  IMAD.MOV R16, RZ, RZ, -R16 ;  /* 0x000000ffff107224 */ /* 0x000fe400078e0a10 */
[----:B------:R-:W-:Y:S01]  /*4060*/  IMAD R10, R27, R18, R15 ;  /* 0x000000121b0a7224 */ /* 0x000fe200078e020f */
[----:B------:R0:W-:Y:S01]  /*4070*/  STL [R1+0x1ac], R0 ;  /* 0x0001ac0001007387 */ /* 0x0001e20000100800 */
[----:B------:R-:W-:-:S02]  /*4080*/  @!P6 IMAD.IADD R8, R8, 0x1, -R27 ;  /* 0x000000010808e824 */ /* 0x000fc400078e0a1b */
[----:B------:R-:W-:Y:S01]  /*4090*/  IMAD.HI.U32 R6, R23, R14, RZ ;  /* 0x0000000e17067227 */ /* 0x000fe200078e00ff */
[----:B------:R-:W-:-:S03]  /*40a0*/  ISETP.GT.U32.AND P6, PT, R27, R10, PT ;  /* 0x0000000a1b00720c */ /* 0x000fc60003fc4070 */
[----:B------:R-:W-:Y:S02]  /*40b0*/  IMAD.MOV.U32 R17, RZ, RZ, R11 ;  /* 0x000000ffff117224 */ /* 0x000fe400078e000b */
[C---:B------:R-:W-:Y:S02]  /*40c0*/  IMAD R11, R27.reuse, R16, R13 ;  /* 0x000000101b0b7224 */ /* 0x040fe400078e020d */
[----:B0-----:R-:W-:Y:S02]  /*40d0*/  IMAD.MOV.U32 R0, RZ, RZ, R5 ;  /* 0x000000ffff007224 */ /* 0x001fe400078e0005 */
[----:B------:R-:W-:Y:S02]  /*40e0*/  IMAD.MOV R6, RZ, RZ, -R6 ;  /* 0x000000ffff067224 */ /* 0x000fe400078e0a06 */
[----:B------:R-:W-:Y:S01]  /*40f0*/  @!P4 IMAD.MOV R0, RZ, RZ, -R0 ;  /* 0x000000ffff00c224 */ /* 0x000fe200078e0a00 */
[----:B------:R-:W-:Y:S01]  /*4100*/  ISETP.GT.U32.AND P4, PT, R27, R2, PT ;  /* 0x000000021b00720c */ /* 0x000fe20003f84070 */
[----:B------:R-:W-:-:S03]  /*4110*/  IMAD.HI.U32 R5, R23, R17, RZ ;  /* 0x0000001117057227 */ /* 0x000fc600078e00ff */
[----:B------:R0:W-:Y:S01]  /*4120*/  STL [R1+0x194], R0 ;  /* 0x0001940001007387 */ /* 0x0001e20000100800 */
[C---:B------:R-:W-:Y:S02]  /*4130*/  IMAD R14, R27.reuse, R6, R14 ;  /* 0x000000061b0e7224 */ /* 0x040fe400078e020e */
[----:B------:R-:W-:Y:S02]  /*4140*/  IMAD.MOV.U32 R3, RZ, RZ, R7 ;  /* 0x000000ffff037224 */ /* 0x000fe400078e0007 */
[----:B------:R-:W-:Y:S01]  /*4150*/  IMAD.MOV R5, RZ, RZ, -R5 ;  /* 0x000000ffff057224 */ /* 0x000fe200078e0a05 */
[----:B------:R-:W-:Y:S01]  /*4160*/  ISETP.GT.U32.AND P5, PT, R27, R14, PT ;  /* 0x0000000e1b00720c */ /* 0x000fe20003fa4070 */
[----:B------:R-:W-:Y:S02]  /*4170*/  VIADD R6, R28, 0x3c ;  /* 0x0000003c1c067836 */ /* 0x000fe40000000000 */
[----:B------:R-:W-:Y:S01]  /*4180*/  @!P1 IMAD.MOV R3, RZ, RZ, -R3 ;  /* 0x000000ffff039224 */ /* 0x000fe200078e0a03 */
[----:B------:R-:W-:Y:S01]  /*4190*/  ISETP.GE.AND P1, PT, R9, RZ, PT ;  /* 0x000000ff0900720c */ /* 0x000fe20003f26270 */
[----:B0-----:R-:W-:Y:S01]  /*41a0*/  IMAD.MOV.U32 R0, RZ, RZ, R8 ;  /* 0x000000ffff007224 */ /* 0x001fe200078e0008 */
[----:B------:R-:W-:Y:S01]  /*41b0*/  IABS R15, R6 ;  /* 0x00000006000f7213 */ /* 0x000fe20000000000 */
[C---:B------:R-:W-:Y:S01]  /*41c0*/  IMAD R9, R27.reuse, R5, R17 ;  /* 0x000000051b097224 */ /* 0x040fe200078e0211 */
[----:B------:R-:W-:Y:S01]  /*41d0*/  STL [R1+0x190], R3 ;  /* 0x0001900301007387 */ /* 0x000fe20000100800 */
[----:B------:R-:W-:Y:S01]  /*41e0*/  @!P2 IMAD.MOV R0, RZ, RZ, -R0 ;  /* 0x000000ffff00a224 */ /* 0x000fe200078e0a00 */
[C---:B------:R-:W-:Y:S01]  /*41f0*/  ISETP.GT.U32.AND P2, PT, R27.reuse, R11, PT ;  /* 0x0000000b1b00720c */ /* 0x040fe20003f44070 */
[--C-:B------:R-:W-:Y:S01]  /*4200*/  @!P6 IMAD.IADD R10, R10, 0x1, -R27.reuse ;  /* 0x000000010a0ae824 */ /* 0x100fe200078e0a1b */
[----:B------:R-:W-:Y:S01]  /*4210*/  ISETP.GT.U32.AND P6, PT, R27, R9, PT ;  /* 0x000000091b00720c */ /* 0x000fe20003fc4070 */
[----:B------:R-:W-:Y:S01]  /*4220*/  IMAD.HI.U32 R7, R23, R15, RZ ;  /* 0x0000000f17077227 */ /* 0x000fe200078e00ff */
[----:B------:R0:W-:Y:S03]  /*4230*/  STL [R1+0x184], R0 ;  /* 0x0001840001007387 */ /* 0x0001e60000100800 */
[----:B------:R-:W-:-:S02]  /*4240*/  @!P5 IMAD.IADD R14, R14, 0x1, -R27 ;  /* 0x000000010e0ed824 */ /* 0x000fc400078e0a1b */
[----:B------:R-:W-:Y:S02]  /*4250*/  IMAD.MOV R7, RZ, RZ, -R7 ;  /* 0x000000ffff077224 */ /* 0x000fe400078e0a07 */
[--C-:B------:R-:W-:Y:S01]  /*4260*/  @!P4 IMAD.IADD R2, R2, 0x1, -R27.reuse ;  /* 0x000000010202c824 */ /* 0x100fe200078e0a1b */
[----:B------:R-:W-:Y:S01]  /*4270*/  ISETP.GT.U32.AND P5, PT, R27, R14, PT ;  /* 0x0000000e1b00720c */ /* 0x000fe20003fa4070 */
[----:B------:R-:W-:Y:S01]  /*4280*/  @!P2 IMAD.IADD R11, R11, 0x1, -R27 ;  /* 0x000000010b0ba824 */ /* 0x000fe200078e0a1b */
[C---:B------:R-:W-:Y:S01]  /*4290*/  ISETP.GT.U32.AND P2, PT, R27.reuse, R10, PT ;  /* 0x0000000a1b00720c */ /* 0x040fe20003f44070 */
[----:B------:R-:W-:Y:S01]  /*42a0*/  VIADD R5, R28, 0x3b ;  /* 0x0000003b1c057836 */ /* 0x000fe20000000000 */
[----:B------:R-:W-:Y:S01]  /*42b0*/  ISETP.GE.AND P4, PT, R12, RZ, PT ;  /* 0x000000ff0c00720c */ /* 0x000fe20003f86270 */
[----:B------:R-:W-:Y:S02]  /*42c0*/  IMAD R7, R27, R7, R15 ;  /* 0x000000071b077224 */ /* 0x000fe400078e020f */
[----:B0-----:R-:W-:Y:S01]  /*42d0*/  IMAD.MOV.U32 R0, RZ, RZ, R2 ;  /* 0x000000ffff007224 */ /* 0x001fe200078e0002 */
[----:B------:R-:W-:Y:S01]  /*42e0*/  IABS R13, R5 ;  /* 0x00000005000d7213 */ /* 0x000fe20000000000 */
[----:B------:R-:W-:-:S02]  /*42f0*/  @!P6 IMAD.IADD R9, R9, 0x1, -R27 ;  /* 0x000000010909e824 */ /* 0x000fc400078e0a1b */
[----:B------:R-:W-:Y:S01]  /*4300*/  @!P0 IMAD.MOV R0, RZ, RZ, -R0 ;  /* 0x000000ffff008224 */ /* 0x000fe200078e0a00 */
[----:B------:R-:W-:Y:S01]  /*4310*/  ISETP.GT.U32.AND P0, PT, R27, R11, PT ;  /* 0x0000000b1b00720c */ /* 0x000fe20003f04070 */
[----:B------:R-:W-:Y:S01]  /*4320*/  IMAD.HI.U32 R16, R23, R13, RZ ;  /* 0x0000000d17107227 */ /* 0x000fe200078e00ff */
[C---:B------:R-:W-:Y:S02]  /*4330*/  ISETP.GT.U32.AND P6, PT, R27.reuse, R9, PT ;  /* 0x000000091b00720c */ /* 0x040fe40003fc4070 */
[----:B------:R0:W-:Y:S01]  /*4340*/  STL [R1+0x17c], R0 ;  /* 0x00017c0001007387 */ /* 0x0001e20000100800 */
[----:B------:R-:W-:Y:S01]  /*4350*/  @!P2 IMAD.IADD R10, R10, 0x1, -R27 ;  /* 0x000000010a0aa824 */ /* 0x000fe200078e0a1b */
[----:B------:R-:W-:Y:S01]  /*4360*/  ISETP.GT.U32.AND P2, PT, R27, R7, PT ;  /* 0x000000071b00720c */ /* 0x000fe20003f44070 */
[----:B------:R-:W-:Y:S02]  /*4370*/  VIADD R15, R28, 0x39 ;  /* 0x000000391c0f7836 */ /* 0x000fe40000000000 */
[----:B------:R-:W-:-:S02]  /*4380*/  IMAD.MOV R16, RZ, RZ, -R16 ;  /* 0x000000ffff107224 */ /* 0x000fc400078e0a10 */
[----:B------:R-:W-:Y:S01]  /*4390*/  @!P5 IMAD.IADD R14, R14, 0x1, -R27 ;  /* 0x000000010e0ed824 */ /* 0x000fe200078e0a1b */
[----:B------:R-:W-:Y:S01]  /*43a0*/  ISETP.GE.AND P5, PT, R4, RZ, PT ;  /* 0x000000ff0400720c */ /* 0x000fe20003fa6270 */
[C---:B------:R-:W-:Y:S01]  /*43b0*/  VIADD R8, R28.reuse, 0x38 ;  /* 0x000000381c087836 */ /* 0x040fe20000000000 */
[----:B------:R-:W-:Y:S01]  /*43c0*/  IABS R4, R15 ;  /* 0x0000000f00047213 */ /* 0x000fe20000000000 */
[----:B------:R-:W-:Y:S02]  /*43d0*/  IMAD R13, R27, R16, R13 ;  /* 0x000000101b0d7224 */ /* 0x000fe400078e020d */
[----:B------:R-:W-:Y:S01]  /*43e0*/  VIADD R12, R28, 0x3a ;  /* 0x0000003a1c0c7836 */ /* 0x000fe20000000000 */
[----:B------:R-:W-:Y:S01]  /*43f0*/  IABS R2, R8 ;  /* 0x0000000800027213 */ /* 0x000fe20000000000 */
[--C-:B------:R-:W-:Y:S01]  /*4400*/  @!P0 IMAD.IADD R11, R11, 0x1, -R27.reuse ;  /* 0x000000010b0b8824 */ /* 0x100fe200078e0a1b */
[----:B------:R-:W-:Y:S01]  /*4410*/  ISETP.GE.AND P0, PT, R6, RZ, PT ;  /* 0x000000ff0600720c */ /* 0x000fe20003f06270 */
[----:B------:R-:W-:Y:S01]  /*4420*/  @!P2 IMAD.IADD R7, R7, 0x1, -R27 ;  /* 0x000000010707a824 */ /* 0x000fe200078e0a1b */
[----:B------:R-:W-:Y:S01]  /*4430*/  IABS R17, R12 ;  /* 0x0000000c00117213 */ /* 0x000fe20000000000 */
[----:B------:R-:W-:Y:S01]  /*4440*/  IMAD.MOV.U32 R3, RZ, RZ, R14 ;  /* 0x000000ffff037224 */ /* 0x000fe200078e000e */
[----:B------:R-:W-:Y:S01]  /*4450*/  ISETP.GE.AND P2, PT, R5, RZ, PT ;  /* 0x000000ff0500720c */ /* 0x000fe20003f46270 */
[----:B------:R-:W-:-:S04]  /*4460*/  IMAD.HI.U32 R6, R23, R4, RZ ;  /* 0x0000000417067227 */ /* 0x000fc800078e00ff */
[----:B------:R-:W-:Y:S01]  /*4470*/  @!P6 IMAD.IADD R9, R9, 0x1, -R27 ;  /* 0x000000010909e824 */ /* 0x000fe200078e0a1b */
[C---:B------:R-:W-:Y:S01]  /*4480*/  ISETP.GT.U32.AND P6, PT, R27.reuse, R13, PT ;  /* 0x0000000d1b00720c */ /* 0x040fe20003fc4070 */
[----:B------:R-:W-:Y:S01]  /*4490*/  @!P3 IMAD.MOV R3, RZ, RZ, -R3 ;  /* 0x000000ffff03b224 */ /* 0x000fe200078e0a03 */
[----:B------:R-:W-:Y:S01]  /*44a0*/  ISETP.GT.U32.AND P3, PT, R27, R7, PT ;  /* 0x000000071b00720c */ /* 0x000fe20003f64070 */
[----:B------:R-:W-:-:S03]  /*44b0*/  IMAD.HI.U32 R16, R23, R2, RZ ;  /* 0x0000000217107227 */ /* 0x000fc600078e00ff */
[----:B------:R1:W-:Y:S01]  /*44c0*/  STL [R1+0x178], R3 ;  /* 0x0001780301007387 */ /* 0x0003e20000100800 */
[----:B------:R-:W-:Y:S02]  /*44d0*/  IMAD.MOV R6, RZ, RZ, -R6 ;  /* 0x000000ffff067224 */ /* 0x000fe400078e0a06 */
[----:B0-----:R-:W-:Y:S02]  /*44e0*/  IMAD.MOV.U32 R0, RZ, RZ, R10 ;  /* 0x000000ffff007224 */ /* 0x001fe400078e000a */
[----:B------:R-:W-:-:S04]  /*44f0*/  IMAD.HI.U32 R18, R23, R17, RZ ;  /* 0x0000001117127227 */ /* 0x000fc800078e00ff */
[----:B------:R-:W-:Y:S02]  /*4500*/  IMAD.MOV R16, RZ, RZ, -R16 ;  /* 0x000000ffff107224 */ /* 0x000fe400078e0a10 */
[C---:B------:R-:W-:Y:S02]  /*4510*/  IMAD R4, R27.reuse, R6, R4 ;  /* 0x000000061b047224 */ /* 0x040fe400078e0204 */
[----:B-1----:R-:W-:Y:S02]  /*4520*/  IMAD.MOV.U32 R3, RZ, RZ, R11 ;  /* 0x000000ffff037224 */ /* 0x002fe400078e000b */
[----:B------:R-:W-:Y:S02]  /*4530*/  @!P1 IMAD.MOV R0, RZ, RZ, -R0 ;  /* 0x000000ffff009224 */ /* 0x000fe400078e0a00 */
[----:B------:R-:W-:Y:S02]  /*4540*/  IMAD.MOV R18, RZ, RZ, -R18 ;  /* 0x000000ffff127224 */ /* 0x000fe400078e0a12 */
[C---:B------:R-:W-:Y:S01]  /*4550*/  IMAD R2, R27.reuse, R16, R2 ;  /* 0x000000101b027224 */ /* 0x040fe200078e0202 */
[----:B------:R0:W-:Y:S01]  /*4560*/  STL [R1+0x168], R0 ;  /* 0x0001680001007387 */ /* 0x0001e20000100800 */
[----:B------:R-:W-:Y:S01]  /*4570*/  @!P4 IMAD.MOV R3, RZ, RZ, -R3 ;  /* 0x000000ffff03c224 */ /* 0x000fe200078e0a03 */
[----:B------:R-:W-:Y:S01]  /*4580*/  ISETP.GT.U32.AND P4, PT, R27, R4, PT ;  /* 0x000000041b00720c */ /* 0x000fe20003f84070 */
[----:B------:R-:W-:-:S02]  /*4590*/  VIADD R6, R28, 0x37 ;  /* 0x000000371c067836 */ /* 0x000fc40000000000 */
[----:B------:R-:W-:Y:S01]  /*45a0*/  @!P6 IMAD.IADD R13, R13, 0x1, -R27 ;  /* 0x000000010d0de824 */ /* 0x000fe200078e0a1b */
[----:B------:R-:W-:Y:S01]  /*45b0*/  STL [R1+0x15c], R3 ;  /* 0x00015c0301007387 */ /* 0x000fe20000100800 */
[----:B------:R-:W-:Y:S01]  /*45c0*/  IMAD R5, R27, R18, R17 ;  /* 0x000000121b057224 */ /* 0x000fe200078e0211 */
[----:B------:R-:W-:Y:S01]  /*45d0*/  IABS R17, R6 ;  /* 0x0000000600117213 */ /* 0x000fe20000000000 */
[----:B------:R-:W-:Y:S01]  /*45e0*/  @!P3 IMAD.IADD R7, R7, 0x1, -R27 ;  /* 0x000000010707b824 */ /* 0x000fe200078e0a1b */
[C---:B------:R-:W-:Y:S01]  /*45f0*/  ISETP.GT.U32.AND P3, PT, R27.reuse, R2, PT ;  /* 0x000000021b00720c */ /* 0x040fe20003f64070 */
[----:B0-----:R-:W-:Y:S01]  /*4600*/  IMAD.MOV.U32 R0, RZ, RZ, R9 ;  /* 0x000000ffff007224 */ /* 0x001fe200078e0009 */
[C---:B------:R-:W-:Y:S01]  /*4610*/  ISETP.GT.U32.AND P1, PT, R27.reuse, R13, PT ;  /* 0x0000000d1b00720c */ /* 0x040fe20003f24070 */
[----:B------:R-:W-:Y:S01]  /*4620*/  VIADD R16, R28, 0x36 ;  /* 0x000000361c107836 */ /* 0x000fe20000000000 */
[----:B------:R-:W-:Y:S01]  /*4630*/  ISETP.GT.U32.AND P6, PT, R27, R5, PT ;  /* 0x000000051b00720c */ /* 0x000fe20003fc4070 */
[----:B------:R-:W-:Y:S01]  /*4640*/  @!P5 IMAD.MOV R0, RZ, RZ, -R0 ;  /* 0x000000ffff00d224 */ /* 0x000fe200078e0a00 */
[----:B------:R-:W-:Y:S01]  /*4650*/  ISETP.GE.AND P5, PT, R12, RZ, PT ;  /* 0x000000ff0c00720c */ /* 0x000fe20003fa6270 */
[----:B------:R-:W-:Y:S01]  /*4660*/  IMAD.MOV.U32 R10, RZ, RZ, R17 ;  /* 0x000000ffff0a7224 */ /* 0x000fe200078e0011 */
[----:B------:R-:W-:Y:S01]  /*4670*/  IABS R14, R16 ;  /* 0x00000010000e7213 */ /* 0x000fe20000000000 */
[----:B------:R-:W-:Y:S01]  /*4680*/  @!P4 IMAD.IADD R4, R4, 0x1, -R27 ;  /* 0x000000010404c824 */ /* 0x000fe200078e0a1b */
[----:B------:R0:W-:Y:S01]  /*4690*/  STL [R1+0x148], R0 ;  /* 0x0001480001007387 */ /* 0x0001e20000100800 */
[----:B------:R-:W-:-:S04]  /*46a0*/  IMAD.HI.U32 R11, R23, R10, RZ ;  /* 0x0000000a170b7227 */ /* 0x000fc800078e00ff */
[----:B------:R-:W-:Y:S02]  /*46b0*/  IMAD.MOV.U32 R9, RZ, RZ, R14 ;  /* 0x000000ffff097224 */ /* 0x000fe400078e000e */
[----:B------:R-:W-:Y:S01]  /*46c0*/  @!P3 IMAD.IADD R2, R2, 0x1, -R27 ;  /* 0x000000010202b824 */ /* 0x000fe200078e0a1b */
[----:B------:R-:W-:Y:S01]  /*46d0*/  ISETP.GT.U32.AND P3, PT, R27, R4, PT ;  /* 0x000000041b00720c */ /* 0x000fe20003f64070 */
[----:B------:R-:W-:Y:S02]  /*46e0*/  IMAD.MOV R11, RZ, RZ, -R11 ;  /* 0x000000ffff0b7224 */ /* 0x000fe400078e0a0b */
[----:B0-----:R-:W-:Y:S02]  /*46f0*/  IMAD.MOV.U32 R0, RZ, RZ, R7 ;  /* 0x000000ffff007224 */ /* 0x001fe400078e0007 */
[----:B------:R-:W-:Y:S01]  /*4700*/  @!P1 IMAD.IADD R13, R13, 0x1, -R27 ;  /* 0x000000010d0d9824 */ /* 0x000fe200078e0a1b */
[----:B------:R-:W-:Y:S01]  /*4710*/  ISETP.GE.AND P1, PT, R15, RZ, PT ;  /* 0x000000ff0f00720c */ /* 0x000fe20003f26270 */
[----:B------:R-:W-:Y:S01]  /*4720*/  @!P0 IMAD.MOV R0, RZ, RZ, -R0 ;  /* 0x000000ffff008224 */ /* 0x000fe200078e0a00 */
[----:B------:R-:W-:Y:S01]  /*4730*/  ISETP.GT.U32.AND P0, PT, R27, R2, PT ;  /* 0x000000021b00720c */ /* 0x000fe20003f04070 */
[----:B------:R-:W-:-:S03]  /*4740*/  IMAD.HI.U32 R12, R23, R9, RZ ;  /* 0x00000009170c7227 */ /* 0x000fc600078e00ff */
[----:B------:R0:W-:Y:S01]  /*4750*/  STL [R1+0x144], R0 ;  /* 0x0001440001007387 */ /* 0x0001e20000100800 */
[--C-:B------:R-:W-:Y:S01]  /*4760*/  @!P6 IMAD.IADD R5, R5, 0x1, -R27.reuse ;  /* 0x000000010505e824 */ /* 0x100fe200078e0a1b */
[----:B------:R-:W-:Y:S01]  /*4770*/  ISETP.GE.AND P6, PT, R8, RZ, PT ;  /* 0x000000ff0800720c */ /* 0x000fe20003fc6270 */
[C---:B------:R-:W-:Y:S02]  /*4780*/  IMAD R8, R27.reuse, R11, R10 ;  /* 0x0000000b1b087224 */ /* 0x040fe400078e020a */
[----:B------:R-:W-:Y:S01]  /*4790*/  IMAD.MOV R7, RZ, RZ, -R12 ;  /* 0x000000ffff077224 */ /* 0x000fe200078e0a0c */
[C---:B------:R-:W-:Y:S01]  /*47a0*/  ISETP.GT.U32.AND P4, PT, R27.reuse, R5, PT ;  /* 0x000000051b00720c */ /* 0x040fe20003f84070 */
[----:B------:R-:W-:Y:S02]  /*47b0*/  @!P3 IMAD.IADD R4, R4, 0x1, -R27 ;  /* 0x000000010404b824 */ /* 0x000fe400078e0a1b */
[----:B------:R-:W-:Y:S02]  /*47c0*/  IMAD R7, R27, R7, R9 ;  /* 0x000000071b077224 */ /* 0x000fe400078e0209 */
[----:B0-----:R-:W-:-:S02]  /*47d0*/  IMAD.MOV.U32 R0, RZ, RZ, R13 ;  /* 0x000000ffff007224 */ /* 0x001fc400078e000d */
[C---:B------:R-:W-:Y:S01]  /*47e0*/  VIADD R12, R28.reuse, 0x35 ;  /* 0x000000351c0c7836 */ /* 0x040fe20000000000 */
[C---:B------:R-:W-:Y:S01]  /*47f0*/  ISETP.GT.U32.AND P3, PT, R27.reuse, R7, PT ;  /* 0x000000071b00720c */ /* 0x040fe20003f64070 */
[----:B------:R-:W-:Y:S01]  /*4800*/  @!P2 IMAD.MOV R0, RZ, RZ, -R0 ;  /* 0x000000ffff00a224 */ /* 0x000fe200078e0a00 */
[----:B------:R-:W-:Y:S01]  /*4810*/  ISETP.GT.U32.AND P2, PT, R27, R8, PT ;  /* 0x000000081b00720c */ /* 0x000fe20003f44070 */
[----:B------:R-:W-:Y:S01]  /*4820*/  VIADD R9, R28, 0x34 ;  /* 0x000000341c097836 */ /* 0x000fe20000000000 */
[----:B------:R-:W-:Y:S01]  /*4830*/  IABS R11, R12 ;  /* 0x0000000c000b7213 */ /* 0x000fe20000000000 */
[--C-:B------:R-:W-:Y:S01]  /*4840*/  @!P4 IMAD.IADD R5, R5, 0x1, -R27.reuse ;  /* 0x000000010505c824 */ /* 0x100fe200078e0a1b */
[----:B------:R0:W-:Y:S01]  /*4850*/  STL [R1+0x134], R0 ;  /* 0x0001340001007387 */ /* 0x0001e20000100800 */
[----:B------:R-:W-:Y:S01]  /*4860*/  @!P0 IMAD.IADD R2, R2, 0x1, -R27 ;  /* 0x0000000102028824 */ /* 0x000fe200078e0a1b */
[----:B------:R-:W-:Y:S01]  /*4870*/  IABS R10, R9 ;  /* 0x00000009000a7213 */ /* 0x000fe20000000000 */
[----:B------:R-:W-:Y:S01]  /*4880*/  IMAD.HI.U32 R15, R23, R11, RZ ;  /* 0x0000000b170f7227 */ /* 0x000fe200078e00ff */
[----:B------:R-:W-:-:S02]  /*4890*/  ISETP.GE.AND P4, PT, R6, RZ, PT ;  /* 0x000000ff0600720c */ /* 0x000fc40003f86270 */
[----:B------:R-:W-:Y:S01]  /*48a0*/  ISETP.GE.AND P0, PT, R16, RZ, PT ;  /* 0x000000ff1000720c */ /* 0x000fe20003f06270 */
[--C-:B------:R-:W-:Y:S02]  /*48b0*/  @!P3 IMAD.IADD R7, R7, 0x1, -R27.reuse ;  /* 0x000000010707b824 */ /* 0x100fe400078e0a1b */
[----:B------:R-:W-:Y:S01]  /*48c0*/  @!P2 IMAD.IADD R8, R8, 0x1, -R27 ;  /* 0x000000010808a824 */ /* 0x000fe200078e0a1b */
[----:B------:R-:W-:Y:S01]  /*48d0*/  ISETP.GE.AND P2, PT, R12, RZ, PT ;  /* 0x000000ff0c00720c */ /* 0x000fe20003f46270 */
[----:B0-----:R-:W-:Y:S02]  /*48e0*/  IMAD.MOV.U32 R0, RZ, RZ, R5 ;  /* 0x000000ffff007224 */ /* 0x001fe400078e0005 */
[----:B------:R-:W-:Y:S01]  /*48f0*/  IMAD.HI.U32 R14, R23, R10, RZ ;  /* 0x0000000a170e7227 */ /* 0x000fe200078e00ff */
[----:B------:R-:W-:-:S03]  /*4900*/  ISETP.GT.U32.AND P3, PT, R27, R8, PT ;  /* 0x000000081b00720c */ /* 0x000fc60003f64070 */
[----:B------:R-:W-:Y:S01]  /*4910*/  @!P5 IMAD.MOV R0, RZ, RZ, -R0 ;  /* 0x000000ffff00d224 */ /* 0x000fe200078e0a00 */
[C---:B------:R-:W-:Y:S01]  /*4920*/  ISETP.GT.U32.AND P5, PT, R27.reuse, R7, PT ;  /* 0x000000071b00720c */ /* 0x040fe20003fa4070 */
[----:B------:R-:W-:Y:S02]  /*4930*/  IMAD.MOV R15, RZ, RZ, -R15 ;  /* 0x000000ffff0f7224 */ /* 0x000fe400078e0a0f */
[----:B------:R-:W-:Y:S01]  /*4940*/  IMAD.MOV R12, RZ, RZ, -R14 ;  /* 0x000000ffff0c7224 */ /* 0x000fe200078e0a0e */
[----:B------:R0:W-:Y:S01]  /*4950*/  STL [R1+0x130], R0 ;  /* 0x0001300001007387 */ /* 0x0001e20000100800 */
[----:B------:R-:W-:Y:S02]  /*4960*/  IMAD.MOV.U32 R3, RZ, RZ, R4 ;  /* 0x000000ffff037224 */ /* 0x000fe400078e0004 */
[----:B------:R-:W-:Y:S02]  /*4970*/  IMAD R5, R27, R15, R11 ;  /* 0x0000000f1b057224 */ /* 0x000fe400078e020b */
[----:B------:R-:W-:-:S02]  /*4980*/  VIADD R6, R28, 0x33 ;  /* 0x000000331c067836 */ /* 0x000fc40000000000 */
[C---:B------:R-:W-:Y:S02]  /*4990*/  IMAD R4, R27.reuse, R12, R10 ;  /* 0x0000000c1b047224 */ /* 0x040fe400078e020a */
[----:B------:R-:W-:Y:S01]  /*49a0*/  @!P1 IMAD.MOV R3, RZ, RZ, -R3 ;  /* 0x000000ffff039224 */ /* 0x000fe200078e0a03 */
[C---:B------:R-:W-:Y:S01]  /*49b0*/  ISETP.GT.U32.AND P1, PT, R27.reuse, R5, PT ;  /* 0x000000051b00720c */ /* 0x040fe20003f24070 */
[----:B0-----:R-:W-:Y:S01]  /*49c0*/  IMAD.MOV.U32 R0, RZ, RZ, R2 ;  /* 0x000000ffff007224 */ /* 0x001fe200078e0002 */
[----:B------:R-:W-:Y:S01]  /*49d0*/  IABS R13, R6 ;  /* 0x00000006000d7213 */ /* 0x000fe20000000000 */
[----:B------:R-:W-:Y:S01]  /*49e0*/  @!P3 IMAD.IADD R8, R8, 0x1, -R27 ;  /* 0x000000010808b824 */ /* 0x000fe200078e0a1b */
[----:B------:R-:W-:Y:S01]  /*49f0*/  ISETP.GT.U32.AND P3, PT, R27, R4, PT ;  /* 0x000000041b00720c */ /* 0x000fe20003f64070 */
[----:B------:R-:W-:Y:S01]  /*4a00*/  @!P6 IMAD.MOV R0, RZ, RZ, -R0 ;  /* 0x000000ffff00e224 */ /* 0x000fe200078e0a00 */
[----:B------:R-:W-:Y:S01]  /*4a10*/  STL [R1+0x120], R3 ;  /* 0x0001200301007387 */ /* 0x000fe20000100800 */
[----:B------:R-:W-:Y:S01]  /*4a20*/  IMAD.HI.U32 R2, R23, R13, RZ ;  /* 0x0000000d17027227 */ /* 0x000fe200078e00ff */
[----:B------:R-:W-:-:S02]  /*4a30*/  ISETP.GE.AND P6, PT, R9, RZ, PT ;  /* 0x000000ff0900720c */ /* 0x000fc40003fc6270 */
[----:B------:R0:W-:Y:S01]  /*4a40*/  STL [R1+0x110], R0 ;  /* 0x0001100001007387 */ /* 0x0001e20000100800 */
[----:B------:R-:W-:Y:S02]  /*4a50*/  IMAD.MOV R2, RZ, RZ, -R2 ;  /* 0x000000ffff027224 */ /* 0x000fe400078e0a02 */
[--C-:B------:R-:W-:Y:S01]  /*4a60*/  @!P5 IMAD.IADD R7, R7, 0x1, -R27.reuse ;  /* 0x000000010707d824 */ /* 0x100fe200078e0a1b */
[----:B------:R-:W-:Y:S01]  /*4a70*/  ISETP.GE.AND P5, PT, R6, RZ, PT ;  /* 0x000000ff0600720c */ /* 0x000fe20003fa6270 */
[----:B------:R-:W-:Y:S02]  /*4a80*/  @!P1 IMAD.IADD R5, R5, 0x1, -R27 ;  /* 0x0000000105059824 */ /* 0x000fe400078e0a1b */
[C---:B------:R-:W-:Y:S02]  /*4a90*/  IMAD R13, R27.reuse, R2, R13 ;  /* 0x000000021b0d7224 */ /* 0x040fe400078e020d */
[----:B------:R-:W-:Y:S01]  /*4aa0*/  @!P3 IMAD.IADD R4, R4, 0x1, -R27 ;  /* 0x000000010404b824 */ /* 0x000fe200078e0a1b */
[----:B------:R-:W-:Y:S01]  /*4ab0*/  ISETP.GT.U32.AND P1, PT, R27, R5, PT ;  /* 0x000000051b00720c */ /* 0x000fe20003f24070 */
[----:B0-----:R-:W-:-:S02]  /*4ac0*/  IMAD.MOV.U32 R0, RZ, RZ, R8 ;  /* 0x000000ffff007224 */ /* 0x001fc400078e0008 */
[C---:B------:R-:W-:Y:S01]  /*4ad0*/  VIADD R6, R28.reuse, 0x32 ;  /* 0x000000321c067836 */ /* 0x040fe20000000000 */
[----:B------:R-:W-:Y:S01]  /*4ae0*/  ISETP.GT.U32.AND P3, PT, R27, R4, PT ;  /* 0x000000041b00720c */ /* 0x000fe20003f64070 */
[----:B------:R-:W-:Y:S02]  /*4af0*/  @!P4 IMAD.MOV R0, RZ, RZ, -R0 ;  /* 0x000000ffff00c224 */ /* 0x000fe400078e0a00 */
[C---:B------:R-:W-:Y:S01]  /*4b00*/  VIADD R9, R28.reuse, 0x31 ;  /* 0x000000311c097836 */ /* 0x040fe20000000000 */
[----:B------:R-:W-:Y:S01]  /*4b10*/  IABS R8, R6 ;  /* 0x0000000600087213 */ /* 0x000fe20000000000 */
[----:B------:R-:W-:Y:S01]  /*4b20*/  VIADD R2, R28, 0x30 ;  /* 0x000000301c027836 */ /* 0x000fe20000000000 */
[----:B------:R0:W-:Y:S01]  /*4b30*/  STL [R1+0x108], R0 ;  /* 0x0001080001007387 */ /* 0x0001e20000100800 */
[----:B------:R-:W-:Y:S01]  /*4b40*/  ISETP.GE.AND P4, PT, R6, RZ, PT ;  /* 0x000000ff0600720c */ /* 0x000fe20003f86270 */
[----:B------:R-:W-:Y:S01]  /*4b50*/  VIADD R19, R28, 0x2e ;  /* 0x0000002e1c137836 */ /* 0x000fe20000000000 */
[----:B------:R-:W-:Y:S01]  /*4b60*/  IABS R12, R9 ;  /* 0x00000009000c7213 */ /* 0x000fe20000000000 */
[----:B------:R-:W-:Y:S01]  /*4b70*/  IMAD.HI.U32 R10, R23, R8, RZ ;  /* 0x00000008170a7227 */ /* 0x000fe200078e00ff */
[----:B------:R-:W-:-:S03]  /*4b80*/  IABS R14, R2 ;  /* 0x00000002000e7213 */ /* 0x000fc60000000000 */
[----:B------:R-:W-:Y:S01]  /*4b90*/  @!P1 IMAD.IADD R5, R5, 0x1, -R27 ;  /* 0x0000000105059824 */ /* 0x000fe200078e0a1b */
[----:B------:R-:W-:Y:S01]  /*4ba0*/  ISETP.GE.AND P1, PT, R9, RZ, PT ;  /* 0x000000ff0900720c */ /* 0x000fe20003f26270 */
[----:B0-----:R-:W-:Y:S02]  /*4bb0*/  IMAD.MOV.U32 R0, RZ, RZ, R7 ;  /* 0x000000ffff007224 */ /* 0x001fe400078e0007 */
[----:B------:R-:W-:Y:S02]  /*4bc0*/  IMAD.MOV R9, RZ, RZ, -R10 ;  /* 0x000000ffff097224 */ /* 0x000fe400078e0a0a */
[----:B------:R-:W-:Y:S01]  /*4bd0*/  @!P0 IMAD.MOV R0, RZ, RZ, -R0 ;  /* 0x000000ffff008224 */ /* 0x000fe200078e0a00 */
[C---:B------:R-:W-:Y:S01]  /*4be0*/  ISETP.GT.U32.AND P0, PT, R27.reuse, R13, PT ;  /* 0x0000000d1b00720c */ /* 0x040fe20003f04070 */
[----:B------:R-:W-:Y:S01]  /*4bf0*/  @!P3 IMAD.IADD R4, R4, 0x1, -R27 ;  /* 0x000000010404b824 */ /* 0x000fe200078e0a1b */
[----:B------:R-:W-:Y:S01]  /*4c00*/  ISETP.GE.AND P3, PT, R2, RZ, PT ;  /* 0x000000ff0200720c */ /* 0x000fe20003f66270 */
[----:B------:R-:W-:Y:S01]  /*4c10*/  IMAD R2, R27, R9, R8 ;  /* 0x000000091b027224 */ /* 0x000fe200078e0208 */
[----:B------:R0:W-:Y:S01]  /*4c20*/  STL [R1+0x140], R0 ;  /* 0x0001400001007387 */ /* 0x0001e20000100800 */
[----:B------:R-:W-:Y:S01]  /*4c30*/  IMAD.HI.U32 R7, R23, R12, RZ ;  /* 0x0000000c17077227 */ /* 0x000fe200078e00ff */
[----:B------:R-:W-:-:S03]  /*4c40*/  IABS R9, R19 ;  /* 0x0000001300097213 */ /* 0x000fc60000000000 */
[----:B------:R-:W-:Y:S02]  /*4c50*/  IMAD.MOV R7, RZ, RZ, -R7 ;  /* 0x000000ffff077224 */ /* 0x000fe400078e0a07 */
[----:B------:R-:W-:Y:S02]  /*4c60*/  VIADD R10, R28, 0x2f ;  /* 0x0000002f1c0a7836 */ /* 0x000fe40000000000 */
[----:B------:R-:W-:Y:S02]  /*4c70*/  @!P0 IMAD.IADD R13, R13, 0x1, -R27 ;  /* 0x000000010d0d8824 */ /* 0x000fe400078e0a1b */
[----:B0-----:R-:W-:Y:S02]  /*4c80*/  IMAD.MOV.U32 R0, RZ, RZ, R4 ;  /* 0x000000ffff007224 */ /* 0x001fe400078e0004 */
[C---:B------:R-:W-:Y:S01]  /*4c90*/  IMAD R12, R27.reuse, R7, R12 ;  /* 0x000000071b0c7224 */ /* 0x040fe200078e020c */
[C---:B------:R-:W-:Y:S01]  /*4ca0*/  ISETP.GT.U32.AND P0, PT, R27.reuse, R13, PT ;  /* 0x0000000d1b00720c */ /* 0x040fe20003f04070 */
[----:B------:R-:W-:Y:S01]  /*4cb0*/  @!P6 IMAD.MOV R0, RZ, RZ, -R0 ;  /* 0x000000ffff00e224 */ /* 0x000fe200078e0a00 */
[----:B------:R-:W-:Y:S01]  /*4cc0*/  ISETP.GT.U32.AND P6, PT, R27, R2, PT ;  /* 0x000000021b00720c */ /* 0x000fe20003fc4070 */
[----:B------:R-:W-:-:S02]  /*4cd0*/  IMAD.MOV.U32 R3, RZ, RZ, R5 ;  /* 0x000000ffff037224 */ /* 0x000fc400078e0005 */
[----:B------:R-:W-:-:S04]  /*4ce0*/  IMAD.HI.U32 R6, R23, R14, RZ ;  /* 0x0000000e17067227 */ /* 0x000fc800078e00ff */
[----:B------:R-:W-:Y:S01]  /*4cf0*/  @!P2 IMAD.MOV R3, RZ, RZ, -R3 ;  /* 0x000000ffff03a224 */ /* 0x000fe200078e0a03 */
[----:B------:R-:W-:Y:S01]  /*4d00*/  ISETP.GE.AND P2, PT, R10, RZ, PT ;  /* 0x000000ff0a00720c */ /* 0x000fe20003f46270 */
[----:B------:R-:W-:Y:S01]  /*4d10*/  IMAD.MOV R6, RZ, RZ, -R6 ;  /* 0x000000ffff067224 */ /* 0x000fe200078e0a06 */
[----:B------:R-:W-:Y:S01]  /*4d20*/  IABS R10, R10 ;  /* 0x0000000a000a7213 */ /* 0x000fe20000000000 */
[--C-:B------:R-:W-:Y:S01]  /*4d30*/  @!P0 IMAD.IADD R13, R13, 0x1, -R27.reuse ;  /* 0x000000010d0d8824 */ /* 0x100fe200078e0a1b */
[----:B------:R-:W-:Y:S01]  /*4d40*/  ISETP.GT.U32.AND P0, PT, R27, R12, PT ;  /* 0x0000000c1b00720c */ /* 0x000fe20003f04070 */
[----:B------:R-:W-:Y:S01]  /*4d50*/  @!P6 IMAD.IADD R2, R2, 0x1, -R27 ;  /* 0x000000010202e824 */ /* 0x000fe200078e0a1b */
[----:B------:R-:W-:Y:S01]  /*4d60*/  STL [R1+0x138], R3 ;  /* 0x0001380301007387 */ /* 0x000fe20000100800 */
[----:B------:R-:W-:-:S03]  /*4d70*/  IMAD.HI.U32 R15, R23, R10, RZ ;  /* 0x0000000a170f7227 */ /* 0x000fc600078e00ff */
[C---:B------:R-:W-:Y:S01]  /*4d80*/  ISETP.GT.U32.AND P6, PT, R27.reuse, R2, PT ;  /* 0x000000021b00720c */ /* 0x040fe20003fc4070 */
[----:B------:R0:W-:Y:S01]  /*4d90*/  STL [R1+0x13c], R0 ;  /* 0x00013c0001007387 */ /* 0x0001e20000100800 */
[C---:B------:R-:W-:Y:S02]  /*4da0*/  IMAD R14, R27.reuse, R6, R14 ;  /* 0x000000061b0e7224 */ /* 0x040fe400078e020e */
[----:B------:R-:W-:Y:S02]  /*4db0*/  VIADD R17, R28, 0x2d ;  /* 0x0000002d1c117836 */ /* 0x000fe40000000000 */
[----:B------:R-:W-:Y:S02]  /*4dc0*/  IMAD.MOV R15, RZ, RZ, -R15 ;  /* 0x000000ffff0f7224 */ /* 0x000fe400078e0a0f */
[----:B------:R-:W-:Y:S01]  /*4dd0*/  @!P0 IMAD.IADD R12, R12, 0x1, -R27 ;  /* 0x000000010c0c8824 */ /* 0x000fe200078e0a1b */
[----:B------:R-:W-:Y:S01]  /*4de0*/  IABS R8, R17 ;  /* 0x0000001100087213 */ /* 0x000fe20000000000 */
[----:B------:R-:W-:-:S02]  /*4df0*/  IMAD R10, R27, R15, R10 ;  /* 0x0000000f1b0a7224 */ /* 0x000fc400078e020a */
[----:B0-----:R-:W-:Y:S01]  /*4e00*/  IMAD.MOV.U32 R0, RZ, RZ, R13 ;  /* 0x000000ffff007224 */ /* 0x001fe200078e000d */
[----:B------:R-:W-:Y:S01]  /*4e10*/  ISETP.GT.U32.AND P0, PT, R27, R12, PT ;  /* 0x0000000c1b00720c */ /* 0x000fe20003f04070 */
[----:B------:R-:W-:-:S04]  /*4e20*/  IMAD.HI.U32 R5, R23, R9, RZ ;  /* 0x0000000917057227 */ /* 0x000fc800078e00ff */
[----:B------:R-:W-:Y:S01]  /*4e30*/  @!P5 IMAD.MOV R0, RZ, RZ, -R0 ;  /* 0x000000ffff00d224 */ /* 0x000fe200078e0a00 */
[C---:B------:R-:W-:Y:S01]  /*4e40*/  ISETP.GT.U32.AND P5, PT, R27.reuse, R14, PT ;  /* 0x0000000e1b00720c */ /* 0x040fe20003fa4070 */
[----:B------:R-:W-:Y:S01]  /*4e50*/  @!P6 IMAD.IADD R2, R2, 0x1, -R27 ;  /* 0x000000010202e824 */ /* 0x000fe200078e0a1b */
[----:B------:R-:W-:Y:S01]  /*4e60*/  ISETP.GT.U32.AND P6, PT, R27, R10, PT ;  /* 0x0000000a1b00720c */ /* 0x000fe20003fc4070 */
[----:B------:R-:W-:Y:S01]  /*4e70*/  IMAD.HI.U32 R4, R23, R8, RZ ;  /* 0x0000000817047227 */ /* 0x000fe200078e00ff */
[----:B------:R0:W-:Y:S03]  /*4e80*/  STL [R1+0x128], R0 ;  /* 0x0001280001007387 */ /* 0x0001e60000100800 */
[----:B------:R-:W-:Y:S02]  /*4e90*/  IMAD.MOV R5, RZ, RZ, -R5 ;  /* 0x000000ffff057224 */ /* 0x000fe400078e0a05 */
[----:B------:R-:W-:-:S02]  /*4ea0*/  VIADD R18, R28, 0x2c ;  /* 0x0000002c1c127836 */ /* 0x000fc40000000000 */
[C---:B------:R-:W-:Y:S02]  /*4eb0*/  IMAD R9, R27.reuse, R5, R9 ;  /* 0x000000051b097224 */ /* 0x040fe400078e0209 */
[----:B------:R-:W-:Y:S01]  /*4ec0*/  IMAD.MOV R13, RZ, RZ, -R4 ;  /* 0x000000ffff0d7224 */ /* 0x000fe200078e0a04 */
[----:B------:R-:W-:Y:S01]  /*4ed0*/  IABS R7, R18 ;  /* 0x0000001200077213 */ /* 0x000fe20000000000 */
[--C-:B------:R-:W-:Y:S01]  /*4ee0*/  @!P0 IMAD.IADD R12, R12, 0x1, -R27.reuse ;  /* 0x000000010c0c8824 */ /* 0x100fe200078e0a1b */
[C---:B------:R-:W-:Y:S01]  /*4ef0*/  ISETP.GT.U32.AND P0, PT, R27.reuse, R9, PT ;  /* 0x000000091b00720c */ /* 0x040fe20003f04070 */
[C---:B------:R-:W-:Y:S02]  /*4f00*/  IMAD R8, R27.reuse, R13, R8 ;  /* 0x0000000d1b087224 */ /* 0x040fe400078e0208 */
[--C-:B------:R-:W-:Y:S02]  /*4f10*/  @!P5 IMAD.IADD R14, R14, 0x1, -R27.reuse ;  /* 0x000000010e0ed824 */ /* 0x100fe400078e0a1b */
[----:B------:R-:W-:Y:S01]  /*4f20*/  @!P6 IMAD.IADD R10, R10, 0x1, -R27 ;  /* 0x000000010a0ae824 */ /* 0x000fe200078e0a1b */
[----:B------:R-:W-:Y:S01]  /*4f30*/  ISETP.GT.U32.AND P5, PT, R27, R8, PT ;  /* 0x000000081b00720c */ /* 0x000fe20003fa4070 */
[----:B------:R-:W-:Y:S01]  /*4f40*/  IMAD.HI.U32 R5, R23, R7, RZ ;  /* 0x0000000717057227 */ /* 0x000fe200078e00ff */
[----:B------:R-:W-:-:S03]  /*4f50*/  ISETP.GT.U32.AND P6, PT, R27, R14, PT ;  /* 0x0000000e1b00720c */ /* 0x000fc60003fc4070 */
[----:B------:R-:W-:Y:S02]  /*4f60*/  IMAD.MOV R5, RZ, RZ, -R5 ;  /* 0x000000ffff057224 */ /* 0x000fe400078e0a05 */
[----:B0-----:R-:W-:Y:S02]  /*4f70*/  IMAD.MOV.U32 R0, RZ, RZ, R2 ;  /* 0x000000ffff007224 */ /* 0x001fe400078e0002 */
[C---:B------:R-:W-:Y:S02]  /*4f80*/  VIADD R11, R28.reuse, 0x2b ;  /* 0x0000002b1c0b7836 */ /* 0x040fe40000000000 */
[----:B------:R-:W-:Y:S02]  /*4f90*/  IMAD R7, R27, R5, R7 ;  /* 0x000000051b077224 */ /* 0x000fe400078e0207 */
[----:B------:R-:W-:Y:S01]  /*4fa0*/  @!P0 IMAD.IADD R9, R9, 0x1, -R27 ;  /* 0x0000000109098824 */ /* 0x000fe200078e0a1b */
[----:B------:R-:W-:Y:S01]  /*4fb0*/  ISETP.GT.U32.AND P0, PT, R27, R10, PT ;  /* 0x0000000a1b00720c */ /* 0x000fe20003f04070 */
[----:B------:R-:W-:Y:S01]  /*4fc0*/  @!P4 IMAD.MOV R0, RZ, RZ, -R0 ;  /* 0x000000ffff00c224 */ /* 0x000fe200078e0a00 */
[----:B------:R-:W-:Y:S01]  /*4fd0*/  IABS R6, R11 ;  /* 0x0000000b00067213 */ /* 0x000fe20000000000 */
[----:B------:R-:W-:-:S02]  /*4fe0*/  VIADD R15, R28, 0x2a ;  /* 0x0000002a1c0f7836 */ /* 0x000fc40000000000 */
[--C-:B------:R-:W-:Y:S01]  /*4ff0*/  @!P5 IMAD.IADD R8, R8, 0x1, -R27.reuse ;  /* 0x000000010808d824 */ /* 0x100fe200078e0a1b */
[C---:B------:R-:W-:Y:S01]  /*5000*/  ISETP.GT.U32.AND P5, PT, R27.reuse, R9, PT ;  /* 0x000000091b00720c */ /* 0x040fe20003fa4070 */
[----:B------:R-:W-:Y:S01]  /*5010*/  @!P6 IMAD.IADD R14, R14, 0x1, -R27 ;  /* 0x000000010e0ee824 */ /* 0x000fe200078e0a1b */
[----:B------:R-:W-:Y:S01]  /*5020*/  ISETP.GT.U32.AND P6, PT, R27, R7, PT ;  /* 0x000000071b00720c */ /* 0x000fe20003fc4070 */
[----:B------:R0:W-:Y:S01]  /*5030*/  STL [R1+0x104], R0 ;  /* 0x0001040001007387 */ /* 0x0001e20000100800 */
[----:B------:R-:W-:Y:S01]  /*5040*/  IABS R5, R15 ;  /* 0x0000000f00057213 */ /* 0x000fe20000000000 */
[----:B------:R-:W-:Y:S01]  /*5050*/  IMAD.HI.U32 R4, R23, R6, RZ ;  /* 0x0000000617047227 */ /* 0x000fe200078e00ff */
[----:B------:R-:W-:-:S03]  /*5060*/  ISETP.GT.U32.AND P4, PT, R27, R8, PT ;  /* 0x000000081b00720c */ /* 0x000fc60003f84070 */
[----:B------:R-:W-:Y:S02]  /*5070*/  VIADD R13, R28, 0x28 ;  /* 0x000000281c0d7836 */ /* 0x000fe40000000000 */
[----:B------:R-:W-:Y:S02]  /*5080*/  IMAD.MOV R4, RZ, RZ, -R4 ;  /* 0x000000ffff047224 */ /* 0x000fe400078e0a04 */
[----:B0-----:R-:W-:Y:S01]  /*5090*/  IMAD.MOV.U32 R0, RZ, RZ, R12 ;  /* 0x000000ffff007224 */ /* 0x001fe200078e000c */
[----:B------:R-:W-:Y:S01]  /*50a0*/  IABS R2, R13 ;  /* 0x0000000d00027213 */ /* 0x000fe20000000000 */
[----:B------:R-:W-:-:S04]  /*50b0*/  IMAD.HI.U32 R21, R23, R5, RZ ;  /* 0x0000000517157227 */ /* 0x000fc800078e00ff */
[----:B------:R-:W-:Y:S02]  /*50c0*/  @!P1 IMAD.MOV R0, RZ, RZ, -R0 ;  /* 0x000000ffff009224 */ /* 0x000fe400078e0a00 */
[----:B------:R-:W-:Y:S02]  /*50d0*/  @!P0 IMAD.IADD R10, R10, 0x1, -R27 ;  /* 0x000000010a0a8824 */ /* 0x000fe400078e0a1b */
[----:B------:R-:W-:Y:S01]  /*50e0*/  IMAD.MOV.U32 R3, RZ, RZ, R14 ;  /* 0x000000ffff037224 */ /* 0x000fe200078e000e */
[----:B------:R0:W-:Y:S01]  /*50f0*/  STL [R1+0x100], R0 ;  /* 0x0001000001007387 */ /* 0x0001e20000100800 */
[----:B------:R-:W-:Y:S02]  /*5100*/  IMAD R6, R27, R4, R6 ;  /* 0x000000041b067224 */ /* 0x000fe400078e0206 */
[----:B------:R-:W-:Y:S02]  /*5110*/  IMAD.MOV R21, RZ, RZ, -R21 ;  /* 0x000000ffff157224 */ /* 0x000fe400078e0a15 */
[--C-:B------:R-:W-:Y:S01]  /*5120*/  @!P5 IMAD.IADD R9, R9, 0x1, -R27.reuse ;  /* 0x000000010909d824 */ /* 0x100fe200078e0a1b */
[----:B------:R-:W-:Y:S01]  /*5130*/  ISETP.GE.AND P5, PT, R19, RZ, PT ;  /* 0x000000ff1300720c */ /* 0x000fe20003fa6270 */
[----:B------:R-:W-:Y:S01]  /*5140*/  @!P6 IMAD.IADD R7, R7, 0x1, -R27 ;  /* 0x000000010707e824 */ /* 0x000fe200078e0a1b */
[----:B------:R-:W-:Y:S01]  /*5150*/  ISETP.GE.AND P6, PT, R17, RZ, PT ;  /* 0x000000ff1100720c */ /* 0x000fe20003fc6270 */
[----:B------:R-:W-:Y:S01]  /*5160*/  IMAD.HI.U32 R19, R23, R2, RZ ;  /* 0x0000000217137227 */ /* 0x000fe200078e00ff */
[----:B------:R-:W-:-:S02]  /*5170*/  ISETP.GT.U32.AND P0, PT, R27, R6, PT ;  /* 0x000000061b00720c */ /* 0x000fc40003f04070 */
[C---:B------:R-:W-:Y:S01]  /*5180*/  ISETP.GT.U32.AND P1, PT, R27.reuse, R7, PT ;  /* 0x000000071b00720c */ /* 0x040fe20003f24070 */
[----:B0-----:R-:W-:Y:S02]  /*5190*/  IMAD.MOV.U32 R0, RZ, RZ, R10 ;  /* 0x000000ffff007224 */ /* 0x001fe400078e000a */
[----:B------:R-:W-:Y:S02]  /*51a0*/  @!P3 IMAD.MOV R3, RZ, RZ, -R3 ;  /* 0x000000ffff03b224 */ /* 0x000fe400078e0a03 */
[C---:B------:R-:W-:Y:S02]  /*51b0*/  IMAD R5, R27.reuse, R21, R5 ;  /* 0x000000151b057224 */ /* 0x040fe400078e0205 */
[----:B------:R-:W-:Y:S01]  /*51c0*/  @!P2 IMAD.MOV R0, RZ, RZ, -R0 ;  /* 0x000000ffff00a224 */ /* 0x000fe200078e0a00 */
[----:B------:R0:W-:Y:S01]  /*51d0*/  STL [R1+0xf4], R3 ;  /* 0x0000f40301007387 */ /* 0x0001e20000100800 */
[----:B------:R-:W-:Y:S01]  /*51e0*/  @!P4 IMAD.IADD R8, R8, 0x1, -R27 ;  /* 0x000000010808c824 */ /* 0x000fe200078e0a1b */
[----:B------:R-:W-:Y:S01]  /*51f0*/  ISETP.GT.U32.AND P4, PT, R27, R5, PT ;  /* 0x000000051b00720c */ /* 0x000fe20003f84070 */
[----:B------:R-:W-:Y:S01]  /*5200*/  IMAD.MOV R19, RZ, RZ, -R19 ;  /* 0x000000ffff137224 */ /* 0x000fe200078e0a13 */
[----:B------:R1:W-:Y:S01]  /*5210*/  STL [R1+0xec], R0 ;  /* 0x0000ec0001007387 */ /* 0x0003e20000100800 */
[----:B------:R-:W-:-:S02]  /*5220*/  VIADD R16, R28, 0x29 ;  /* 0x000000291c107836 */ /* 0x000fc40000000000 */
[C---:B------:R-:W-:Y:S02]  /*5230*/  IMAD R2, R27.reuse, R19, R2 ;  /* 0x000000131b027224 */ /* 0x040fe400078e0202 */
[----:B------:R-:W-:Y:S01]  /*5240*/  @!P0 IMAD.IADD R6, R6, 0x1, -R27 ;  /* 0x0000000106068824 */ /* 0x000fe200078e0a1b */
[----:B------:R-:W-:Y:S01]  /*5250*/  IABS R4, R16 ;  /* 0x0000001000047213 */ /* 0x000fe20000000000 */
[----:B0-----:R-:W-:Y:S01]  /*5260*/  IMAD.MOV.U32 R3, RZ, RZ, R9 ;  /* 0x000000ffff037224 */ /* 0x001fe200078e0009 */
[----:B------:R-:W-:Y:S01]  /*5270*/  ISETP.GE.AND P0, PT, R18, RZ, PT ;  /* 0x000000ff1200720c */ /* 0x000fe20003f06270 */
[----:B------:R-:W-:Y:S01]  /*5280*/  VIADD R17, R28, 0x27 ;  /* 0x000000271c117836 */ /* 0x000fe20000000000 */
[----:B------:R-:W-:Y:S01]  /*5290*/  ISETP.GT.U32.AND P3, PT, R27, R6, PT ;  /* 0x000000061b00720c */ /* 0x000fe20003f64070 */
[----:B-1----:R-:W-:Y:S02]  /*52a0*/  IMAD.MOV.U32 R0, RZ, RZ, R8 ;  /* 0x000000ffff007224 */ /* 0x002fe400078e0008 */
[----:B------:R-:W-:Y:S01]  /*52b0*/  IMAD.HI.U32 R21, R23, R4, RZ ;  /* 0x0000000417157227 */ /* 0x000fe200078e00ff */
[----:B------:R-:W-:-:S03]  /*52c0*/  IABS R18, R17 ;  /* 0x0000001100127213 */ /* 0x000fc60000000000 */
[----:B------:R-:W-:Y:S01]  /*52d0*/  @!P6 IMAD.MOV R0, RZ, RZ, -R0 ;  /* 0x000000ffff00e224 */ /* 0x000fe200078e0a00 */
[----:B------:R-:W-:Y:S01]  /*52e0*/  ISETP.GT.U32.AND P6, PT, R27, R2, PT ;  /* 0x000000021b00720c */ /* 0x000fe20003fc4070 */
[----:B------:R-:W-:Y:S01]  /*52f0*/  @!P5 IMAD.MOV R3, RZ, RZ, -R3 ;  /* 0x000000ffff03d224 */ /* 0x000fe200078e0a03 */
[----:B------:R-:W-:Y:S01]  /*5300*/  ISETP.GE.AND P5, PT, R11, RZ, PT ;  /* 0x000000ff0b00720c */ /* 0x000fe20003fa6270 */
[----:B------:R-:W-:Y:S02]  /*5310*/  @!P4 IMAD.IADD R5, R5, 0x1, -R27 ;  /* 0x000000010505c824 */ /* 0x000fe400078e0a1b */
[----:B------:R-:W-:Y:S01]  /*5320*/  IMAD.MOV R21, RZ, RZ, -R21 ;  /* 0x000000ffff157224 */ /* 0x000fe200078e0a15 */
[----:B------:R-:W-:Y:S01]  /*5330*/  STL [R1+0xd8], R3 ;  /* 0x0000d80301007387 */ /* 0x000fe20000100800 */
[----:B------:R-:W-:Y:S01]  /*5340*/  @!P1 IMAD.IADD R7, R7, 0x1, -R27 ;  /* 0x0000000107079824 */ /* 0x000fe200078e0a1b */
[C---:B------:R-:W-:Y:S01]  /*5350*/  ISETP.GT.U32.AND P4, PT, R27.reuse, R5, PT ;  /* 0x000000051b00720c */ /* 0x040fe20003f84070 */
[----:B------:R-:W-:Y:S01]  /*5360*/  IMAD R4, R27, R21, R4 ;  /* 0x000000151b047224 */ /* 0x000fe200078e0204 */
[----:B------:R0:W-:Y:S01]  /*5370*/  STL [R1+0xd0], R0 ;  /* 0x0000d00001007387 */ /* 0x0001e20000100800 */
[----:B------:R-:W-:Y:S01]  /*5380*/  IMAD.HI.U32 R8, R23, R18, RZ ;  /* 0x0000001217087227 */ /* 0x000fe200078e00ff */
[----:B------:R-:W-:-:S02]  /*5390*/  ISETP.GE.AND P1, PT, R15, RZ, PT ;  /* 0x000000ff0f00720c */ /* 0x000fc40003f26270 */
[----:B------:R-:W-:Y:S01]  /*53a0*/  ISETP.GT.U32.AND P2, PT, R27, R4, PT ;  /* 0x000000041b00720c */ /* 0x000fe20003f44070 */
[----:B------:R-:W-:Y:S02]  /*53b0*/  @!P6 IMAD.IADD R2, R2, 0x1, -R27 ;  /* 0x000000010202e824 */ /* 0x000fe400078e0a1b */
[----:B------:R-:W-:Y:S02]  /*53c0*/  IMAD.MOV R8, RZ, RZ, -R8 ;  /* 0x000000ffff087224 */ /* 0x000fe400078e0a08 */
[----:B------:R-:W-:Y:S02]  /*53d0*/  VIADD R9, R28, 0x25 ;  /* 0x000000251c097836 */ /* 0x000fe40000000000 */
[----:B0-----:R-:W-:Y:S02]  /*53e0*/  IMAD.MOV.U32 R0, RZ, RZ, R7 ;  /* 0x000000ffff007224 */ /* 0x001fe400078e0007 */
[----:B------:R-:W-:Y:S01]  /*53f0*/  @!P4 IMAD.IADD R5, R5, 0x1, -R27 ;  /* 0x000000010505c824 */ /* 0x000fe200078e0a1b */
[----:B------:R-:W-:Y:S01]  /*5400*/  ISETP.GE.AND P4, PT, R13, RZ, PT ;  /* 0x000000ff0d00720c */ /* 0x000fe20003f86270 */
[----:B------:R-:W-:Y:S01]  /*5410*/  @!P0 IMAD.MOV R0, RZ, RZ, -R0 ;  /* 0x000000ffff008224 */ /* 0x000fe200078e0a00 */
[C---:B------:R-:W-:Y:S01]  /*5420*/  ISETP.GT.U32.AND P0, PT, R27.reuse, R2, PT ;  /* 0x000000021b00720c */ /* 0x040fe20003f04070 */
[----:B------:R-:W-:-:S02]  /*5430*/  IMAD R13, R27, R8, R18 ;  /* 0x000000081b0d7224 */ /* 0x000fc400078e0212 */
[--C-:B------:R-:W-:Y:S01]  /*5440*/  @!P2 IMAD.IADD R4, R4, 0x1, -R27.reuse ;  /* 0x000000010404a824 */ /* 0x100fe200078e0a1b */
[----:B------:R0:W-:Y:S01]  /*5450*/  STL [R1+0xcc], R0 ;  /* 0x0000cc0001007387 */ /* 0x0001e20000100800 */
[--C-:B------:R-:W-:Y:S01]  /*5460*/  @!P3 IMAD.IADD R6, R6, 0x1, -R27.reuse ;  /* 0x000000010606b824 */ /* 0x100fe200078e0a1b */
[----:B------:R-:W-:Y:S01]  /*5470*/  ISETP.GE.AND P3, PT, R16, RZ, PT ;  /* 0x000000ff1000720c */ /* 0x000fe20003f66270 */
[C---:B------:R-:W-:Y:S01]  /*5480*/  VIADD R8, R28.reuse, 0x26 ;  /* 0x000000261c087836 */ /* 0x040fe20000000000 */
[C---:B------:R-:W-:Y:S01]  /*5490*/  ISETP.GT.U32.AND P6, PT, R27.reuse, R4, PT ;  /* 0x000000041b00720c */ /* 0x040fe20003fc4070 */
[----:B------:R-:W-:Y:S01]  /*54a0*/  IMAD.MOV.U32 R3, RZ, RZ, R6 ;  /* 0x000000ffff037224 */ /* 0x000fe200078e0006 */
[----:B------:R-:W-:Y:S01]  /*54b0*/  IABS R16, R9 ;  /* 0x0000000900107213 */ /* 0x000fe20000000000 */
[----:B------:R-:W-:Y:S01]  /*54c0*/  VIADD R7, R28, 0x24 ;  /* 0x000000241c077836 */ /* 0x000fe20000000000 */
[----:B------:R-:W-:Y:S01]  /*54d0*/  IABS R14, R8 ;  /* 0x00000008000e7213 */ /* 0x000fe20000000000 */
[----:B------:R-:W-:Y:S01]  /*54e0*/  @!P0 IMAD.IADD R2, R2, 0x1, -R27 ;  /* 0x0000000102028824 */ /* 0x000fe200078e0a1b */
[----:B------:R-:W-:Y:S01]  /*54f0*/  ISETP.GT.U32.AND P0, PT, R27, R13, PT ;  /* 0x0000000d1b00720c */ /* 0x000fe20003f04070 */
[----:B0-----:R-:W-:Y:S01]  /*5500*/  IMAD.MOV.U32 R0, RZ, RZ, R5 ;  /* 0x000000ffff007224 */ /* 0x001fe200078e0005 */
[----:B------:R-:W-:Y:S01]  /*5510*/  IABS R15, R7 ;  /* 0x00000007000f7213 */ /* 0x000fe20000000000 */
[----:B------:R-:W-:Y:S01]  /*5520*/  IMAD.HI.U32 R5, R23, R16, RZ ;  /* 0x0000001017057227 */ /* 0x000fe200078e00ff */
[----:B------:R-:W-:-:S03]  /*5530*/  ISETP.GE.AND P2, PT, R17, RZ, PT ;  /* 0x000000ff1100720c */ /* 0x000fc60003f46270 */
[----:B------:R-:W-:Y:S01]  /*5540*/  @!P5 IMAD.MOV R3, RZ, RZ, -R3 ;  /* 0x000000ffff03d224 */ /* 0x000fe200078e0a03 */
[----:B------:R-:W-:Y:S01]  /*5550*/  ISETP.GE.AND P5, PT, R8, RZ, PT ;  /* 0x000000ff0800720c */ /* 0x000fe20003fa6270 */
[----:B------:R-:W-:Y:S01]  /*5560*/  @!P1 IMAD.MOV R0, RZ, RZ, -R0 ;  /* 0x000000ffff009224 */ /* 0x000fe200078e0a00 */
[----:B------:R-:W-:Y:S01]  /*5570*/  ISETP.GE.AND P1, PT, R9, RZ, PT ;  /* 0x000000ff0900720c */ /* 0x000fe20003f26270 */
[----:B------:R-:W-:Y:S01]  /*5580*/  IMAD.HI.U32 R8, R23, R14, RZ ;  /* 0x0000000e17087227 */ /* 0x000fe200078e00ff */
[----:B------:R-:W-:Y:S03]  /*5590*/  STL [R1+0xc4], R3 ;  /* 0x0000c40301007387 */ /* 0x000fe60000100800 */
[----:B------:R-:W-:Y:S01]  /*55a0*/  IMAD.MOV R5, RZ, RZ, -R5 ;  /* 0x000000ffff057224 */ /* 0x000fe200078e0a05 */
[----:B------:R0:W-:Y:S01]  /*55b0*/  STL [R1+0xbc], R0 ;  /* 0x0000bc0001007387 */ /* 0x0001e20000100800 */
[----:B------:R-:W-:-:S02]  /*55c0*/  @!P0 IMAD.IADD R13, R13, 0x1, -R27 ;  /* 0x000000010d0d8824 */ /* 0x000fc400078e0a1b */
[----:B------:R-:W-:Y:S02]  /*55d0*/  VIADD R6, R28, 0x23 ;  /* 0x000000231c067836 */ /* 0x000fe40000000000 */
[----:B------:R-:W-:Y:S01]  /*55e0*/  @!P6 IMAD.IADD R4, R4, 0x1, -R27 ;  /* 0x000000010404e824 */ /* 0x000fe200078e0a1b */
[----:B------:R-:W-:Y:S01]  /*55f0*/  ISETP.GT.U32.AND P0, PT, R27, R13, PT ;  /* 0x0000000d1b00720c */ /* 0x000fe20003f04070 */
[----:B------:R-:W-:Y:S01]  /*5600*/  IMAD.MOV R8, RZ, RZ, -R8 ;  /* 0x000000ffff087224 */ /* 0x000fe200078e0a08 */
[----:B------:R-:W-:Y:S01]  /*5610*/  ISETP.GE.AND P6, PT, R7, RZ, PT ;  /* 0x000000ff0700720c */ /* 0x000fe20003fc6270 */
[----:B------:R-:W-:Y:S01]  /*5620*/  IMAD R16, R27, R5, R16 ;  /* 0x000000051b107224 */ /* 0x000fe200078e0210 */
[----:B------:R-:W-:Y:S01]  /*5630*/  IABS R12, R6 ;  /* 0x00000006000c7213 */ /* 0x000fe20000000000 */
[----:B0-----:R-:W-:Y:S02]  /*5640*/  IMAD.MOV.U32 R0, RZ, RZ, R2 ;  /* 0x000000ffff007224 */ /* 0x001fe400078e0002 */
[----:B------:R-:W-:-:S02]  /*5650*/  VIADD R9, R28, 0x22 ;  /* 0x000000221c097836 */ /* 0x000fc40000000000 */
[----:B------:R-:W-:-:S03]  /*5660*/  IMAD.HI.U32 R7, R23, R15, RZ ;  /* 0x0000000f17077227 */ /* 0x000fc600078e00ff */
[----:B------:R-:W-:Y:S01]  /*5670*/  IABS R11, R9 ;  /* 0x00000009000b7213 */ /* 0x000fe20000000000 */
[C---:B------:R-:W-:Y:S02]  /*5680*/  IMAD R14, R27.reuse, R8, R14 ;  /* 0x000000081b0e7224 */ /* 0x040fe400078e020e */
[----:B------:R-:W-:Y:S02]  /*5690*/  IMAD.MOV.U32 R3, RZ, RZ, R4 ;  /* 0x000000ffff037224 */ /* 0x000fe400078e0004 */
[----:B------:R-:W-:Y:S01]  /*56a0*/  @!P4 IMAD.MOV R0, RZ, RZ, -R0 ;  /* 0x000000ffff00c224 */ /* 0x000fe200078e0a00 */
[C---:B------:R-:W-:Y:S01]  /*56b0*/  ISETP.GT.U32.AND P4, PT, R27.reuse, R16, PT ;  /* 0x000000101b00720c */ /* 0x040fe20003f84070 */
[----:B------:R-:W-:Y:S02]  /*56c0*/  IMAD.MOV R7, RZ, RZ, -R7 ;  /* 0x000000ffff077224 */ /* 0x000fe400078e0a07 */
[----:B------:R-:W-:Y:S01]  /*56d0*/  @!P3 IMAD.MOV R3, RZ, RZ, -R3 ;  /* 0x000000ffff03b224 */ /* 0x000fe200078e0a03 */
[----:B------:R-:W-:Y:S01]  /*56e0*/  ISETP.GT.U32.AND P3, PT, R27, R14, PT ;  /* 0x0000000e1b00720c */ /* 0x000fe20003f64070 */
[----:B------:R-:W-:-:S03]  /*56f0*/  IMAD.HI.U32 R5, R23, R12, RZ ;  /* 0x0000000c17057227 */ /* 0x000fc600078e00ff */
[----:B------:R-:W-:Y:S01]  /*5700*/  STL [R1+0xac], R3 ;  /* 0x0000ac0301007387 */ /* 0x000fe20000100800 */
[----:B------:R-:W-:Y:S02]  /*5710*/  IMAD R15, R27, R7, R15 ;  /* 0x000000071b0f7224 */ /* 0x000fe400078e020f */
[----:B------:R-:W-:Y:S01]  /*5720*/  IMAD.HI.U32 R7, R23, R11, RZ ;  /* 0x0000000b17077227 */ /* 0x000fe200078e00ff */
[----:B------:R0:W-:Y:S03]  /*5730*/  STL [R1+0x98], R0 ;  /* 0x0000980001007387 */ /* 0x0001e60000100800 */
[----:B------:R-:W-:Y:S02]  /*5740*/  IMAD.MOV R5, RZ, RZ, -R5 ;  /* 0x000000ffff057224 */ /* 0x000fe400078e0a05 */
[----:B------:R-:W-:Y:S02]  /*5750*/  VIADD R4, R28, 0x21 ;  /* 0x000000211c047836 */ /* 0x000fe40000000000 */
[----:B------:R-:W-:Y:S01]  /*5760*/  @!P0 IMAD.IADD R13, R13, 0x1, -R27 ;  /* 0x000000010d0d8824 */ /* 0x000fe200078e0a1b */
[C---:B------:R-:W-:Y:S01]  /*5770*/  ISETP.GT.U32.AND P0, PT, R27.reuse, R15, PT ;  /* 0x0000000f1b00720c */ /* 0x040fe20003f04070 */
[----:B------:R-:W-:Y:S01]  /*5780*/  IMAD.MOV R2, RZ, RZ, -R7 ;  /* 0x000000ffff027224 */ /* 0x000fe200078e0a07 */
[----:B------:R-:W-:Y:S01]  /*5790*/  IABS R7, R4 ;  /* 0x0000000400077213 */ /* 0x000fe20000000000 */
[----:B------:R-:W-:-:S02]  /*57a0*/  IMAD R12, R27, R5, R12 ;  /* 0x000000051b0c7224 */ /* 0x000fc400078e020c */
[----:B------:R-:W-:Y:S02]  /*57b0*/  @!P4 IMAD.IADD R16, R16, 0x1, -R27 ;  /* 0x000000011010c824 */ /* 0x000fe400078e0a1b */
[----:B0-----:R-:W-:Y:S02]  /*57c0*/  IMAD.MOV.U32 R0, RZ, RZ, R13 ;  /* 0x000000ffff007224 */ /* 0x001fe400078e000d */
[----:B------:R-:W-:Y:S01]  /*57d0*/  @!P3 IMAD.IADD R14, R14, 0x1, -R27 ;  /* 0x000000010e0eb824 */ /* 0x000fe200078e0a1b */
[C---:B------:R-:W-:Y:S01]  /*57e0*/  ISETP.GT.U32.AND P3, PT, R27.reuse, R12, PT ;  /* 0x0000000c1b00720c */ /* 0x040fe20003f64070 */
[----:B------:R-:W-:Y:S01]  /*57f0*/  @!P2 IMAD.MOV R0, RZ, RZ, -R0 ;  /* 0x000000ffff00a224 */ /* 0x000fe200078e0a00 */
[----:B------:R-:W-:Y:S01]  /*5800*/  ISETP.GT.U32.AND P2, PT, R27, R16, PT ;  /* 0x000000101b00720c */ /* 0x000fe20003f44070 */
[----:B------:R-:W-:Y:S01]  /*5810*/  IMAD.HI.U32 R5, R23, R7, RZ ;  /* 0x0000000717057227 */ /* 0x000fe200078e00ff */
[----:B------:R-:W-:Y:S02]  /*5820*/  ISETP.GT.U32.AND P4, PT, R27, R14, PT ;  /* 0x0000000e1b00720c */ /* 0x000fe40003f84070 */
[----:B------:R0:W-:Y:S01]  /*5830*/  STL [R1+0x94], R0 ;  /* 0x0000940001007387 */ /* 0x0001e20000100800 */
[----:B------:R-:W-:-:S02]  /*5840*/  IMAD.MOV R5, RZ, RZ, -R5 ;  /* 0x000000ffff057224 */ /* 0x000fc400078e0a05 */
[----:B------:R-:W-:Y:S02]  /*5850*/  @!P0 IMAD.IADD R15, R15, 0x1, -R27 ;  /* 0x000000010f0f8824 */ /* 0x000fe400078e0a1b */
[C---:B------:R-:W-:Y:S02]  /*5860*/  IMAD R11, R27.reuse, R2, R11 ;  /* 0x000000021b0b7224 */ /* 0x040fe400078e020b */
[----:B------:R-:W-:Y:S01]  /*5870*/  VIADD R2, R28, 0x20 ;  /* 0x000000201c027836 */ /* 0x000fe20000000000 */
[C---:B------:R-:W-:Y:S01]  /*5880*/  ISETP.GT.U32.AND P0, PT, R27.reuse, R15, PT ;  /* 0x0000000f1b00720c */ /* 0x040fe20003f04070 */
[C---:B------:R-:W-:Y:S02]  /*5890*/  IMAD R7, R27.reuse, R5, R7 ;  /* 0x000000051b077224 */ /* 0x040fe400078e0207 */
[--C-:B------:R-:W-:Y:S01]  /*58a0*/  @!P3 IMAD.IADD R12, R12, 0x1, -R27.reuse ;  /* 0x000000010c0cb824 */ /* 0x100fe200078e0a1b */
[----:B------:R-:W-:Y:S01]  /*58b0*/  IABS R8, R2 ;  /* 0x0000000200087213 */ /* 0x000fe20000000000 */
[--C-:B------:R-:W-:Y:S01]  /*58c0*/  @!P2 IMAD.IADD R16, R16, 0x1, -R27.reuse ;  /* 0x000000011010a824 */ /* 0x100fe200078e0a1b */
[C---:B------:R-:W-:Y:S01]  /*58d0*/  ISETP.GT.U32.AND P2, PT, R27.reuse, R7, PT ;  /* 0x000000071b00720c */ /* 0x040fe20003f44070 */
[----:B------:R-:W-:Y:S01]  /*58e0*/  @!P4 IMAD.IADD R14, R14, 0x1, -R27 ;  /* 0x000000010e0ec824 */ /* 0x000fe200078e0a1b */
[----:B------:R-:W-:Y:S01]  /*58f0*/  ISETP.GT.U32.AND P3, PT, R27, R12, PT ;  /* 0x0000000c1b00720c */ /* 0x000fe20003f64070 */
[----:B------:R-:W-:Y:S01]  /*5900*/  IMAD.HI.U32 R13, R23, R8, RZ ;  /* 0x00000008170d7227 */ /* 0x000fe200078e00ff */
[----:B------:R-:W-:-:S03]  /*5910*/  ISETP.GT.U32.AND P4, PT, R27, R11, PT ;  /* 0x0000000b1b00720c */ /* 0x000fc60003f84070 */
[----:B------:R-:W-:Y:S02]  /*5920*/  VIADD R5, R28, 0x1e ;  /* 0x0000001e1c057836 */ /* 0x000fe40000000000 */
[----:B------:R-:W-:Y:S02]  /*5930*/  IMAD.MOV R13, RZ, RZ, -R13 ;  /* 0x000000ffff0d7224 */ /* 0x000fe400078e0a0d */
[----:B------:R-:W-:Y:S02]  /*5940*/  IMAD.MOV.U32 R3, RZ, RZ, R14 ;  /* 0x000000ffff037224 */ /* 0x000fe400078e000e */
[--C-:B------:R-:W-:Y:S01]  /*5950*/  @!P0 IMAD.IADD R15, R15, 0x1, -R27.reuse ;  /* 0x000000010f0f8824 */ /* 0x100fe200078e0a1b */
[----:B------:R-:W-:Y:S01]  /*5960*/  ISETP.GE.AND P0, PT, R6, RZ, PT ;  /* 0x000000ff0600720c */ /* 0x000fe20003f06270 */
[----:B0-----:R-:W-:Y:S02]  /*5970*/  IMAD.MOV.U32 R0, RZ, RZ, R16 ;  /* 0x000000ffff007224 */ /* 0x001fe400078e0010 */
[----:B------:R-:W-:Y:S01]  /*5980*/  IMAD R6, R27, R13, R8 ;  /* 0x0000000d1b067224 */ /* 0x000fe200078e0208 */
[----:B------:R-:W-:Y:S01]  /*5990*/  IABS R13, R5 ;  /* 0x00000005000d7213 */ /* 0x000fe20000000000 */
[----:B------:R-:W-:Y:S01]  /*59a0*/  @!P2 IMAD.IADD R7, R7, 0x1, -R27 ;  /* 0x000000010707a824 */ /* 0x000fe200078e0a1b */
[----:B------:R-:W-:Y:S01]  /*59b0*/  ISETP.GE.AND P2, PT, R4, RZ, PT ;  /* 0x000000ff0400720c */ /* 0x000fe20003f46270 */
[----:B------:R-:W-:-:S02]  /*59c0*/  @!P5 IMAD.MOV R3, RZ, RZ, -R3 ;  /* 0x000000ffff03d224 */ /* 0x000fc400078e0a03 */
[----:B------:R-:W-:Y:S01]  /*59d0*/  @!P1 IMAD.MOV R0, RZ, RZ, -R0 ;  /* 0x000000ffff009224 */ /* 0x000fe200078e0a00 */
[C---:B------:R-:W-:Y:S01]  /*59e0*/  ISETP.GT.U32.AND P1, PT, R27.reuse, R7, PT ;  /* 0x000000071b00720c */ /* 0x040fe20003f24070 */
[----:B------:R-:W-:Y:S01]  /*59f0*/  @!P3 IMAD.IADD R12, R12, 0x1, -R27 ;  /* 0x000000010c0cb824 */ /* 0x000fe200078e0a1b */
[----:B------:R-:W-:Y:S01]  /*5a00*/  STL [R1+0x8c], R3 ;  /* 0x00008c0301007387 */ /* 0x000fe20000100800 */
[----:B------:R-:W-:Y:S01]  /*5a10*/  VIADD R10, R28, 0x1f ;  /* 0x0000001f1c0a7836 */ /* 0x000fe20000000000 */
[----:B------:R-:W-:Y:S01]  /*5a20*/  ISETP.GT.U32.AND P3, PT, R27, R6, PT ;  /* 0x000000061b00720c */ /* 0x000fe20003f64070 */
[----:B------:R-:W-:Y:S01]  /*5a30*/  IMAD.HI.U32 R14, R23, R13, RZ ;  /* 0x0000000d170e7227 */ /* 0x000fe200078e00ff */
[----:B------:R0:W-:Y:S02]  /*5a40*/  STL [R1+0x84], R0 ;  /* 0x0000840001007387 */ /* 0x0001e40000100800 */
[----:B------:R-:W-:Y:S01]  /*5a50*/  IABS R17, R10 ;  /* 0x0000000a00117213 */ /* 0x000fe20000000000 */
[----:B------:R-:W-:-:S02]  /*5a60*/  IMAD.MOV R14, RZ, RZ, -R14 ;  /* 0x000000ffff0e7224 */ /* 0x000fc400078e0a0e */
[----:B------:R-:W-:Y:S01]  /*5a70*/  @!P4 IMAD.IADD R11, R11, 0x1, -R27 ;  /* 0x000000010b0bc824 */ /* 0x000fe200078e0a1b */
[----:B------:R-:W-:Y:S01]  /*5a80*/  ISETP.GE.AND P4, PT, R9, RZ, PT ;  /* 0x000000ff0900720c */ /* 0x000fe20003f86270 */
[----:B------:R-:W-:-:S04]  /*5a90*/  IMAD.HI.U32 R18, R23, R17, RZ ;  /* 0x0000001117127227 */ /* 0x000fc800078e00ff */
[----:B0-----:R-:W-:Y:S02]  /*5aa0*/  IMAD.MOV.U32 R0, RZ, RZ, R12 ;  /* 0x000000ffff007224 */ /* 0x001fe400078e000c */
[----:B------:R-:W-:Y:S02]  /*5ab0*/  @!P1 IMAD.IADD R7, R7, 0x1, -R27 ;  /* 0x0000000107079824 */ /* 0x000fe400078e0a1b */
[----:B------:R-:W-:Y:S01]  /*5ac0*/  @!P0 IMAD.MOV R0, RZ, RZ, -R0 ;  /* 0x000000ffff008224 */ /* 0x000fe200078e0a00 */
[----:B------:R-:W-:Y:S01]  /*5ad0*/  ISETP.GE.AND P0, PT, R2, RZ, PT ;  /* 0x000000ff0200720c */ /* 0x000fe20003f06270 */
[C---:B------:R-:W-:Y:S02]  /*5ae0*/  IMAD R2, R27.reuse, R14, R13 ;  /* 0x0000000e1b027224 */ /* 0x040fe400078e020d */
[----:B------:R-:W-:Y:S02]  /*5af0*/  IMAD.MOV R18, RZ, RZ, -R18 ;  /* 0x000000ffff127224 */ /* 0x000fe400078e0a12 */
[----:B------:R-:W-:Y:S01]  /*5b00*/  IMAD.MOV.U32 R3, RZ, RZ, R15 ;  /* 0x000000ffff037224 */ /* 0x000fe200078e000f */
[C---:B------:R-:W-:Y:S01]  /*5b10*/  ISETP.GT.U32.AND P1, PT, R27.reuse, R2, PT ;  /* 0x000000021b00720c */ /* 0x040fe20003f24070 */
[----:B------:R-:W-:-:S02]  /*5b20*/  IMAD R4, R27, R18, R17 ;  /* 0x000000121b047224 */ /* 0x000fc400078e0211 */
[----:B------:R-:W-:Y:S01]  /*5b30*/  @!P3 IMAD.IADD R6, R6, 0x1, -R27 ;  /* 0x000000010606b824 */ /* 0x000fe200078e0a1b */
[C---:B------:R-:W-:Y:S01]  /*5b40*/  ISETP.GT.U32.AND P3, PT, R27.reuse, R11, PT ;  /* 0x0000000b1b00720c */ /* 0x040fe20003f64070 */
        /* <DEDUP_REMOVED lines=8> */
[----:B------:R-:W-:Y:S01]  /*5bd0*/  @!P1 IMAD.IADD R2, R2, 0x1, -R27 ;  /* 0x0000000102029824 */ /* 0x000fe200078e0a1b */
[----:B------:R1:W-:Y:S02]  /*5be0*/  STL [R1+0x7c], R0 ;  /* 0x00007c0001007387 */ /* 0x0003e40000100800 */
[----:B------:R-:W-:Y:S01]  /*5bf0*/  IABS R18, R22 ;  /* 0x0000001600127213 */ /* 0x000fe20000000000 */
[----:B------:R-:W-:-:S04]  /*5c00*/  IMAD.HI.U32 R12, R23, R9, RZ ;  /* 0x00000009170c7227 */ /* 0x000fc800078e00ff */
[----:B0-----:R-:W-:Y:S02]  /*5c10*/  IMAD.MOV.U32 R3, RZ, RZ, R7 ;  /* 0x000000ffff037224 */ /* 0x001fe400078e0007 */
[----:B------:R-:W-:Y:S01]  /*5c20*/  @!P3 IMAD.IADD R11, R11, 0x1, -R27 ;  /* 0x000000010b0bb824 */ /* 0x000fe200078e0a1b */
[----:B------:R-:W-:Y:S01]  /*5c30*/  ISETP.GE.AND P3, PT, R10, RZ, PT ;  /* 0x000000ff0a00720c */ /* 0x000fe20003f66270 */
[----:B------:R-:W-:Y:S01]  /*5c40*/  @!P2 IMAD.MOV R3, RZ, RZ, -R3 ;  /* 0x000000ffff03a224 */ /* 0x000fe200078e0a03 */
[----:B------:R-:W-:Y:S01]  /*5c50*/  ISETP.GT.U32.AND P2, PT, R27, R2, PT ;  /* 0x000000021b00720c */ /* 0x000fe20003f44070 */
[----:B------:R-:W-:Y:S02]  /*5c60*/  IMAD.MOV R12, RZ, RZ, -R12 ;  /* 0x000000ffff0c7224 */ /* 0x000fe400078e0a0c */
[--C-:B------:R-:W-:Y:S02]  /*5c70*/  @!P6 IMAD.IADD R4, R4, 0x1, -R27.reuse ;  /* 0x000000010404e824 */ /* 0x100fe400078e0a1b */
[----:B------:R-:W-:Y:S01]  /*5c80*/  @!P5 IMAD.IADD R6, R6, 0x1, -R27 ;  /* 0x000000010606d824 */ /* 0x000fe200078e0a1b */
[----:B------:R-:W-:Y:S01]  /*5c90*/  ISETP.GE.AND P5, PT, R5, RZ, PT ;  /* 0x000000ff0500720c */ /* 0x000fe20003fa6270 */
[----:B-1----:R-:W-:Y:S01]  /*5ca0*/  IMAD.MOV.U32 R0, RZ, RZ, R11 ;  /* 0x000000ffff007224 */ /* 0x002fe200078e000b */
[C---:B------:R-:W-:Y:S01]  /*5cb0*/  ISETP.GT.U32.AND P6, PT, R27.reuse, R4, PT ;  /* 0x000000041b00720c */ /* 0x040fe20003fc4070 */
[----:B------:R-:W-:-:S02]  /*5cc0*/  IMAD R5, R27, R12, R9 ;  /* 0x0000000c1b057224 */ /* 0x000fc400078e0209 */
[----:B------:R-:W-:Y:S02]  /*5cd0*/  VIADD R9, R28, 0x1c ;  /* 0x0000001c1c097836 */ /* 0x000fe40000000000 */
[----:B------:R-:W-:Y:S01]  /*5ce0*/  @!P4 IMAD.MOV R0, RZ, RZ, -R0 ;  /* 0x000000ffff00c224 */ /* 0x000fe200078e0a00 */
[----:B------:R-:W-:Y:S01]  /*5cf0*/  ISETP.GE.AND P4, PT, R8, RZ, PT ;  /* 0x000000ff0800720c */ /* 0x000fe20003f86270 */
[----:B------:R-:W-:Y:S01]  /*5d00*/  @!P2 IMAD.IADD R2, R2, 0x1, -R27 ;  /* 0x000000010202a824 */ /* 0x000fe200078e0a1b */
[----:B------:R-:W-:Y:S01]  /*5d10*/  IABS R17, R9 ;  /* 0x0000000900117213 */ /* 0x000fe20000000000 */
[C---:B------:R-:W-:Y:S01]  /*5d20*/  VIADD R8, R28.reuse, 0x1b ;  /* 0x0000001b1c087836 */ /* 0x040fe20000000000 */
[----:B------:R-:W-:Y:S01]  /*5d30*/  ISETP.GT.U32.AND P2, PT, R27, R5, PT ;  /* 0x000000051b00720c */ /* 0x000fe20003f44070 */
[----:B------:R0:W-:Y:S01]  /*5d40*/  STL [R1+0x70], R0 ;  /* 0x0000700001007387 */ /* 0x0001e20000100800 */
[----:B------:R-:W-:Y:S01]  /*5d50*/  VIADD R7, R28, 0x1a ;  /* 0x0000001a1c077836 */ /* 0x000fe20000000000 */
[----:B------:R-:W-:Y:S01]  /*5d60*/  ISETP.GE.AND P1, PT, R9, RZ, PT ;  /* 0x000000ff0900720c */ /* 0x000fe20003f26270 */
[----:B------:R-:W-:Y:S01]  /*5d70*/  IMAD.HI.U32 R14, R23, R17, RZ ;  /* 0x00000011170e7227 */ /* 0x000fe200078e00ff */
[----:B------:R-:W-:Y:S01]  /*5d80*/  STL [R1+0x9c], R3 ;  /* 0x00009c0301007387 */ /* 0x000fe20000100800 */
[----:B------:R-:W-:-:S02]  /*5d90*/  IABS R11, R8 ;  /* 0x00000008000b7213 */ /* 0x000fc40000000000 */
[----:B------:R-:W-:Y:S01]  /*5da0*/  @!P6 IMAD.IADD R4, R4, 0x1, -R27 ;  /* 0x000000010404e824 */ /* 0x000fe200078e0a1b */
[----:B------:R-:W-:Y:S01]  /*5db0*/  ISETP.GE.AND P6, PT, R7, RZ, PT ;  /* 0x000000ff0700720c */ /* 0x000fe20003fc6270 */
[----:B------:R-:W-:Y:S02]  /*5dc0*/  IMAD.MOV R14, RZ, RZ, -R14 ;  /* 0x000000ffff0e7224 */ /* 0x000fe400078e0a0e */
[----:B0-----:R-:W-:Y:S01]  /*5dd0*/  IMAD.MOV.U32 R0, RZ, RZ, R6 ;  /* 0x000000ffff007224 */ /* 0x001fe200078e0006 */
[----:B------:R-:W-:Y:S01]  /*5de0*/  IABS R6, R7 ;  /* 0x0000000700067213 */ /* 0x000fe20000000000 */
[----:B------:R-:W-:Y:S02]  /*5df0*/  IMAD R17, R27, R14, R17 ;  /* 0x0000000e1b117224 */ /* 0x000fe400078e0211 */
[----:B------:R-:W-:Y:S01]  /*5e00*/  @!P0 IMAD.MOV R0, RZ, RZ, -R0 ;  /* 0x000000ffff008224 */ /* 0x000fe200078e0a00 */
[----:B------:R-:W-:Y:S01]  /*5e10*/  ISETP.GE.AND P0, PT, R8, RZ, PT ;  /* 0x000000ff0800720c */ /* 0x000fe20003f06270 */
[----:B------:R-:W-:Y:S01]  /*5e20*/  @!P2 IMAD.IADD R5, R5, 0x1, -R27 ;  /* 0x000000010505a824 */ /* 0x000fe200078e0a1b */
[----:B------:R-:W-:Y:S01]  /*5e30*/  ISETP.GT.U32.AND P2, PT, R27, R17, PT ;  /* 0x000000111b00720c */ /* 0x000fe20003f44070 */
[----:B------:R-:W-:Y:S01]  /*5e40*/  VIADD R10, R28, 0x19 ;  /* 0x000000191c0a7836 */ /* 0x000fe20000000000 */
[----:B------:R0:W-:Y:S01]  /*5e50*/  STL [R1+0xa0], R0 ;  /* 0x0000a00001007387 */ /* 0x0001e20000100800 */
[----:B------:R-:W-:-:S03]  /*5e60*/  IMAD.HI.U32 R13, R23, R11, RZ ;  /* 0x0000000b170d7227 */ /* 0x000fc600078e00ff */
[----:B------:R-:W-:Y:S01]  /*5e70*/  IABS R7, R10 ;  /* 0x0000000a00077213 */ /* 0x000fe20000000000 */
[----:B------:R-:W-:-:S04]  /*5e80*/  IMAD.HI.U32 R8, R23, R6, RZ ;  /* 0x0000000617087227 */ /* 0x000fc800078e00ff */
[----:B------:R-:W-:Y:S02]  /*5e90*/  IMAD.MOV R13, RZ, RZ, -R13 ;  /* 0x000000ffff0d7224 */ /* 0x000fe400078e0a0d */
[----:B0-----:R-:W-:Y:S02]  /*5ea0*/  IMAD.MOV.U32 R0, RZ, RZ, R4 ;  /* 0x000000ffff007224 */ /* 0x001fe400078e0004 */
[----:B------:R-:W-:Y:S02]  /*5eb0*/  IMAD.MOV R8, RZ, RZ, -R8 ;  /* 0x000000ffff087224 */ /* 0x000fe400078e0a08 */
[----:B------:R-:W-:Y:S01]  /*5ec0*/  @!P3 IMAD.MOV R0, RZ, RZ, -R0 ;  /* 0x000000ffff00b224 */ /* 0x000fe200078e0a00 */
[C---:B------:R-:W-:Y:S01]  /*5ed0*/  ISETP.GT.U32.AND P3, PT, R27.reuse, R5, PT ;  /* 0x000000051b00720c */ /* 0x040fe20003f64070 */
[C---:B------:R-:W-:Y:S02]  /*5ee0*/  IMAD R11, R27.reuse, R13, R11 ;  /* 0x0000000d1b0b7224 */ /* 0x040fe400078e020b */
[----:B------:R-:W-:Y:S01]  /*5ef0*/  IMAD R6, R27, R8, R6 ;  /* 0x000000081b067224 */ /* 0x000fe200078e0206 */
[----:B------:R0:W-:Y:S01]  /*5f00*/  STL [R1+0x34], R0 ;  /* 0x0000340001007387 */ /* 0x0001e20000100800 */
[----:B------:R-:W-:-:S04]  /*5f10*/  IMAD.HI.U32 R8, R23, R7, RZ ;  /* 0x0000000717087227 */ /* 0x000fc800078e00ff */
[C---:B------:R-:W-:Y:S02]  /*5f20*/  VIADD R12, R28.reuse, 0x18 ;  /* 0x000000181c0c7836 */ /* 0x040fe40000000000 */
[----:B------:R-:W-:Y:S02]  /*5f30*/  IMAD.MOV R8, RZ, RZ, -R8 ;  /* 0x000000ffff087224 */ /* 0x000fe400078e0a08 */
[--C-:B------:R-:W-:Y:S01]  /*5f40*/  @!P3 IMAD.IADD R5, R5, 0x1, -R27.reuse ;  /* 0x000000010505b824 */ /* 0x100fe200078e0a1b */
[----:B------:R-:W-:Y:S01]  /*5f50*/  IABS R9, R12 ;  /* 0x0000000c00097213 */ /* 0x000fe20000000000 */
[----:B0-----:R-:W-:Y:S01]  /*5f60*/  IMAD.MOV.U32 R0, RZ, RZ, R2 ;  /* 0x000000ffff007224 */ /* 0x001fe200078e0002 */
[----:B------:R-:W-:Y:S01]  /*5f70*/  ISETP.GT.U32.AND P3, PT, R27, R6, PT ;  /* 0x000000061b00720c */ /* 0x000fe20003f64070 */
[----:B------:R-:W-:Y:S02]  /*5f80*/  @!P2 IMAD.IADD R17, R17, 0x1, -R27 ;  /* 0x000000011111a824 */ /* 0x000fe400078e0a1b */
[----:B------:R-:W-:Y:S01]  /*5f90*/  @!P5 IMAD.MOV R0, RZ, RZ, -R0 ;  /* 0x000000ffff00d224 */ /* 0x000fe200078e0a00 */
[C---:B------:R-:W-:Y:S01]  /*5fa0*/  ISETP.GT.U32.AND P5, PT, R27.reuse, R11, PT ;  /* 0x0000000b1b00720c */ /* 0x040fe20003fa4070 */
[C---:B------:R-:W-:Y:S01]  /*5fb0*/  IMAD R7, R27.reuse, R8, R7 ;  /* 0x000000081b077224 */ /* 0x040fe200078e0207 */
[----:B------:R-:W-:Y:S01]  /*5fc0*/  ISETP.GT.U32.AND P2, PT, R27, R17, PT ;  /* 0x000000111b00720c */ /* 0x000fe20003f44070 */
[----:B------:R-:W-:Y:S01]  /*5fd0*/  VIADD R13, R28, 0x17 ;  /* 0x000000171c0d7836 */ /* 0x000fe20000000000 */
[----:B------:R0:W-:Y:S01]  /*5fe0*/  STL [R1+0x30], R0 ;  /* 0x0000300001007387 */ /* 0x0001e20000100800 */
[----:B------:R-:W-:-:S03]  /*5ff0*/  IMAD.HI.U32 R4, R23, R9, RZ ;  /* 0x0000000917047227 */ /* 0x000fc600078e00ff */
[----:B------:R-:W-:Y:S01]  /*6000*/  IABS R2, R13 ;  /* 0x0000000d00027213 */ /* 0x000fe20000000000 */
[----:B------:R-:W-:Y:S02]  /*6010*/  IMAD.MOV R4, RZ, RZ, -R4 ;  /* 0x000000ffff047224 */ /* 0x000fe400078e0a04 */
[C---:B------:R-:W-:Y:S02]  /*6020*/  VIADD R8, R28.reuse, 0x15 ;  /* 0x000000151c087836 */ /* 0x040fe40000000000 */
[----:B------:R-:W-:Y:S02]  /*6030*/  @!P5 IMAD.IADD R11, R11, 0x1, -R27 ;  /* 0x000000010b0bd824 */ /* 0x000fe400078e0a1b */
[----:B0-----:R-:W-:Y:S01]  /*6040*/  IMAD.MOV.U32 R0, RZ, RZ, R5 ;  /* 0x000000ffff007224 */ /* 0x001fe200078e0005 */
[----:B------:R-:W-:Y:S01]  /*6050*/  IABS R5, R8 ;  /* 0x0000000800057213 */ /* 0x000fe20000000000 */
[C---:B------:R-:W-:Y:S01]  /*6060*/  IMAD R9, R27.reuse, R4, R9 ;  /* 0x000000041b097224 */ /* 0x040fe200078e0209 */
[C---:B------:R-:W-:Y:S01]  /*6070*/  ISETP.GT.U32.AND P5, PT, R27.reuse, R11, PT ;  /* 0x0000000b1b00720c */ /* 0x040fe20003fa4070 */
[----:B------:R-:W-:Y:S01]  /*6080*/  @!P4 IMAD.MOV R0, RZ, RZ, -R0 ;  /* 0x000000ffff00c224 */ /* 0x000fe200078e0a00 */
[----:B------:R-:W-:Y:S01]  /*6090*/  ISETP.GT.U32.AND P4, PT, R27, R7, PT ;  /* 0x000000071b00720c */ /* 0x000fe20003f84070 */
[----:B------:R-:W-:-:S02]  /*60a0*/  VIADD R4, R28, 0x16 ;  /* 0x000000161c047836 */ /* 0x000fc40000000000 */
[----:B------:R-:W-:Y:S01]  /*60b0*/  IMAD.HI.U32 R15, R23, R2, RZ ;  /* 0x00000002170f7227 */ /* 0x000fe200078e00ff */
[----:B------:R0:W-:Y:S02]  /*60c0*/  STL [R1+0x28], R0 ;  /* 0x0000280001007387 */ /* 0x0001e40000100800 */
[----:B------:R-:W-:Y:S01]  /*60d0*/  IABS R14, R4 ;  /* 0x00000004000e7213 */ /* 0x000fe20000000000 */
[----:B------:R-:W-:Y:S01]  /*60e0*/  @!P2 IMAD.IADD R17, R17, 0x1, -R27 ;  /* 0x000000011111a824 */ /* 0x000fe200078e0a1b */
[----:B------:R-:W-:Y:S01]  /*60f0*/  ISETP.GT.U32.AND P2, PT, R27, R9, PT ;  /* 0x000000091b00720c */ /* 0x000fe20003f44070 */
[----:B------:R-:W-:Y:S02]  /*6100*/  IMAD.MOV R15, RZ, RZ, -R15 ;  /* 0x000000ffff0f7224 */ /* 0x000fe400078e0a0f */
[--C-:B------:R-:W-:Y:S02]  /*6110*/  @!P3 IMAD.IADD R6, R6, 0x1, -R27.reuse ;  /* 0x000000010606b824 */ /* 0x100fe400078e0a1b */
[----:B------:R-:W-:Y:S01]  /*6120*/  @!P4 IMAD.IADD R7, R7, 0x1, -R27 ;  /* 0x000000010707c824 */ /* 0x000fe200078e0a1b */
[----:B------:R-:W-:Y:S01]  /*6130*/  ISETP.GE.AND P4, PT, R10, RZ, PT ;  /* 0x000000ff0a00720c */ /* 0x000fe20003f86270 */
[----:B0-----:R-:W-:Y:S01]  /*6140*/  IMAD.MOV.U32 R0, RZ, RZ, R17 ;  /* 0x000000ffff007224 */ /* 0x001fe200078e0011 */
[C---:B------:R-:W-:Y:S01]  /*6150*/  ISETP.GT.U32.AND P3, PT, R27.reuse, R6, PT ;  /* 0x000000061b00720c */ /* 0x040fe20003f64070 */
[----:B------:R-:W-:-:S02]  /*6160*/  IMAD R2, R27, R15, R2 ;  /* 0x0000000f1b027224 */ /* 0x000fc400078e0202 */
[----:B------:R-:W-:Y:S01]  /*6170*/  @!P1 IMAD.MOV R0, RZ, RZ, -R0 ;  /* 0x000000ffff009224 */ /* 0x000fe200078e0a00 */
[----:B------:R-:W-:Y:S01]  /*6180*/  ISETP.GT.U32.AND P1, PT, R27, R7, PT ;  /* 0x000000071b00720c */ /* 0x000fe20003f24070 */
[----:B------:R-:W-:-:S03]  /*6190*/  IMAD.HI.U32 R15, R23, R14, RZ ;  /* 0x0000000e170f7227 */ /* 0x000fc600078e00ff */
[----:B------:R0:W-:Y:S01]  /*61a0*/  STL [R1+0x24], R0 ;  /* 0x0000240001007387 */ /* 0x0001e20000100800 */
[----:B------:R-:W-:Y:S01]  /*61b0*/  @!P5 IMAD.IADD R11, R11, 0x1, -R27 ;  /* 0x000000010b0bd824 */ /* 0x000fe200078e0a1b */
[----:B------:R-:W-:Y:S01]  /*61c0*/  ISETP.GT.U32.AND P5, PT, R27, R2, PT ;  /* 0x000000021b00720c */ /* 0x000fe20003fa4070 */
[----:B------:R-:W-:-:S04]  /*61d0*/  IMAD.HI.U32 R16, R23, R5, RZ ;  /* 0x0000000517107227 */ /* 0x000fc800078e00ff */
[----:B------:R-:W-:Y:S02]  /*61e0*/  IMAD.MOV R15, RZ, RZ, -R15 ;  /* 0x000000ffff0f7224 */ /* 0x000fe400078e0a0f */
[----:B------:R-:W-:Y:S02]  /*61f0*/  IMAD.MOV R16, RZ, RZ, -R16 ;  /* 0x000000ffff107224 */ /* 0x000fe400078e0a10 */
[----:B------:R-:W-:Y:S02]  /*6200*/  IMAD R10, R27, R15, R14 ;  /* 0x0000000f1b0a7224 */ /* 0x000fe400078e020e */
[----:B------:R-:W-:Y:S01]  /*6210*/  @!P2 IMAD.IADD R9, R9, 0x1, -R27 ;  /* 0x000000010909a824 */ /* 0x000fe200078e0a1b */
[----:B------:R-:W-:Y:S01]  /*6220*/  ISETP.GE.AND P2, PT, R13, RZ, PT ;  /* 0x000000ff0d00720c */ /* 0x000fe20003f46270 */
[----:B------:R-:W-:Y:S02]  /*6230*/  IMAD R5, R27, R16, R5 ;  /* 0x000000101b057224 */ /* 0x000fe400078e0205 */
[--C-:B------:R-:W-:Y:S01]  /*6240*/  @!P1 IMAD.IADD R7, R7, 0x1, -R27.reuse ;  /* 0x0000000107079824 */ /* 0x100fe200078e0a1b */
[C---:B------:R-:W-:Y:S01]  /*6250*/  ISETP.GT.U32.AND P1, PT, R27.reuse, R10, PT ;  /* 0x0000000a1b00720c */ /* 0x040fe20003f24070 */
[----:B------:R-:W-:Y:S01]  /*6260*/  @!P5 IMAD.IADD R2, R2, 0x1, -R27 ;  /* 0x000000010202d824 */ /* 0x000fe200078e0a1b */
[C---:B------:R-:W-:Y:S01]  /*6270*/  ISETP.GT.U32.AND P5, PT, R27.reuse, R9, PT ;  /* 0x000000091b00720c */ /* 0x040fe20003fa4070 */
[----:B------:R-:W-:Y:S01]  /*6280*/  @!P4 IMAD.MOV R7, RZ, RZ, -R7 ;  /* 0x000000ffff07c224 */ /* 0x000fe200078e0a07 */
[----:B------:R-:W-:Y:S01]  /*6290*/  ISETP.GT.U32.AND P4, PT, R27, R5, PT ;  /* 0x000000051b00720c */ /* 0x000fe20003f84070 */
[----:B------:R-:W-:Y:S01]  /*62a0*/  @!P3 IMAD.IADD R6, R6, 0x1, -R27 ;  /* 0x000000010606b824 */ /* 0x000fe200078e0a1b */
[----:B------:R-:W-:Y:S01]  /*62b0*/  ISETP.GE.AND P3, PT, R12, RZ, PT ;  /* 0x000000ff0c00720c */ /* 0x000fe20003f66270 */
[----:B------:R-:W-:-:S02]  /*62c0*/  VIADD R12, R28, 0x14 ;  /* 0x000000141c0c7836 */ /* 0x000fc40000000000 */
[----:B0-----:R-:W-:Y:S02]  /*62d0*/  IMAD.MOV.U32 R0, RZ, RZ, R11 ;  /* 0x000000ffff007224 */ /* 0x001fe400078e000b */
[----:B------:R-:W-:Y:S01]  /*62e0*/  VIADD R11, R28, 0x13 ;  /* 0x000000131c0b7836 */ /* 0x000fe20000000000 */
[----:B------:R-:W-:Y:S01]  /*62f0*/  IABS R13, R12 ;  /* 0x0000000c000d7213 */ /* 0x000fe20000000000 */
[--C-:B------:R-:W-:Y:S02]  /*6300*/  @!P1 IMAD.IADD R10, R10, 0x1, -R27.reuse ;  /* 0x000000010a0a9824 */ /* 0x100fe400078e0a1b */
[--C-:B------:R-:W-:Y:S01]  /*6310*/  @!P5 IMAD.IADD R9, R9, 0x1, -R27.reuse ;  /* 0x000000010909d824 */ /* 0x100fe200078e0a1b */
[----:B------:R-:W-:Y:S01]  /*6320*/  ISETP.GE.AND P5, PT, R8, RZ, PT ;  /* 0x000000ff0800720c */ /* 0x000fe20003fa6270 */
[----:B------:R-:W-:Y:S01]  /*6330*/  @!P4 IMAD.IADD R5, R5, 0x1, -R27 ;  /* 0x000000010505c824 */ /* 0x000fe200078e0a1b */
[----:B------:R-:W-:Y:S01]  /*6340*/  ISETP.GT.U32.AND P4, PT, R27, R10, PT ;  /* 0x0000000a1b00720c */ /* 0x000fe20003f84070 */
[----:B------:R-:W-:Y:S01]  /*6350*/  IMAD.HI.U32 R8, R23, R13, RZ ;  /* 0x0000000d17087227 */ /* 0x000fe200078e00ff */
[----:B------:R-:W-:-:S03]  /*6360*/  ISETP.GE.AND P1, PT, R11, RZ, PT ;  /* 0x000000ff0b00720c */ /* 0x000fc60003f26270 */
[----:B------:R-:W-:Y:S01]  /*6370*/  @!P0 IMAD.MOV R0, RZ, RZ, -R0 ;  /* 0x000000ffff008224 */ /* 0x000fe200078e0a00 */
[C---:B------:R-:W-:Y:S01]  /*6380*/  ISETP.GT.U32.AND P0, PT, R27.reuse, R2, PT ;  /* 0x000000021b00720c */ /* 0x040fe20003f04070 */
[----:B------:R-:W-:Y:S02]  /*6390*/  IMAD.MOV R8, RZ, RZ, -R8 ;  /* 0x000000ffff087224 */ /* 0x000fe400078e0a08 */
[----:B------:R-:W-:Y:S01]  /*63a0*/  @!P3 IMAD.MOV R9, RZ, RZ, -R9 ;  /* 0x000000ffff09b224 */ /* 0x000fe200078e0a09 */
[C---:B------:R-:W-:Y:S01]  /*63b0*/  ISETP.GT.U32.AND P3, PT, R27.reuse, R5, PT ;  /* 0x000000051b00720c */ /* 0x040fe20003f64070 */
[C---:B------:R-:W-:Y:S01]  /*63c0*/  IMAD R8, R27.reuse, R8, R13 ;  /* 0x000000081b087224 */ /* 0x040fe200078e020d */
[----:B------:R0:W-:Y:S01]  /*63d0*/  STL [R1+0x20], R0 ;  /* 0x0000200001007387 */ /* 0x0001e20000100800 */
[--C-:B------:R-:W-:Y:S02]  /*63e0*/  @!P4 IMAD.IADD R10, R10, 0x1, -R27.reuse ;  /* 0x000000010a0ac824 */ /* 0x100fe400078e0a1b */
[----:B------:R-:W-:Y:S01]  /*63f0*/  @!P6 IMAD.MOV R6, RZ, RZ, -R6 ;  /* 0x000000ffff06e224 */ /* 0x000fe200078e0a06 */
[----:B------:R-:W-:Y:S01]  /*6400*/  ISETP.GT.U32.AND P4, PT, R27, R8, PT ;  /* 0x000000081b00720c */ /* 0x000fe20003f84070 */
[----:B------:R-:W-:Y:S01]  /*6410*/  VIADD R13, R28, 0x12 ;  /* 0x000000121c0d7836 */ /* 0x000fe20000000000 */
[----:B------:R-:W-:Y:S01]  /*6420*/  ISETP.GE.AND P6, PT, R4, RZ, PT ;  /* 0x000000ff0400720c */ /* 0x000fe20003fc6270 */
[----:B------:R-:W-:Y:S01]  /*6430*/  @!P0 IMAD.IADD R2, R2, 0x1, -R27 ;  /* 0x0000000102028824 */ /* 0x000fe200078e0a1b */
[----:B------:R-:W-:Y:S01]  /*6440*/  IABS R4, R11 ;  /* 0x0000000b00047213 */ /* 0x000fe20000000000 */
[----:B------:R-:W-:Y:S01]  /*6450*/  STL [R1+0x89c], R6 ;  /* 0x00089c0601007387 */ /* 0x000fe20000100800 */
[----:B------:R-:W-:Y:S01]  /*6460*/  ISETP.GE.AND P0, PT, R12, RZ, PT ;  /* 0x000000ff0c00720c */ /* 0x000fe20003f06270 */
[----:B0-----:R-:W-:-:S02]  /*6470*/  IMAD.MOV.U32 R0, RZ, RZ, R2 ;  /* 0x000000ffff007224 */ /* 0x001fc400078e0002 */
[----:B------:R-:W-:Y:S01]  /*6480*/  IMAD.HI.U32 R12, R23, R4, RZ ;  /* 0x00000004170c7227 */ /* 0x000fe200078e00ff */
[----:B------:R-:W-:Y:S03]  /*6490*/  STL [R1+0x8a0], R7 ;  /* 0x0008a00701007387 */ /* 0x000fe60000100800 */
[----:B------:R-:W-:Y:S01]  /*64a0*/  @!P2 IMAD.MOV R0, RZ, RZ, -R0 ;  /* 0x000000ffff00a224 */ /* 0x000fe200078e0a00 */
[----:B------:R-:W-:Y:S01]  /*64b0*/  ISETP.GE.AND P2, PT, R13, RZ, PT ;  /* 0x000000ff0d00720c */ /* 0x000fe20003f46270 */
[--C-:B------:R-:W-:Y:S01]  /*64c0*/  @!P4 IMAD.IADD R8, R8, 0x1, -R27.reuse ;  /* 0x000000010808c824 */ /* 0x100fe200078e0a1b */
[----:B------:R-:W-:Y:S01]  /*64d0*/  IABS R13, R13 ;  /* 0x0000000d000d7213 */ /* 0x000fe20000000000 */
[----:B------:R-:W-:Y:S01]  /*64e0*/  IMAD.MOV R12, RZ, RZ, -R12 ;  /* 0x000000ffff0c7224 */ /* 0x000fe200078e0a0c */
[----:B------:R-:W-:Y:S01]  /*64f0*/  STL [R1+0x8a4], R9 ;  /* 0x0008a40901007387 */ /* 0x000fe20000100800 */
[----:B------:R-:W-:Y:S01]  /*6500*/  @!P3 IMAD.IADD R5, R5, 0x1, -R27 ;  /* 0x000000010505b824 */ /* 0x000fe200078e0a1b */
[----:B------:R-:W-:Y:S01]  /*6510*/  ISETP.GT.U32.AND P4, PT, R27, R8, PT ;  /* 0x000000081b00720c */ /* 0x000fe20003f84070 */
[----:B------:R-:W-:Y:S01]  /*6520*/  IMAD.MOV.U32 R3, RZ, RZ, R10 ;  /* 0x000000ffff037224 */ /* 0x000fe200078e000a */
[----:B------:R0:W-:Y:S01]  /*6530*/  STL [R1+0x64], R0 ;  /* 0x0000640001007387 */ /* 0x0001e20000100800 */
[----:B------:R-:W-:-:S04]  /*6540*/  IMAD.HI.U32 R10, R23, R13, RZ ;  /* 0x0000000d170a7227 */ /* 0x000fc800078e00ff */
[C---:B------:R-:W-:Y:S02]  /*6550*/  IMAD R11, R27.reuse, R12, R4 ;  /* 0x0000000c1b0b7224 */ /* 0x040fe400078e0204 */
[----:B------:R-:W-:Y:S02]  /*6560*/  IMAD.MOV R10, RZ, RZ, -R10 ;  /* 0x000000ffff0a7224 */ /* 0x000fe400078e0a0a */
[----:B------:R-:W-:Y:S02]  /*6570*/  VIADD R14, R28, 0x11 ;  /* 0x000000111c0e7836 */ /* 0x000fe40000000000 */
[----:B0-----:R-:W-:Y:S02]  /*6580*/  IMAD.MOV.U32 R0, RZ, RZ, R5 ;  /* 0x000000ffff007224 */ /* 0x001fe400078e0005 */
[C---:B------:R-:W-:Y:S01]  /*6590*/  IMAD R13, R27.reuse, R10, R13 ;  /* 0x0000000a1b0d7224 */ /* 0x040fe200078e020d */
[----:B------:R-:W-:Y:S01]  /*65a0*/  ISETP.GE.AND P3, PT, R14, RZ, PT ;  /* 0x000000ff0e00720c */ /* 0x000fe20003f66270 */
[----:B------:R-:W-:Y:S01]  /*65b0*/  @!P5 IMAD.MOV R0, RZ, RZ, -R0 ;  /* 0x000000ffff00d224 */ /* 0x000fe200078e0a00 */
[C---:B------:R-:W-:Y:S01]  /*65c0*/  ISETP.GT.U32.AND P5, PT, R27.reuse, R11, PT ;  /* 0x0000000b1b00720c */ /* 0x040fe20003fa4070 */
[----:B------:R-:W-:Y:S01]  /*65d0*/  @!P4 IMAD.IADD R8, R8, 0x1, -R27 ;  /* 0x000000010808c824 */ /* 0x000fe200078e0a1b */
[----:B------:R-:W-:Y:S01]  /*65e0*/  ISETP.GT.U32.AND P4, PT, R27, R13, PT ;  /* 0x0000000d1b00720c */ /* 0x000fe20003f84070 */
[----:B------:R-:W-:Y:S01]  /*65f0*/  VIADD R15, R28, 0x10 ;  /* 0x000000101c0f7836 */ /* 0x000fe20000000000 */
[----:B------:R-:W-:Y:S01]  /*6600*/  IABS R14, R14 ;  /* 0x0000000e000e7213 */ /* 0x000fe20000000000 */
[----:B------:R-:W-:-:S02]  /*6610*/  @!P6 IMAD.MOV R3, RZ, RZ, -R3 ;  /* 0x000000ffff03e224 */ /* 0x000fc400078e0a03 */
[C---:B------:R-:W-:Y:S01]  /*6620*/  VIADD R4, R28.reuse, 0xf ;  /* 0x0000000f1c047836 */ /* 0x040fe20000000000 */
[----:B------:R-:W-:Y:S01]  /*6630*/  ISETP.GE.AND P6, PT, R15, RZ, PT ;  /* 0x000000ff0f00720c */ /* 0x000fe20003fc6270 */
[----:B------:R-:W-:Y:S01]  /*6640*/  VIADD R2, R28, 0xe ;  /* 0x0000000e1c027836 */ /* 0x000fe20000000000 */
[----:B------:R-:W-:Y:S01]  /*6650*/  IABS R15, R15 ;  /* 0x0000000f000f7213 */ /* 0x000fe20000000000 */
[----:B------:R-:W-:Y:S01]  /*6660*/  IMAD.HI.U32 R5, R23, R14, RZ ;  /* 0x0000000e17057227 */ /* 0x000fe200078e00ff */
[----:B------:R-:W-:Y:S01]  /*6670*/  IABS R16, R4 ;  /* 0x0000000400107213 */ /* 0x000fe20000000000 */
[----:B------:R-:W-:Y:S01]  /*6680*/  STL [R1+0x68], R3 ;  /* 0x0000680301007387 */ /* 0x000fe20000100800 */
[----:B------:R-:W-:Y:S01]  /*6690*/  IABS R17, R2 ;  /* 0x0000000200117213 */ /* 0x000fe20000000000 */
[--C-:B------:R-:W-:Y:S02]  /*66a0*/  @!P5 IMAD.IADD R11, R11, 0x1, -R27.reuse ;  /* 0x000000010b0bd824 */ /* 0x100fe400078e0a1b */
[----:B------:R-:W-:Y:S01]  /*66b0*/  IMAD.HI.U32 R10, R23, R15, RZ ;  /* 0x0000000f170a7227 */ /* 0x000fe200078e00ff */
[----:B------:R0:W-:Y:S02]  /*66c0*/  STL [R1+0x6c], R0 ;  /* 0x00006c0001007387 */ /* 0x0001e40000100800 */
[----:B------:R-:W-:Y:S01]  /*66d0*/  ISETP.GT.U32.AND P5, PT, R27, R11, PT ;  /* 0x0000000b1b00720c */ /* 0x000fe20003fa4070 */
[----:B------:R-:W-:-:S02]  /*66e0*/  @!P4 IMAD.IADD R13, R13, 0x1, -R27 ;  /* 0x000000010d0dc824 */ /* 0x000fc400078e0a1b */
[----:B------:R-:W-:Y:S02]  /*66f0*/  IMAD.MOV R5, RZ, RZ, -R5 ;  /* 0x000000ffff057224 */ /* 0x000fe400078e0a05 */
[----:B------:R-:W-:Y:S01]  /*6700*/  IMAD.MOV R10, RZ, RZ, -R10 ;  /* 0x000000ffff0a7224 */ /* 0x000fe200078e0a0a */
[C---:B------:R-:W-:Y:S01]  /*6710*/  ISETP.GT.U32.AND P4, PT, R27.reuse, R13, PT ;  /* 0x0000000d1b00720c */ /* 0x040fe20003f84070 */
[----:B------:R-:W-:Y:S02]  /*6720*/  IMAD R14, R27, R5, R14 ;  /* 0x000000051b0e7224 */ /* 0x000fe400078e020e */
[----:B------:R-:W-:-:S04]  /*6730*/  IMAD.HI.U32 R12, R23, R16, RZ ;  /* 0x00000010170c7227 */ /* 0x000fc800078e00ff */
[----:B------:R-:W-:-:S04]  /*6740*/  IMAD.HI.U32 R5, R23, R17, RZ ;  /* 0x0000001117057227 */ /* 0x000fc800078e00ff */
[----:B------:R-:W-:Y:S02]  /*6750*/  IMAD R15, R27, R10, R15 ;  /* 0x0000000a1b0f7224 */ /* 0x000fe400078e020f */
[----:B0-----:R-:W-:Y:S02]  /*6760*/  IMAD.MOV.U32 R0, RZ, RZ, R8 ;  /* 0x000000ffff007224 */ /* 0x001fe400078e0008 */
[----:B------:R-:W-:Y:S02]  /*6770*/  IMAD.MOV R8, RZ, RZ, -R12 ;  /* 0x000000ffff087224 */ /* 0x000fe400078e0a0c */
[----:B------:R-:W-:Y:S02]  /*6780*/  IMAD.MOV R5, RZ, RZ, -R5 ;  /* 0x000000ffff057224 */ /* 0x000fe400078e0a05 */
[----:B------:R-:W-:Y:S01]  /*6790*/  @!P5 IMAD.IADD R11, R11, 0x1, -R27 ;  /* 0x000000010b0bd824 */ /* 0x000fe200078e0a1b */
[----:B------:R-:W-:Y:S01]  /*67a0*/  ISETP.GT.U32.AND P5, PT, R27, R15, PT ;  /* 0x0000000f1b00720c */ /* 0x000fe20003fa4070 */
[----:B------:R-:W-:-:S02]  /*67b0*/  VIADD R6, R28, 0xb ;  /* 0x0000000b1c067836 */ /* 0x000fc40000000000 */
[C---:B------:R-:W-:Y:S02]  /*67c0*/  IMAD R16, R27.reuse, R8, R16 ;  /* 0x000000081b107224 */ /* 0x040fe400078e0210 */
[----:B------:R-:W-:Y:S01]  /*67d0*/  IMAD R17, R27, R5, R17 ;  /* 0x000000051b117224 */ /* 0x000fe200078e0211 */
[----:B------:R-:W-:Y:S01]  /*67e0*/  IABS R5, R6 ;  /* 0x0000000600057213 */ /* 0x000fe20000000000 */
[----:B------:R-:W-:Y:S02]  /*67f0*/  VIADD R7, R28, 0xc ;  /* 0x0000000c1c077836 */ /* 0x000fe40000000000 */
[----:B------:R-:W-:Y:S01]  /*6800*/  @!P4 IMAD.IADD R13, R13, 0x1, -R27 ;  /* 0x000000010d0dc824 */ /* 0x000fe200078e0a1b */
[----:B------:R-:W-:Y:S01]  /*6810*/  ISETP.GT.U32.AND P4, PT, R27, R16, PT ;  /* 0x000000101b00720c */ /* 0x000fe20003f84070 */
[----:B------:R-:W-:Y:S01]  /*6820*/  IMAD.HI.U32 R12, R23, R5, RZ ;  /* 0x00000005170c7227 */ /* 0x000fe200078e00ff */
[----:B------:R-:W-:-:S03]  /*6830*/  IABS R19, R7 ;  /* 0x0000000700137213 */ /* 0x000fc60000000000 */
[----:B------:R-:W-:Y:S02]  /*6840*/  @!P5 IMAD.IADD R15, R15, 0x1, -R27 ;  /* 0x000000010f0fd824 */ /* 0x000fe400078e0a1b */
[----:B------:R-:W-:Y:S02]  /*6850*/  IMAD.MOV R12, RZ, RZ, -R12 ;  /* 0x000000ffff0c7224 */ /* 0x000fe400078e0a0c */
[----:B------:R-:W-:Y:S01]  /*6860*/  IMAD.HI.U32 R21, R23, R19, RZ ;  /* 0x0000001317157227 */ /* 0x000fe200078e00ff */
[----:B------:R-:W-:-:S03]  /*6870*/  ISETP.GT.U32.AND P5, PT, R27, R15, PT ;  /* 0x0000000f1b00720c */ /* 0x000fc60003fa4070 */
[C---:B------:R-:W-:Y:S01]  /*6880*/  IMAD R5, R27.reuse, R12, R5 ;  /* 0x0000000c1b057224 */ /* 0x040fe200078e0205 */
[----:B------:R-:W-:Y:S01]  /*6890*/  IABS R12, R20 ;  /* 0x00000014000c7213 */ /* 0x000fe20000000000 */
[----:B------:R-:W-:Y:S02]  /*68a0*/  IMAD.MOV R21, RZ, RZ, -R21 ;  /* 0x000000ffff157224 */ /* 0x000fe400078e0a15 */
[----:B------:R-:W-:Y:S01]  /*68b0*/  @!P0 IMAD.MOV R0, RZ, RZ, -R0 ;  /* 0x000000ffff008224 */ /* 0x000fe200078e0a00 */
[C---:B------:R-:W-:Y:S01]  /*68c0*/  ISETP.GT.U32.AND P0, PT, R27.reuse, R14, PT ;  /* 0x0000000e1b00720c */ /* 0x040fe20003f04070 */
[----:B------:R-:W-:Y:S01]  /*68d0*/  @!P4 IMAD.IADD R16, R16, 0x1, -R27 ;  /* 0x000000011010c824 */ /* 0x000fe200078e0a1b */
[----:B------:R-:W-:Y:S01]  /*68e0*/  ISETP.GE.AND P4, PT, R4, RZ, PT ;  /* 0x000000ff0400720c */ /* 0x000fe20003f86270 */
[----:B------:R-:W-:Y:S01]  /*68f0*/  IMAD R4, R27, R21, R19 ;  /* 0x000000151b047224 */ /* 0x000fe200078e0213 */
[----:B------:R0:W-:Y:S01]  /*6900*/  STL [R1+0x8a8], R0 ;  /* 0x0008a80001007387 */ /* 0x0001e20000100800 */
[----:B------:R-:W-:-:S03]  /*6910*/  IMAD.HI.U32 R21, R23, R12, RZ ;  /* 0x0000000c17157227 */ /* 0x000fc600078e00ff */
[----:B------:R1:W-:Y:S01]  /*6920*/  STL [R1+0x60], R7 ;  /* 0x0000600701007387 */ /* 0x0003e20000100800 */
[----:B------:R-:W-:Y:S02]  /*6930*/  IMAD.MOV R21, RZ, RZ, -R21 ;  /* 0x000000ffff157224 */ /* 0x000fe400078e0a15 */
[C---:B------:R-:W-:Y:S01]  /*6940*/  VIADD R3, R28.reuse, 0xa ;  /* 0x0000000a1c037836 */ /* 0x040fe20000000000 */
[----:B------:R2:W-:Y:S01]  /*6950*/  STL [R1+0x5c], R6 ;  /* 0x00005c0601007387 */ /* 0x0005e20000100800 */
[----:B------:R-:W-:Y:S02]  /*6960*/  @!P5 IMAD.IADD R15, R15, 0x1, -R27 ;  /* 0x000000010f0fd824 */ /* 0x000fe400078e0a1b */
[----:B------:R-:W-:Y:S01]  /*6970*/  IMAD R12, R27, R21, R12 ;  /* 0x000000151b0c7224 */ /* 0x000fe200078e020c */
[----:B------:R-:W-:Y:S01]  /*6980*/  STL [R1+0x58], R3 ;  /* 0x0000580301007387 */ /* 0x000fe20000100800 */
[C---:B0-----:R-:W-:Y:S01]  /*6990*/  VIADD R0, R28.reuse, 0x8 ;  /* 0x000000081c007836 */ /* 0x041fe20000000000 */
[----:B------:R-:W-:Y:S01]  /*69a0*/  IABS R8, R3 ;  /* 0x0000000300087213 */ /* 0x000fe20000000000 */
[----:B-1----:R-:W-:Y:S01]  /*69b0*/  VIADD R7, R28, 0x2 ;  /* 0x000000021c077836 */ /* 0x002fe20000000000 */
[----:B------:R0:W-:Y:S01]  /*69c0*/  STL [R1+0x92c], R15 ;  /* 0x00092c0f01007387 */ /* 0x0001e20000100800 */
[----:B------:R-:W-:-:S02]  /*69d0*/  @!P1 IMAD.MOV R11, RZ, RZ, -R11 ;  /* 0x000000ffff0b9224 */ /* 0x000fc400078e0a0b */
[----:B--2---:R-:W-:Y:S01]  /*69e0*/  VIADD R6, R28, 0x9 ;  /* 0x000000091c067836 */ /* 0x004fe20000000000 */
[----:B------:R-:W-:Y:S01]  /*69f0*/  IABS R21, R7 ;  /* 0x0000000700157213 */ /* 0x000fe20000000000 */
[----:B------:R-:W-:Y:S02]  /*6a00*/  @!P0 IMAD.IADD R14, R14, 0x1, -R27 ;  /* 0x000000010e0e8824 */ /* 0x000fe400078e0a1b */
[C---:B------:R-:W-:Y:S01]  /*6a10*/  IMAD.HI.U32 R10, R23.reuse, R18, RZ ;  /* 0x00000012170a7227 */ /* 0x040fe200078e00ff */
[----:B------:R1:W-:Y:S01]  /*6a20*/  STL [R1+0x3c], R6 ;  /* 0x00003c0601007387 */ /* 0x0003e20000100800 */
[----:B------:R-:W-:Y:S02]  /*6a30*/  IABS R19, R6 ;  /* 0x0000000600137213 */ /* 0x000fe40000000000 */
[----:B0-----:R-:W-:Y:S01]  /*6a40*/  IMAD.HI.U32 R15, R23, R21, RZ ;  /* 0x00000015170f7227 */ /* 0x001fe200078e00ff */
[----:B------:R-:W-:Y:S01]  /*6a50*/  STL [R1+0x2c], R0 ;  /* 0x00002c0001007387 */ /* 0x000fe20000100800 */
[----:B------:R-:W-:-:S02]  /*6a60*/  ISETP.GT.U32.AND P0, PT, R27, R14, PT ;  /* 0x0000000e1b00720c */ /* 0x000fc40003f04070 */
[----:B------:R-:W-:Y:S01]  /*6a70*/  IMAD.MOV R15, RZ, RZ, -R15 ;  /* 0x000000ffff0f7224 */ /* 0x000fe200078e0a0f */
[----:B------:R0:W-:Y:S01]  /*6a80*/  STL [R1+0x8ac], R11 ;  /* 0x0008ac0b01007387 */ /* 0x0001e20000100800 */
[----:B------:R-:W-:Y:S02]  /*6a90*/  IMAD.MOV R10, RZ, RZ, -R10 ;  /* 0x000000ffff0a7224 */ /* 0x000fe400078e0a0a */
[C---:B------:R-:W-:Y:S01]  /*6aa0*/  IMAD R21, R27.reuse, R15, R21 ;  /* 0x0000000f1b157224 */ /* 0x040fe200078e0215 */
[----:B------:R2:W-:Y:S01]  /*6ab0*/  STL [R1+0x928], R20 ;  /* 0x0009281401007387 */ /* 0x0005e20000100800 */
[----:B------:R-:W-:Y:S02]  /*6ac0*/  IMAD R18, R27, R10, R18 ;  /* 0x0000000a1b127224 */ /* 0x000fe400078e0212 */
[----:B------:R-:W-:Y:S01]  /*6ad0*/  IMAD.HI.U32 R10, R23, R8, RZ ;  /* 0x00000008170a7227 */ /* 0x000fe200078e00ff */
[----:B------:R-:W3:Y:S02]  /*6ae0*/  LDL.LU R15, [R1+0x92c] ;  /* 0x00092c00010f7983 */ /* 0x000ee40000300800 */
[C---:B------:R-:W-:Y:S01]  /*6af0*/  ISETP.GT.U32.AND P5, PT, R27.reuse, R18, PT ;  /* 0x000000121b00720c */ /* 0x040fe20003fa4070 */
[----:B------:R-:W-:Y:S01]  /*6b00*/  @!P0 IMAD.IADD R14, R14, 0x1, -R27 ;  /* 0x000000010e0e8824 */ /* 0x000fe200078e0a1b */
[----:B------:R-:W-:Y:S01]  /*6b10*/  ISETP.GT.U32.AND P0, PT, R27, R17, PT ;  /* 0x000000111b00720c */ /* 0x000fe20003f04070 */
[----:B------:R-:W-:-:S02]  /*6b20*/  IMAD.MOV R10, RZ, RZ, -R10 ;  /* 0x000000ffff0a7224 */ /* 0x000fc400078e0a0a */
[----:B------:R-:W-:Y:S02]  /*6b30*/  VIADD R3, R28, 0x6 ;  /* 0x000000061c037836 */ /* 0x000fe40000000000 */
[----:B------:R-:W-:Y:S01]  /*6b40*/  IMAD R8, R27, R10, R8 ;  /* 0x0000000a1b087224 */ /* 0x000fe200078e0208 */
[----:B------:R-:W-:Y:S01]  /*6b50*/  IABS R10, R0 ;  /* 0x00000000000a7213 */ /* 0x000fe20000000000 */
[----:B------:R-:W-:Y:S01]  /*6b60*/  IMAD.HI.U32 R25, R23, R19, RZ ;  /* 0x0000001317197227 */ /* 0x000fe200078e00ff */
[----:B------:R-:W-:-:S03]  /*6b70*/  IABS R26, R3 ;  /* 0x00000003001a7213 */ /* 0x000fc60000000000 */
[--C-:B------:R-:W-:Y:S02]  /*6b80*/  @!P5 IMAD.IADD R18, R18, 0x1, -R27.reuse ;  /* 0x000000011212d824 */ /* 0x100fe400078e0a1b */
[----:B------:R-:W-:Y:S01]  /*6b90*/  @!P0 IMAD.IADD R17, R17, 0x1, -R27 ;  /* 0x0000000111118824 */ /* 0x000fe200078e0a1b */
[----:B------:R-:W-:Y:S01]  /*6ba0*/  ISETP.GT.U32.AND P0, PT, R27, R16, PT ;  /* 0x000000101b00720c */ /* 0x000fe20003f04070 */
[----:B------:R-:W-:Y:S01]  /*6bb0*/  IMAD.HI.U32 R24, R23, R10, RZ ;  /* 0x0000000a17187227 */ /* 0x000fe200078e00ff */
[C---:B------:R-:W-:Y:S02]  /*6bc0*/  ISETP.GT.U32.AND P1, PT, R27.reuse, R18, PT ;  /* 0x000000121b00720c */ /* 0x040fe40003f24070 */
[----:B------:R-:W-:Y:S01]  /*6bd0*/  ISETP.GT.U32.AND P5, PT, R27, R17, PT ;  /* 0x000000111b00720c */ /* 0x000fe20003fa4070 */
[----:B------:R-:W-:Y:S02]  /*6be0*/  IMAD.MOV R25, RZ, RZ, -R25 ;  /* 0x000000ffff197224 */ /* 0x000fe400078e0a19 */
[----:B-1----:R-:W-:-:S02]  /*6bf0*/  VIADD R6, R28, 0x5 ;  /* 0x000000051c067836 */ /* 0x002fc40000000000 */
[----:B------:R-:W-:Y:S02]  /*6c00*/  IMAD.MOV R24, RZ, RZ, -R24 ;  /* 0x000000ffff187224 */ /* 0x000fe400078e0a18 */
[----:B0-----:R-:W-:Y:S02]  /*6c10*/  VIADD R11, R28, 0x4 ;  /* 0x000000041c0b7836 */ /* 0x001fe40000000000 */
[--C-:B------:R-:W-:Y:S01]  /*6c20*/  @!P0 IMAD.IADD R16, R16, 0x1, -R27.reuse ;  /* 0x0000000110108824 */ /* 0x100fe200078e0a1b */
[C---:B------:R-:W-:Y:S01]  /*6c30*/  ISETP.GT.U32.AND P0, PT, R27.reuse, R4, PT ;  /* 0x000000041b00720c */ /* 0x040fe20003f04070 */
[----:B------:R-:W-:Y:S01]  /*6c40*/  @!P1 IMAD.IADD R18, R18, 0x1, -R27 ;  /* 0x0000000112129824 */ /* 0x000fe200078e0a1b */
[C---:B------:R-:W-:Y:S01]  /*6c50*/  ISETP.GT.U32.AND P1, PT, R27.reuse, R8, PT ;  /* 0x000000081b00720c */ /* 0x040fe20003f24070 */
[C---:B------:R-:W-:Y:S01]  /*6c60*/  IMAD R19, R27.reuse, R25, R19 ;  /* 0x000000191b137224 */ /* 0x040fe200078e0213 */
[----:B------:R-:W-:Y:S01]  /*6c70*/  IABS R25, R6 ;  /* 0x0000000600197213 */ /* 0x000fe20000000000 */
[----:B------:R-:W-:Y:S01]  /*6c80*/  IMAD R10, R27, R24, R10 ;  /* 0x000000181b0a7224 */ /* 0x000fe200078e020a */
[----:B------:R-:W-:Y:S01]  /*6c90*/  IABS R24, R11 ;  /* 0x0000000b00187213 */ /* 0x000fe20000000000 */
[----:B------:R-:W-:-:S02]  /*6ca0*/  VIADD R9, R28, 0x3 ;  /* 0x000000031c097836 */ /* 0x000fc40000000000 */
[----:B------:R-:W-:Y:S02]  /*6cb0*/  VIADD R0, R28, 0x1 ;  /* 0x000000011c007836 */ /* 0x000fe40000000000 */
[----:B------:R-:W-:-:S04]  /*6cc0*/  IMAD.HI.U32 R28, R23, R25, RZ ;  /* 0x00000019171c7227 */ /* 0x000fc800078e00ff */
[----:B------:R-:W-:Y:S01]  /*6cd0*/  @!P0 IMAD.IADD R4, R4, 0x1, -R27 ;  /* 0x0000000104048824 */ /* 0x000fe200078e0a1b */
[----:B------:R-:W-:Y:S01]  /*6ce0*/  ISETP.GE.AND P0, PT, R2, RZ, PT ;  /* 0x000000ff0200720c */ /* 0x000fe20003f06270 */
[----:B------:R-:W-:-:S04]  /*6cf0*/  IMAD.HI.U32 R2, R23, R26, RZ ;  /* 0x0000001a17027227 */ /* 0x000fc800078e00ff */
[----:B------:R-:W-:Y:S02]  /*6d00*/  IMAD.MOV R2, RZ, RZ, -R2 ;  /* 0x000000ffff027224 */ /* 0x000fe400078e0a02 */
[----:B------:R-:W-:-:S04]  /*6d10*/  IMAD.HI.U32 R29, R23, R24, RZ ;  /* 0x00000018171d7227 */ /* 0x000fc800078e00ff */
[----:B------:R-:W-:Y:S01]  /*6d20*/  IMAD R26, R27, R2, R26 ;  /* 0x000000021b1a7224 */ /* 0x000fe200078e021a */
[----:B------:R-:W-:Y:S01]  /*6d30*/  IABS R2, R9 ;  /* 0x0000000900027213 */ /* 0x000fe20000000000 */
[----:B------:R-:W-:Y:S01]  /*6d40*/  @!P1 IMAD.IADD R8, R8, 0x1, -R27 ;  /* 0x0000000108089824 */ /* 0x000fe200078e0a1b */
[----:B------:R-:W-:Y:S01]  /*6d50*/  ISETP.GE.AND P1, PT, R22, RZ, PT ;  /* 0x000000ff1600720c */ /* 0x000fe20003f26270 */
[----:B--2---:R-:W-:Y:S01]  /*6d60*/  IMAD.MOV R20, RZ, RZ, -R28 ;  /* 0x000000ffff147224 */ /* 0x004fe200078e0a1c */
[----:B------:R-:W-:Y:S01]  /*6d70*/  IABS R22, R0 ;  /* 0x0000000000167213 */ /* 0x000fe20000000000 */
[----:B------:R-:W-:Y:S02]  /*6d80*/  IMAD.MOV R28, RZ, RZ, -R29 ;  /* 0x000000ffff1c7224 */ /* 0x000fe400078e0a1d */
[----:B------:R-:W-:-:S04]  /*6d90*/  IMAD.HI.U32 R29, R23, R2, RZ ;  /* 0x00000002171d7227 */ /* 0x000fc800078e00ff */
[----:B------:R-:W-:Y:S02]  /*6da0*/  IMAD R25, R27, R20, R25 ;  /* 0x000000141b197224 */ /* 0x000fe400078e0219 */
[----:B------:R-:W-:Y:S02]  /*6db0*/  IMAD.MOV R29, RZ, RZ, -R29 ;  /* 0x000000ffff1d7224 */ /* 0x000fe400078e0a1d */
[----:B------:R-:W-:-:S04]  /*6dc0*/  IMAD.HI.U32 R20, R23, R22, RZ ;  /* 0x0000001617147227 */ /* 0x000fc800078e00ff */
[C---:B------:R-:W-:Y:S02]  /*6dd0*/  IMAD R23, R27.reuse, R29, R2 ;  /* 0x0000001d1b177224 */ /* 0x040fe400078e0202 */
[----:B------:R-:W-:Y:S02]  /*6de0*/  @!P2 IMAD.MOV R13, RZ, RZ, -R13 ;  /* 0x000000ffff0da224 */ /* 0x000fe400078e0a0d */
[----:B------:R-:W-:Y:S02]  /*6df0*/  IMAD.MOV R2, RZ, RZ, -R20 ;  /* 0x000000ffff027224 */ /* 0x000fe400078e0a14 */
[----:B------:R-:W2:Y:S01]  /*6e00*/  LDL.LU R20, [R1+0x928] ;  /* 0x0009280001147983 */ /* 0x000ea20000300800 */
[----:B------:R-:W-:Y:S02]  /*6e10*/  @!P3 IMAD.MOV R14, RZ, RZ, -R14 ;  /* 0x000000ffff0eb224 */ /* 0x000fe400078e0a0e */
[----:B------:R-:W-:Y:S01]  /*6e20*/  IMAD R24, R27, R28, R24 ;  /* 0x0000001c1b187224 */ /* 0x000fe200078e0218 */
[----:B------:R-:W4:Y:S01]  /*6e30*/  LDL.LU R29, [R1+0x3c] ;  /* 0x00003c00011d7983 */ /* 0x000f220000300800 */
[----:B------:R-:W-:Y:S01]  /*6e40*/  @!P5 IMAD.IADD R17, R17, 0x1, -R27 ;  /* 0x000000011111d824 */ /* 0x000fe200078e0a1b */
[----:B------:R-:W-:-:S02]  /*6e50*/  ISETP.GT.U32.AND P5, PT, R27, R5, PT ;  /* 0x000000051b00720c */ /* 0x000fc40003fa4070 */
[----:B------:R-:W5:Y:S04]  /*6e60*/  LDL.LU R28, [R1+0x2c] ;  /* 0x00002c00011c7983 */ /* 0x000f680000300800 */
[----:B------:R0:W-:Y:S07]  /*6e70*/  STL [R1+0x8b0], R13 ;  /* 0x0008b00d01007387 */ /* 0x0001ee0000100800 */
[--C-:B------:R-:W-:Y:S01]  /*6e80*/  @!P5 IMAD.IADD R5, R5, 0x1, -R27.reuse ;  /* 0x000000010505d824 */ /* 0x100fe200078e0a1b */
[----:B------:R-:W-:Y:S01]  /*6e90*/  ISETP.GT.U32.AND P5, PT, R27, R19, PT ;  /* 0x000000131b00720c */ /* 0x000fe20003fa4070 */
[----:B0-----:R-:W5:Y:S04]  /*6ea0*/  LDL.LU R13, [R1+0x58] ;  /* 0x00005800010d7983 */ /* 0x001f680000300800 */
[----:B------:R0:W-:Y:S08]  /*6eb0*/  STL [R1+0x8b4], R14 ;  /* 0x0008b40e01007387 */ /* 0x0001f00000100800 */
[----:B------:R-:W-:Y:S01]  /*6ec0*/  @!P5 IMAD.IADD R19, R19, 0x1, -R27 ;  /* 0x000000011313d824 */ /* 0x000fe200078e0a1b */
[----:B------:R-:W-:Y:S01]  /*6ed0*/  ISETP.GT.U32.AND P5, PT, R27, R10, PT ;  /* 0x0000000a1b00720c */ /* 0x000fe20003fa4070 */
[----:B0-----:R-:W5:-:S12]  /*6ee0*/  LDL.LU R14, [R1+0x5c] ;  /* 0x00005c00010e7983 */ /* 0x001f580000300800 */
[----:B------:R-:W-:Y:S01]  /*6ef0*/  @!P5 IMAD.IADD R10, R10, 0x1, -R27 ;  /* 0x000000010a0ad824 */ /* 0x000fe200078e0a1b */
[----:B------:R-:W-:Y:S01]  /*6f00*/  ISETP.GT.U32.AND P5, PT, R27, R12, PT ;  /* 0x0000000c1b00720c */ /* 0x000fe20003fa4070 */
[----:B---3--:R-:W-:-:S05]  /*6f10*/  @!P6 IMAD.MOV R15, RZ, RZ, -R15 ;  /* 0x000000ffff0fe224 */ /* 0x008fca00078e0a0f */
[----:B------:R0:W-:Y:S04]  /*6f20*/  STL [R1+0x8b8], R15 ;  /* 0x0008b80f01007387 */ /* 0x0001e80000100800 */
[----:B0-----:R-:W3:Y:S03]  /*6f30*/  LDL.LU R15, [R1+0x60] ;  /* 0x00006000010f7983 */ /* 0x001ee60000300800 */
[----:B------:R-:W-:Y:S01]  /*6f40*/  @!P5 IMAD.IADD R12, R12, 0x1, -R27 ;  /* 0x000000010c0cd824 */ /* 0x000fe200078e0a1b */
[C---:B------:R-:W-:Y:S01]  /*6f50*/  ISETP.GT.U32.AND P2, PT, R27.reuse, R4, PT ;  /* 0x000000041b00720c */ /* 0x040fe20003f44070 */
[----:B------:R-:W-:Y:S01]  /*6f60*/  @!P4 IMAD.MOV R16, RZ, RZ, -R16 ;  /* 0x000000ffff10c224 */ /* 0x000fe200078e0a10 */
[----:B------:R-:W-:-:S02]  /*6f70*/  ISETP.GT.U32.AND P3, PT, R27, R5, PT ;  /* 0x000000051b00720c */ /* 0x000fc40003f64070 */
[C---:B------:R-:W-:Y:S01]  /*6f80*/  ISETP.GT.U32.AND P5, PT, R27.reuse, R8, PT ;  /* 0x000000081b00720c */ /* 0x040fe20003fa4070 */
[----:B------:R-:W-:Y:S01]  /*6f90*/  @!P0 IMAD.MOV R17, RZ, RZ, -R17 ;  /* 0x000000ffff118224 */ /* 0x000fe200078e0a11 */
[C---:B------:R-:W-:Y:S02]  /*6fa0*/  ISETP.GT.U32.AND P4, PT, R27.reuse, R19, PT ;  /* 0x000000131b00720c */ /* 0x040fe40003f84070 */
[C---:B------:R-:W-:Y:S01]  /*6fb0*/  ISETP.GT.U32.AND P0, PT, R27.reuse, R12, PT ;  /* 0x0000000c1b00720c */ /* 0x040fe20003f04070 */
[----:B------:R-:W-:Y:S01]  /*6fc0*/  @!P1 IMAD.MOV R18, RZ, RZ, -R18 ;  /* 0x000000ffff129224 */ /* 0x000fe200078e0a12 */
[----:B------:R-:W-:-:S03]  /*6fd0*/  ISETP.GT.U32.AND P1, PT, R27, R26, PT ;  /* 0x0000001a1b00720c */ /* 0x000fc60003f24070 */
[--C-:B------:R-:W-:Y:S01]  /*6fe0*/  @!P2 IMAD.IADD R4, R4, 0x1, -R27.reuse ;  /* 0x000000010404a824 */ /* 0x100fe200078e0a1b */
[----:B------:R-:W-:Y:S01]  /*6ff0*/  ISETP.GT.U32.AND P2, PT, R27, R25, PT ;  /* 0x000000191b00720c */ /* 0x000fe20003f44070 */
[--C-:B------:R-:W-:Y:S01]  /*7000*/  @!P3 IMAD.IADD R5, R5, 0x1, -R27.reuse ;  /* 0x000000010505b824 */ /* 0x100fe200078e0a1b */
[C---:B------:R-:W-:Y:S01]  /*7010*/  ISETP.GT.U32.AND P3, PT, R27.reuse, R24, PT ;  /* 0x000000181b00720c */ /* 0x040fe20003f64070 */
[--C-:B------:R-:W-:Y:S01]  /*7020*/  @!P5 IMAD.IADD R8, R8, 0x1, -R27.reuse ;  /* 0x000000010808d824 */ /* 0x100fe200078e0a1b */
[----:B------:R-:W-:Y:S01]  /*7030*/  ISETP.GT.U32.AND P5, PT, R27, R23, PT ;  /* 0x000000171b00720c */ /* 0x000fe20003fa4070 */
[--C-:B------:R-:W-:Y:S01]  /*7040*/  @!P4 IMAD.IADD R19, R19, 0x1, -R27.reuse ;  /* 0x000000011313c824 */ /* 0x100fe200078e0a1b */
[C---:B------:R-:W-:Y:S01]  /*7050*/  ISETP.GT.U32.AND P4, PT, R27.reuse, R21, PT ;  /* 0x000000151b00720c */ /* 0x040fe20003f84070 */
[--C-:B------:R-:W-:Y:S01]  /*7060*/  @!P0 IMAD.IADD R12, R12, 0x1, -R27.reuse ;  /* 0x000000010c0c8824 */ /* 0x100fe200078e0a1b */
[----:B------:R-:W-:Y:S01]  /*7070*/  ISETP.GT.U32.AND P6, PT, R27, R10, PT ;  /* 0x0000000a1b00720c */ /* 0x000fe20003fc4070 */
[----:B------:R-:W-:-:S04]  /*7080*/  @!P1 IMAD.IADD R26, R26, 0x1, -R27 ;  /* 0x000000011a1a9824 */ /* 0x000fc800078e0a1b */
[--C-:B------:R-:W-:Y:S02]  /*7090*/  @!P2 IMAD.IADD R25, R25, 0x1, -R27.reuse ;  /* 0x000000011919a824 */ /* 0x100fe400078e0a1b */
[--C-:B------:R-:W-:Y:S02]  /*70a0*/  @!P3 IMAD.IADD R24, R24, 0x1, -R27.reuse ;  /* 0x000000011818b824 */ /* 0x100fe400078e0a1b */
[--C-:B------:R-:W-:Y:S02]  /*70b0*/  @!P5 IMAD.IADD R23, R23, 0x1, -R27.reuse ;  /* 0x000000011717d824 */ /* 0x100fe400078e0a1b */
[--C-:B------:R-:W-:Y:S01]  /*70c0*/  @!P4 IMAD.IADD R21, R21, 0x1, -R27.reuse ;  /* 0x000000011515c824 */ /* 0x100fe200078e0a1b */
[----:B------:R0:W-:Y:S01]  /*70d0*/  STL [R1+0x8bc], R16 ;  /* 0x0008bc1001007387 */ /* 0x0001e20000100800 */
[----:B------:R-:W-:-:S03]  /*70e0*/  @!P6 IMAD.IADD R10, R10, 0x1, -R27 ;  /* 0x000000010a0ae824 */ /* 0x000fc600078e0a1b */
[----:B------:R-:W-:Y:S04]  /*70f0*/  STL [R1+0x8c0], R17 ;  /* 0x0008c01101007387 */ /* 0x000fe80000100800 */
[----:B------:R-:W-:Y:S01]  /*7100*/  STL [R1+0x8c4], R18 ;  /* 0x0008c41201007387 */ /* 0x000fe20000100800 */
[----:B--2---:R-:W-:-:S03]  /*7110*/  ISETP.GE.AND P4, PT, R20, RZ, PT ;  /* 0x000000ff1400720c */ /* 0x004fc60003f86270 */
[----:B------:R-:W2:Y:S01]  /*7120*/  LDL.LU R20, [R1+0x924] ;  /* 0x0009240001147983 */ /* 0x000ea20000300800 */
[----:B----4-:R-:W-:Y:S02]  /*7130*/  ISETP.GE.AND P3, PT, R29, RZ, PT ;  /* 0x000000ff1d00720c */ /* 0x010fe40003f66270 */
[----:B-----5:R-:W-:Y:S01]  /*7140*/  ISETP.GE.AND P5, PT, R28, RZ, PT ;  /* 0x000000ff1c00720c */ /* 0x020fe20003fa6270 */
[----:B------:R-:W-:Y:S01]  /*7150*/  IMAD R22, R27, R2, R22 ;  /* 0x000000021b167224 */ /* 0x000fe200078e0216 */
[----:B------:R-:W1:Y:S01]  /*7160*/  LDC.64 R28, c[0x0][0x218] ;  /* 0x00008600ff1c7b82 */ /* 0x000e620000000a00 */
[----:B------:R-:W-:Y:S02]  /*7170*/  ISETP.GE.AND P2, PT, R13, RZ, PT ;  /* 0x000000ff0d00720c */ /* 0x000fe40003f46270 */
[----:B------:R-:W-:-:S11]  /*7180*/  ISETP.GE.AND P1, PT, R14, RZ, PT ;  /* 0x000000ff0e00720c */ /* 0x000fd60003f26270 */
[----:B------:R-:W-:Y:S02]  /*7190*/  @!P2 IMAD.MOV R8, RZ, RZ, -R8 ;  /* 0x000000ffff08a224 */ /* 0x000fe400078e0a08 */
[----:B------:R-:W-:Y:S02]  /*71a0*/  @!P3 IMAD.MOV R19, RZ, RZ, -R19 ;  /* 0x000000ffff13b224 */ /* 0x000fe400078e0a13 */
[----:B------:R-:W-:Y:S02]  /*71b0*/  @!P5 IMAD.MOV R10, RZ, RZ, -R10 ;  /* 0x000000ffff0ad224 */ /* 0x000fe400078e0a0a */
[----:B------:R-:W-:Y:S02]  /*71c0*/  @!P4 IMAD.MOV R12, RZ, RZ, -R12 ;  /* 0x000000ffff0cc224 */ /* 0x000fe400078e0a0c */
[----:B------:R-:W-:Y:S01]  /*71d0*/  @!P1 IMAD.MOV R5, RZ, RZ, -R5 ;  /* 0x000000ffff059224 */ /* 0x000fe200078e0a05 */
[----:B------:R-:W-:Y:S02]  /*71e0*/  ISETP.GE.AND P4, PT, R3, RZ, PT ;  /* 0x000000ff0300720c */ /* 0x000fe40003f86270 */
[----:B------:R-:W-:-:S02]  /*71f0*/  ISETP.GT.U32.AND P5, PT, R27, R21, PT ;  /* 0x000000151b00720c */ /* 0x000fc40003fa4070 */
[----:B------:R-:W-:-:S11]  /*7200*/  ISETP.GT.U32.AND P1, PT, R27, R25, PT ;  /* 0x000000191b00720c */ /* 0x000fd60003f24070 */
[--C-:B------:R-:W-:Y:S01]  /*7210*/  @!P5 IMAD.IADD R21, R21, 0x1, -R27.reuse ;  /* 0x000000011515d824 */ /* 0x100fe200078e0a1b */
[----:B------:R-:W-:Y:S01]  /*7220*/  ISETP.GE.AND P5, PT, R0, RZ, PT ;  /* 0x000000ff0000720c */ /* 0x000fe20003fa6270 */
[----:B------:R-:W-:Y:S01]  /*7230*/  @!P1 IMAD.IADD R25, R25, 0x1, -R27 ;  /* 0x0000000119199824 */ /* 0x000fe200078e0a1b */
[----:B------:R-:W-:Y:S02]  /*7240*/  ISETP.GE.AND P1, PT, R11, RZ, PT ;  /* 0x000000ff0b00720c */ /* 0x000fe40003f26270 */
[----:B---3--:R-:W-:-:S13]  /*7250*/  ISETP.GE.AND P0, PT, R15, RZ, PT ;  /* 0x000000ff0f00720c */ /* 0x008fda0003f06270 */
[----:B------:R-:W-:Y:S01]  /*7260*/  @!P0 IMAD.MOV R4, RZ, RZ, -R4 ;  /* 0x000000ffff048224 */ /* 0x000fe200078e0a04 */
[----:B------:R-:W-:-:S04]  /*7270*/  ISETP.GT.U32.AND P0, PT, R27, R26, PT ;  /* 0x0000001a1b00720c */ /* 0x000fc80003f04070 */
[----:B------:R3:W-:Y:S04]  /*7280*/  STL [R1+0x8c8], R4 ;  /* 0x0008c80401007387 */ /* 0x0007e80000100800 */
[----:B------:R-:W-:Y:S04]  /*7290*/  STL [R1+0x8cc], R5 ;  /* 0x0008cc0501007387 */ /* 0x000fe80000100800 */
[----:B------:R-:W-:Y:S01]  /*72a0*/  STL [R1+0x8d0], R8 ;  /* 0x0008d00801007387 */ /* 0x000fe20000100800 */
[----:B------:R-:W-:Y:S01]  /*72b0*/  @!P0 IMAD.IADD R26, R26, 0x1, -R27 ;  /* 0x000000011a1a8824 */ /* 0x000fe200078e0a1b */
[----:B------:R-:W-:-:S02]  /*72c0*/  ISETP.GE.AND P0, PT, R6, RZ, PT ;  /* 0x000000ff0600720c */ /* 0x000fc40003f06270 */
[----:B------:R-:W-:Y:S01]  /*72d0*/  STL [R1+0x8d4], R19 ;  /* 0x0008d41301007387 */ /* 0x000fe20000100800 */
[----:B------:R-:W4:Y:S03]  /*72e0*/  LDC R6, c[0x0][0x230] ;  /* 0x00008c00ff067b82 */ /* 0x000f260000000800 */
[----:B------:R-:W-:Y:S04]  /*72f0*/  STL [R1+0x8d8], R10 ;  /* 0x0008d80a01007387 */ /* 0x000fe80000100800 */
[----:B------:R-:W-:Y:S04]  /*7300*/  STL [R1+0x8dc], R12 ;  /* 0x0008dc0c01007387 */ /* 0x000fe80000100800 */
[----:B------:R-:W5:Y:S04]  /*7310*/  LDL.LU R3, [R1+0x920] ;  /* 0x0009200001037983 */ /* 0x000f680000300800 */
[----:B0-----:R-:W3:Y:S04]  /*7320*/  LDL.LU R16, [R1+0x50] ;  /* 0x0000500001107983 */ /* 0x001ee80000300800 */
[----:B------:R-:W3:Y:S04]  /*7330*/  LDL.LU R15, [R1+0x4c] ;  /* 0x00004c00010f7983 */ /* 0x000ee80000300800 */
[----:B------:R-:W3:Y:S01]  /*7340*/  LDL.LU R14, [R1+0x44] ;  /* 0x00004400010e7983 */ /* 0x000ee20000300800 */
[----:B----4-:R-:W-:-:S03]  /*7350*/  VIADD R6, R6, 0x3f ;  /* 0x0000003f06067836 */ /* 0x010fc60000000000 */
[----:B------:R-:W4:Y:S02]  /*7360*/  LDL.LU R13, [R1+0x1d8] ;  /* 0x0001d800010d7983 */ /* 0x000f240000300800 */
[----:B------:R-:W-:Y:S02]  /*7370*/  SHF.R.S32.HI R2, RZ, 0x1f, R6 ;  /* 0x0000001fff027819 */ /* 0x000fe40000011406 */
[----:B------:R-:W4:Y:S02]  /*7380*/  LDL.LU R11, [R1+0x1dc] ;  /* 0x0001dc00010b7983 */ /* 0x000f240000300800 */
[----:B------:R-:W-:-:S06]  /*7390*/  LEA.HI R0, R2, R6, RZ, 0x6 ;  /* 0x0000000602007211 */ /* 0x000fcc00078f30ff */
[----:B------:R-:W4:Y:S01]  /*73a0*/  LDL.LU R0, [R1+0x40] ;  /* 0x0000400001007983 */ /* 0x000f220000300800 */
[C---:B------:R-:W-:Y:S02]  /*73b0*/  ISETP.GT.U32.AND P6, PT, R27.reuse, R22, PT ;  /* 0x000000161b00720c */ /* 0x040fe40003fc4070 */
[C---:B------:R-:W-:Y:S02]  /*73c0*/  ISETP.GT.U32.AND P2, PT, R27.reuse, R24, PT ;  /* 0x000000181b00720c */ /* 0x040fe40003f44070 */
[----:B------:R-:W-:-:S09]  /*73d0*/  ISETP.GT.U32.AND P3, PT, R27, R23, PT ;  /* 0x000000171b00720c */ /* 0x000fd20003f64070 */
[----:B------:R-:W-:-:S05]  /*73e0*/  @!P6 IMAD.IADD R22, R22, 0x1, -R27 ;  /* 0x000000011616e824 */ /* 0x000fca00078e0a1b */
[----:B------:R-:W-:Y:S01]  /*73f0*/  ISETP.GT.U32.AND P6, PT, R27, R22, PT ;  /* 0x000000161b00720c */ /* 0x000fe20003fc4070 */
[--C-:B------:R-:W-:Y:S02]  /*7400*/  @!P2 IMAD.IADD R24, R24, 0x1, -R27.reuse ;  /* 0x000000011818a824 */ /* 0x100fe400078e0a1b */
[----:B------:R-:W-:-:S10]  /*7410*/  @!P3 IMAD.IADD R23, R23, 0x1, -R27 ;  /* 0x000000011717b824 */ /* 0x000fd400078e0a1b */
[----:B------:R-:W-:Y:S01]  /*7420*/  @!P6 IMAD.IADD R22, R22, 0x1, -R27 ;  /* 0x000000011616e824 */ /* 0x000fe200078e0a1b */
[----:B------:R-:W-:Y:S02]  /*7430*/  ISETP.GE.AND P2, PT, R9, RZ, PT ;  /* 0x000000ff0900720c */ /* 0x000fe40003f46270 */
[----:B------:R-:W-:Y:S01]  /*7440*/  ISETP.GE.AND P3, PT, R7, RZ, PT ;  /* 0x000000ff0700720c */ /* 0x000fe20003f66270 */
[----:B------:R-:W4:Y:S01]  /*7450*/  LDL.LU R9, [R1+0x74] ;  /* 0x0000740001097983 */ /* 0x000f220000300800 */
[----:B------:R-:W-:-:S03]  /*7460*/  @!P4 IMAD.MOV R26, RZ, RZ, -R26 ;  /* 0x000000ffff1ac224 */ /* 0x000fc600078e0a1a */
[----:B------:R-:W4:Y:S01]  /*7470*/  LDL.LU R7, [R1+0x1d4] ;  /* 0x0001d40001077983 */ /* 0x000f220000300800 */
[----:B------:R-:W-:-:S03]  /*7480*/  @!P0 IMAD.MOV R25, RZ, RZ, -R25 ;  /* 0x000000ffff198224 */ /* 0x000fc600078e0a19 */
[----:B------:R-:W4:Y:S01]  /*7490*/  LDL.LU R6, [R1+0x78] ;  /* 0x0000780001067983 */ /* 0x000f220000300800 */
[----:B------:R-:W-:-:S03]  /*74a0*/  @!P1 IMAD.MOV R24, RZ, RZ, -R24 ;  /* 0x000000ffff189224 */ /* 0x000fc600078e0a18 */
[----:B-1----:R-:W-:Y:S01]  /*74b0*/  STL [R1+0x8e4], R28 ;  /* 0x0008e41c01007387 */ /* 0x002fe20000100800 */
[----:B------:R-:W-:-:S03]  /*74c0*/  @!P2 IMAD.MOV R23, RZ, RZ, -R23 ;  /* 0x000000ffff17a224 */ /* 0x000fc600078e0a17 */
[----:B------:R-:W-:Y:S01]  /*74d0*/  STL [R1+0x8e0], R29 ;  /* 0x0008e01d01007387 */ /* 0x000fe20000100800 */
[----:B------:R-:W-:Y:S02]  /*74e0*/  @!P3 IMAD.MOV R21, RZ, RZ, -R21 ;  /* 0x000000ffff15b224 */ /* 0x000fe400078e0a15 */
[----:B------:R-:W-:Y:S01]  /*74f0*/  @!P5 IMAD.MOV R22, RZ, RZ, -R22 ;  /* 0x000000ffff16d224 */ /* 0x000fe200078e0a16 */
[----:B-----5:R-:W-:Y:S02]  /*7500*/  ISETP.NE.AND P6, PT, R3, RZ, PT ;  /* 0x000000ff0300720c */ /* 0x020fe40003fc5270 */
[----:B------:R-:W-:Y:S02]  /*7510*/  LOP3.LUT R27, RZ, R3, RZ, 0x33, !PT ;  /* 0x00000003ff1b7212 */ /* 0x000fe400078e33ff */
[----:B------:R-:W0:Y:S02]  /*7520*/  LDC.64 R2, c[0x0][0x218] ;  /* 0x00008600ff027b82 */ /* 0x000e240000000a00 */
[----:B--2---:R-:W-:-:S02]  /*7530*/  SEL R20, R27, R20, !P6 ;  /* 0x000000141b147207 */ /* 0x004fc40007000000 */
[C---:B---3--:R-:W-:Y:S01]  /*7540*/  SEL R4, R27.reuse, R15, !P6 ;  /* 0x0000000f1b047207 */ /* 0x048fe20007000000 */
[----:B0-----:R0:W-:Y:S04]  /*7550*/  STL [R1+0x8e8], R2 ;  /* 0x0008e80201007387 */ /* 0x0011e80000100800 */
[----:B------:R1:W-:Y:S04]  /*7560*/  STL [R1+0x808], R3 ;  /* 0x0008080301007387 */ /* 0x0003e80000100800 */
[----:B------:R-:W-:Y:S01]  /*7570*/  STL [R1+0x8ec], R26 ;  /* 0x0008ec1a01007387 */ /* 0x000fe20000100800 */
[----:B0-----:R-:W-:-:S03]  /*7580*/  SEL R2, R27, R16, !P6 ;  /* 0x000000101b027207 */ /* 0x001fc60007000000 */
[----:B------:R-:W-:Y:S01]  /*7590*/  STL [R1+0x8f0], R25 ;  /* 0x0008f01901007387 */ /* 0x000fe20000100800 */
[----:B-1----:R-:W-:-:S03]  /*75a0*/  SEL R3, R27, R14, !P6 ;  /* 0x0000000e1b037207 */ /* 0x002fc60007000000 */
[----:B------:R-:W-:Y:S04]  /*75b0*/  STL [R1+0x8f4], R24 ;  /* 0x0008f41801007387 */ /* 0x000fe80000100800 */
[----:B------:R-:W-:Y:S04]  /*75c0*/  STL [R1+0x8f8], R23 ;  /* 0x0008f81701007387 */ /* 0x000fe80000100800 */
[----:B------:R-:W-:Y:S04]  /*75d0*/  STL [R1+0x8fc], R21 ;  /* 0x0008fc1501007387 */ /* 0x000fe80000100800 */
[----:B------:R-:W-:Y:S04]  /*75e0*/  STL [R1+0x900], R22 ;  /* 0x0009001601007387 */ /* 0x000fe80000100800 */
[----:B------:R-:W-:Y:S04]  /*75f0*/  STL [R1+0x904], R20 ;  /* 0x0009041401007387 */ /* 0x000fe80000100800 */
[----:B------:R4:W-:Y:S04]  /*7600*/  STL [R1+0x38], R2 ;  /* 0x0000380201007387 */ /* 0x0009e80000100800 */
[----:B------:R0:W-:Y:S04]  /*7610*/  STL [R1+0x2c], R4 ;  /* 0x00002c0401007387 */ /* 0x0001e80000100800 */
[----:B------:R1:W-:Y:S01]  /*7620*/  STL [R1+0x1c], R3 ;  /* 0x00001c0301007387 */ /* 0x0003e20000100800 */
[----:B----4-:R-:W-:-:S02]  /*7630*/  SEL R2, R27, R13, !P6 ;  /* 0x0000000d1b027207 */ /* 0x010fc40007000000 */
[----:B0-----:R-:W-:-:S03]  /*7640*/  SEL R4, R27, R11, !P6 ;  /* 0x0000000b1b047207 */ /* 0x001fc60007000000 */
[----:B------:R0:W-:Y:S01]  /*7650*/  STL [R1+0x3c], R2 ;  /* 0x00003c0201007387 */ /* 0x0001e20000100800 */
[----:B-1----:R-:W-:-:S03]  /*7660*/  SEL R3, R27, R0, !P6 ;  /* 0x000000001b037207 */ /* 0x002fc60007000000 */
[----:B------:R-:W-:Y:S04]  /*7670*/  STL [R1+0x44], R4 ;  /* 0x0000440401007387 */ /* 0x000fe80000100800 */
[----:B------:R-:W-:Y:S04]  /*7680*/  STL [R1+0x40], R3 ;  /* 0x0000400301007387 */ /* 0x000fe80000100800 */
[----:B------:R-:W2:Y:S01]  /*7690*/  LDL.LU R20, [R1+0xa4] ;  /* 0x0000a40001147983 */ /* 0x000ea20000300800 */
[C---:B0-----:R-:W-:Y:S02]  /*76a0*/  SEL R2, R27.reuse, R9, !P6 ;  /* 0x000000091b027207 */ /* 0x041fe40007000000 */
[----:B------:R-:W-:-:S03]  /*76b0*/  SEL R0, R27, R7, !P6 ;  /* 0x000000071b007207 */ /* 0x000fc60007000000 */
[----:B------:R-:W-:Y:S04]  /*76c0*/  STL [R1+0x48], R2 ;  /* 0x0000480201007387 */ /* 0x000fe80000100800 */
[----:B--2---:R0:W-:Y:S04]  /*76d0*/  STL [R1+0x918], R20 ;  /* 0x0009181401007387 */ /* 0x0041e80000100800 */
[----:B------:R1:W-:Y:S04]  /*76e0*/  STL [R1+0x4c], R0 ;  /* 0x00004c0001007387 */ /* 0x0003e80000100800 */
[----:B0-----:R-:W2:Y:S01]  /*76f0*/  LDL.LU R20, [R1+0x90] ;  /* 0x0000900001147983 */ /* 0x001ea20000300800 */
[----:B-1----:R-:W-:-:S03]  /*7700*/  SEL R0, R27, R6, !P6 ;  /* 0x000000061b007207 */ /* 0x002fc60007000000 */
[----:B--2---:R0:W-:Y:S04]  /*7710*/  STL [R1+0x91c], R20 ;  /* 0x00091c1401007387 */ /* 0x0041e80000100800 */
[----:B0-----:R-:W2:Y:S04]  /*7720*/  LDL.LU R20, [R1+0x88] ;  /* 0x0000880001147983 */ /* 0x001ea80000300800 */
[----:B------:R-:W3:Y:S04]  /*7730*/  LDL.LU R22, [R1+0xa8] ;  /* 0x0000a80001167983 */ /* 0x000ee80000300800 */
[----:B------:R-:W4:Y:S04]  /*7740*/  LDL.LU R21, [R1+0xb0] ;  /* 0x0000b00001157983 */ /* 0x000f280000300800 */
[----:B------:R-:W5:Y:S04]  /*7750*/  LDL.LU R23, [R1+0x1a8] ;  /* 0x0001a80001177983 */ /* 0x000f680000300800 */
[----:B------:R-:W5:Y:S04]  /*7760*/  LDL.LU R24, [R1+0x1d0] ;  /* 0x0001d00001187983 */ /* 0x000f680000300800 */
[----:B------:R-:W5:Y:S04]  /*7770*/  LDL.LU R25, [R1+0x1cc] ;  /* 0x0001cc0001197983 */ /* 0x000f680000300800 */
[----:B------:R-:W5:Y:S04]  /*7780*/  LDL.LU R7, [R1+0x1c0] ;  /* 0x0001c00001077983 */ /* 0x000f680000300800 */
[----:B------:R-:W5:Y:S04]  /*7790*/  LDL.LU R26, [R1+0xb4] ;  /* 0x0000b400011a7983 */ /* 0x000f680000300800 */
[----:B------:R-:W5:Y:S04]  /*77a0*/  LDL.LU R3, [R1+0xb8] ;  /* 0x0000b80001037983 */ /* 0x000f680000300800 */
[----:B------:R0:W-:Y:S04]  /*77b0*/  STL [R1+0x50], R0 ;  /* 0x0000500001007387 */ /* 0x0001e80000100800 */
[----:B------:R-:W5:Y:S04]  /*77c0*/  LDL.LU R2, [R1+0xc0] ;  /* 0x0000c00001027983 */ /* 0x000f680000300800 */
        /* <DEDUP_REMOVED lines=15> */
[----:B0-----:R-:W5:Y:S04]  /*78c0*/  LDL.LU R0, [R1+0x14c] ;  /* 0x00014c0001007983 */ /* 0x001f680000300800 */
[----:B------:R-:W5:Y:S04]  /*78d0*/  LDL.LU R9, [R1+0x150] ;  /* 0x0001500001097983 */ /* 0x000f680000300800 */
[----:B------:R-:W5:Y:S01]  /*78e0*/  LDL.LU R6, [R1+0x154] ;  /* 0x0001540001067983 */ /* 0x000f620000300800 */
[----:B--2---:R-:W-:-:S05]  /*78f0*/  SEL R20, R27, R20, !P6 ;  /* 0x000000141b147207 */ /* 0x004fca0007000000 */
[----:B------:R0:W-:Y:S04]  /*7900*/  STL [R1+0x58], R20 ;  /* 0x0000581401007387 */ /* 0x0001e80000100800 */
[----:B0-----:R-:W2:Y:S02]  /*7910*/  LDL.LU R20, [R1+0x91c] ;  /* 0x00091c0001147983 */ /* 0x001ea40000300800 */
[----:B--2---:R-:W-:-:S05]  /*7920*/  SEL R20, R27, R20, !P6 ;  /* 0x000000141b147207 */ /* 0x004fca0007000000 */
[----:B------:R0:W-:Y:S04]  /*7930*/  STL [R1+0x5c], R20 ;  /* 0x00005c1401007387 */ /* 0x0001e80000100800 */
[----:B0-----:R-:W2:Y:S01]  /*7940*/  LDL.LU R20, [R1+0x918] ;  /* 0x0009180001147983 */ /* 0x001ea20000300800 */
[C---:B---3--:R-:W-:Y:S02]  /*7950*/  SEL R22, R27.reuse, R22, !P6 ;  /* 0x000000161b167207 */ /* 0x048fe40007000000 */
[C---:B----4-:R-:W-:Y:S02]  /*7960*/  SEL R21, R27.reuse, R21, !P6 ;  /* 0x000000151b157207 */ /* 0x050fe40007000000 */
[C---:B-----5:R-:W-:Y:S02]  /*7970*/  SEL R12, R27.reuse, R12, !P6 ;  /* 0x0000000c1b0c7207 */ /* 0x060fe40007000000 */
[----:B------:R-:W-:-:S02]  /*7980*/  SEL R8, R27, R8, !P6 ;  /* 0x000000081b087207 */ /* 0x000fc40007000000 */
[----:B--2---:R-:W-:-:S05]  /*7990*/  SEL R20, R27, R20, !P6 ;  /* 0x000000141b147207 */ /* 0x004fca0007000000 */
[----:B------:R0:W-:Y:S04]  /*79a0*/  STL [R1+0x74], R20 ;  /* 0x0000741401007387 */ /* 0x0001e80000100800 */
[----:B------:R1:W-:Y:S01]  /*79b0*/  STL [R1+0x78], R22 ;  /* 0x0000781601007387 */ /* 0x0003e20000100800 */
[----:B0-----:R-:W-:-:S03]  /*79c0*/  SEL R20, R27, R23, !P6 ;  /* 0x000000171b147207 */ /* 0x001fc60007000000 */
[----:B------:R0:W-:Y:S01]  /*79d0*/  STL [R1+0x88], R21 ;  /* 0x0000881501007387 */ /* 0x0001e20000100800 */
[----:B-1----:R-:W-:-:S03]  /*79e0*/  SEL R22, R27, R24, !P6 ;  /* 0x000000181b167207 */ /* 0x002fc60007000000 */
[----:B------:R1:W-:Y:S01]  /*79f0*/  STL [R1+0x90], R20 ;  /* 0x0000901401007387 */ /* 0x0003e20000100800 */
[----:B0-----:R-:W-:-:S03]  /*7a00*/  SEL R21, R27, R25, !P6 ;  /* 0x000000191b157207 */ /* 0x001fc60007000000 */
[----:B------:R0:W-:Y:S01]  /*7a10*/  STL [R1+0xa4], R22 ;  /* 0x0000a41601007387 */ /* 0x0001e20000100800 */
[----:B-1----:R-:W-:-:S03]  /*7a20*/  SEL R20, R27, R7, !P6 ;  /* 0x000000071b147207 */ /* 0x002fc60007000000 */
[----:B------:R-:W2:Y:S04]  /*7a30*/  LDL.LU R7, [R1+0x158] ;  /* 0x0001580001077983 */ /* 0x000ea80000300800 */
[----:B------:R1:W-:Y:S01]  /*7a40*/  STL [R1+0xa8], R21 ;  /* 0x0000a81501007387 */ /* 0x0003e20000100800 */
[----:B0-----:R-:W-:-:S03]  /*7a50*/  SEL R22, R27, R26, !P6 ;  /* 0x0000001a1b167207 */ /* 0x001fc60007000000 */
[----:B------:R0:W-:Y:S01]  /*7a60*/  STL [R1+0xb0], R20 ;  /* 0x0000b01401007387 */ /* 0x0001e20000100800 */
[C---:B-1----:R-:W-:Y:S02]  /*7a70*/  SEL R21, R27.reuse, R3, !P6 ;  /* 0x000000031b157207 */ /* 0x042fe40007000000 */
[C---:B------:R-:W-:Y:S02]  /*7a80*/  SEL R3, R27.reuse, R29, !P6 ;  /* 0x0000001d1b037207 */ /* 0x040fe40007000000 */
[C---:B0-----:R-:W-:Y:S01]  /*7a90*/  SEL R20, R27.reuse, R2, !P6 ;  /* 0x000000021b147207 */ /* 0x041fe20007000000 */
[----:B------:R-:W-:Y:S01]  /*7aa0*/  STL [R1+0xb4], R22 ;  /* 0x0000b41601007387 */ /* 0x000fe20000100800 */
[----:B------:R-:W-:-:S03]  /*7ab0*/  SEL R2, R27, R28, !P6 ;  /* 0x0000001c1b027207 */ /* 0x000fc60007000000 */
[----:B------:R-:W-:Y:S04]  /*7ac0*/  STL [R1+0xb8], R21 ;  /* 0x0000b81501007387 */ /* 0x000fe80000100800 */
[----:B------:R-:W-:Y:S04]  /*7ad0*/  STL [R1+0xc0], R20 ;  /* 0x0000c01401007387 */ /* 0x000fe80000100800 */
[----:B------:R0:W-:Y:S04]  /*7ae0*/  STL [R1+0xc8], R3 ;  /* 0x0000c80301007387 */ /* 0x0001e80000100800 */
[----:B------:R1:W-:Y:S01]  /*7af0*/  STL [R1+0xd4], R2 ;  /* 0x0000d40201007387 */ /* 0x0003e20000100800 */
[----:B0-----:R-:W-:-:S03]  /*7b00*/  SEL R3, R27, R10, !P6 ;  /* 0x0000000a1b037207 */ /* 0x001fc60007000000 */
[----:B------:R-:W-:Y:S01]  /*7b10*/  STL [R1+0xdc], R12 ;  /* 0x0000dc0c01007387 */ /* 0x000fe20000100800 */
[----:B-1----:R-:W-:-:S03]  /*7b20*/  SEL R2, R27, R19, !P6 ;  /* 0x000000131b027207 */ /* 0x002fc60007000000 */
[----:B------:R0:W-:Y:S04]  /*7b30*/  STL [R1+0xe0], R3 ;  /* 0x0000e00301007387 */ /* 0x0001e80000100800 */
[----:B------:R1:W-:Y:S01]  /*7b40*/  STL [R1+0xe4], R2 ;  /* 0x0000e40201007387 */ /* 0x0003e20000100800 */
[----:B0-----:R-:W-:-:S03]  /*7b50*/  SEL R3, R27, R5, !P6 ;  /* 0x000000051b037207 */ /* 0x001fc60007000000 */
[----:B------:R-:W-:Y:S01]  /*7b60*/  STL [R1+0xe8], R8 ;  /* 0x0000e80801007387 */ /* 0x000fe20000100800 */
[----:B-1----:R-:W-:-:S03]  /*7b70*/  SEL R2, R27, R4, !P6 ;  /* 0x000000041b027207 */ /* 0x002fc60007000000 */
[----:B------:R0:W-:Y:S01]  /*7b80*/  STL [R1+0xf0], R3 ;  /* 0x0000f00301007387 */ /* 0x0001e20000100800 */
[----:B------:R-:W-:-:S03]  /*7b90*/  SEL R4, R27, R18, !P6 ;  /* 0x000000121b047207 */ /* 0x000fc60007000000 */
        /* <DEDUP_REMOVED lines=8> */
[----:B------:R1:W-:Y:S04]  /*7c20*/  STL [R1+0x118], R4 ;  /* 0x0001180401007387 */ /* 0x0003e80000100800 */
[----:B------:R3:W-:Y:S01]  /*7c30*/  STL [R1+0x11c], R3 ;  /* 0x00011c0301007387 */ /* 0x0007e20000100800 */
[C---:B0-----:R-:W-:Y:S02]  /*7c40*/  SEL R2, R27.reuse, R13, !P6 ;  /* 0x0000000d1b027207 */ /* 0x041fe40007000000 */
[----:B-1----:R-:W-:-:S03]  /*7c50*/  SEL R4, R27, R11, !P6 ;  /* 0x0000000b1b047207 */ /* 0x002fc60007000000 */
[----:B------:R0:W-:Y:S01]  /*7c60*/  STL [R1+0x124], R2 ;  /* 0x0001240201007387 */ /* 0x0001e20000100800 */
[----:B---3--:R-:W-:-:S03]  /*7c70*/  SEL R3, R27, R0, !P6 ;  /* 0x000000001b037207 */ /* 0x008fc60007000000 */
[----:B------:R-:W-:Y:S04]  /*7c80*/  STL [R1+0x12c], R4 ;  /* 0x00012c0401007387 */ /* 0x000fe80000100800 */
[----:B------:R-:W-:Y:S04]  /*7c90*/  STL [R1+0x14c], R3 ;  /* 0x00014c0301007387 */ /* 0x000fe80000100800 */
[----:B------:R-:W3:Y:S01]  /*7ca0*/  LDL.LU R20, [R1+0x16c] ;  /* 0x00016c0001147983 */ /* 0x000ee20000300800 */
[C---:B0-----:R-:W-:Y:S02]  /*7cb0*/  SEL R2, R27.reuse, R9, !P6 ;  /* 0x000000091b027207 */ /* 0x041fe40007000000 */
[----:B------:R-:W-:-:S03]  /*7cc0*/  SEL R0, R27, R6, !P6 ;  /* 0x000000061b007207 */ /* 0x000fc60007000000 */
[----:B------:R-:W-:Y:S04]  /*7cd0*/  STL [R1+0x150], R2 ;  /* 0x0001500201007387 */ /* 0x000fe80000100800 */
[----:B---3--:R0:W-:Y:S04]  /*7ce0*/  STL [R1+0x910], R20 ;  /* 0x0009101401007387 */ /* 0x0081e80000100800 */
[----:B------:R2:W-:Y:S04]  /*7cf0*/  STL [R1+0x154], R0 ;  /* 0x0001540001007387 */ /* 0x0005e80000100800 */
[----:B0-----:R-:W3:Y:S01]  /*7d00*/  LDL.LU R20, [R1+0x164] ;  /* 0x0001640001147983 */ /* 0x001ee20000300800 */
[----:B--2---:R-:W-:-:S03]  /*7d10*/  SEL R0, R27, R7, !P6 ;  /* 0x000000071b007207 */ /* 0x004fc60007000000 */
[----:B---3--:R0:W-:Y:S04]  /*7d20*/  STL [R1+0x914], R20 ;  /* 0x0009141401007387 */ /* 0x0081e80000100800 */
[----:B0-----:R-:W2:Y:S04]  /*7d30*/  LDL.LU R20, [R1+0x160] ;  /* 0x0001600001147983 */ /* 0x001ea80000300800 */
[----:B------:R-:W3:Y:S04]  /*7d40*/  LDL.LU R22, [R1+0x170] ;  /* 0x0001700001167983 */ /* 0x000ee80000300800 */
[----:B------:R-:W4:Y:S04]  /*7d50*/  LDL.LU R21, [R1+0x174] ;  /* 0x0001740001157983 */ /* 0x000f280000300800 */
        /* <DEDUP_REMOVED lines=10> */
[----:B------:R-:W3:Y:S04]  /*7e00*/  LDL.LU R12, [R1+0x1c4] ;  /* 0x0001c400010c7983 */ /* 0x000ee80000300800 */
[----:B------:R-:W5:Y:S04]  /*7e10*/  LDL.LU R10, [R1+0x1b4] ;  /* 0x0001b400010a7983 */ /* 0x000f680000300800 */
[----:B------:R-:W5:Y:S04]  /*7e20*/  LDL.LU R19, [R1+0x1c8] ;  /* 0x0001c80001137983 */ /* 0x000f680000300800 */
[----:B------:R-:W4:Y:S04]  /*7e30*/  LDL.LU R8, [R1+0x1bc] ;  /* 0x0001bc0001087983 */ /* 0x000f280000300800 */
        /* <DEDUP_REMOVED lines=20> */
[----:B--2---:R-:W-:-:S05]  /*7f80*/  SEL R20, R27, R20, !P6 ;  /* 0x000000141b147207 */ /* 0x004fca0007000000 */
[----:B------:R0:W-:Y:S02]  /*7f90*/  STL [R1+0x16c], R20 ;  /* 0x00016c1401007387 */ /* 0x0001e40000100800 */
[C---:B0-----:R-:W-:Y:S02]  /*7fa0*/  SEL R20, R27.reuse, R22, !P6 ;  /* 0x000000161b147207 */ /* 0x041fe40007000000 */
[C---:B------:R-:W-:Y:S02]  /*7fb0*/  SEL R22, R27.reuse, R21, !P6 ;  /* 0x000000151b167207 */ /* 0x040fe40007000000 */
[C---:B-----5:R-:W-:Y:S01]  /*7fc0*/  SEL R21, R27.reuse, R23, !P6 ;  /* 0x000000171b157207 */ /* 0x060fe20007000000 */
[----:B------:R0:W-:Y:S04]  /*7fd0*/  STL [R1+0x170], R20 ;  /* 0x0001701401007387 */ /* 0x0001e80000100800 */
[----:B------:R1:W-:Y:S01]  /*7fe0*/  STL [R1+0x174], R22 ;  /* 0x0001741601007387 */ /* 0x0003e20000100800 */
[----:B0-----:R-:W-:-:S03]  /*7ff0*/  SEL R20, R27, R6, !P6 ;  /* 0x000000061b147207 */ /* 0x001fc60007000000 */
[----:B------:R-:W2:Y:S04]  /*8000*/  LDL.LU R6, [R1+0x120] ;  /* 0x0001200001067983 */ /* 0x000ea80000300800 */
[----:B------:R0:W-:Y:S04]  /*8010*/  STL [R1+0x180], R21 ;  /* 0x0001801501007387 */ /* 0x0001e80000100800 */
[----:B------:R3:W-:Y:S01]  /*8020*/  STL [R1+0x188], R20 ;  /* 0x0001881401007387 */ /* 0x0007e20000100800 */
[C---:B-1----:R-:W-:Y:S02]  /*8030*/  SEL R22, R27.reuse, R26, !P6 ;  /* 0x0000001a1b167207 */ /* 0x042fe40007000000 */
[----:B0-----:R-:W-:-:S02]  /*8040*/  SEL R21, R27, R24, !P6 ;  /* 0x000000181b157207 */ /* 0x001fc40007000000 */
[----:B---3--:R-:W-:-:S03]  /*8050*/  SEL R20, R27, R25, !P6 ;  /* 0x000000191b147207 */ /* 0x008fc60007000000 */
[----:B------:R0:W-:Y:S04]  /*8060*/  STL [R1+0x18c], R21 ;  /* 0x00018c1501007387 */ /* 0x0001e80000100800 */
[----:B------:R1:W-:Y:S01]  /*8070*/  STL [R1+0x198], R20 ;  /* 0x0001981401007387 */ /* 0x0003e20000100800 */
[C---:B0-----:R-:W-:Y:S02]  /*8080*/  SEL R21, R27.reuse, R3, !P6 ;  /* 0x000000031b157207 */ /* 0x041fe40007000000 */
[C---:B------:R-:W-:Y:S02]  /*8090*/  SEL R3, R27.reuse, R29, !P6 ;  /* 0x0000001d1b037207 */ /* 0x040fe40007000000 */
[C---:B-1----:R-:W-:Y:S01]  /*80a0*/  SEL R20, R27.reuse, R2, !P6 ;  /* 0x000000021b147207 */ /* 0x042fe20007000000 */
        /* <DEDUP_REMOVED lines=80> */
[C---:B------:R-:W-:Y:S02]  /*85b0*/  SEL R24, R27.reuse, R24, !P6 ;  /* 0x000000181b187207 */ /* 0x040fe40007000000 */
[C---:B------:R-:W-:Y:S02]  /*85c0*/  SEL R25, R27.reuse, R25, !P6 ;  /* 0x000000191b197207 */ /* 0x040fe40007000000 */
[C---:B------:R-:W-:Y:S02]  /*85d0*/  SEL R26, R27.reuse, R26, !P6 ;  /* 0x0000001a1b1a7207 */ /* 0x040fe40007000000 */
[C---:B------:R-:W-:Y:S02]  /*85e0*/  SEL R2, R27.reuse, R2, !P6 ;  /* 0x000000021b027207 */ /* 0x040fe40007000000 */
[C---:B------:R-:W-:Y:S02]  /*85f0*/  SEL R28, R27.reuse, R28, !P6 ;  /* 0x0000001c1b1c7207 */ /* 0x040fe40007000000 */
        /* <DEDUP_REMOVED lines=18> */
[----:B--2---:R-:W-:-:S05]  /*8720*/  SEL R20, R27, R20, !P6 ;  /* 0x000000141b147207 */ /* 0x004fca0007000000 */
[----:B------:R0:W-:Y:S04]  /*8730*/  STL [R1+0x144], R20 ;  /* 0x0001441401007387 */ /* 0x0001e80000100800 */
[----:B0-----:R-:W2:Y:S04]  /*8740*/  LDL.LU R20, [R1+0x904] ;  /* 0x0009040001147983 */ /* 0x001ea80000300800 */
[----:B------:R0:W-:Y:S04]  /*8750*/  STL [R1+0x140], R22 ;  /* 0x0001401601007387 */ /* 0x0001e80000100800 */
[----:B0-----:R-:W3:Y:S04]  /*8760*/  LDL.LU R22, [R1+0x900] ;  /* 0x0009000001167983 */ /* 0x001ee80000300800 */
[----:B------:R0:W-:Y:S04]  /*8770*/  STL [R1+0x13c], R3 ;  /* 0x00013c0301007387 */ /* 0x0001e80000100800 */
[----:B0-----:R-:W4:Y:S04]  /*8780*/  LDL.LU R3, [R1+0x6c] ;  /* 0x00006c0001037983 */ /* 0x001f280000300800 */
[----:B------:R0:W-:Y:S04]  /*8790*/  STL [R1+0x138], R21 ;  /* 0x0001381501007387 */ /* 0x0001e80000100800 */
[----:B0-----:R-:W5:Y:S04]  /*87a0*/  LDL.LU R21, [R1+0x8fc] ;  /* 0x0008fc0001157983 */ /* 0x001f680000300800 */
        /* <DEDUP_REMOVED lines=19> */
[----:B0-----:R-:W2:Y:S04]  /*88e0*/  LDL.LU R19, [R1+0x8d4] ;  /* 0x0008d40001137983 */ /* 0x001ea80000300800 */
[----:B------:R0:W-:Y:S04]  /*88f0*/  STL [R1+0xd8], R8 ;  /* 0x0000d80801007387 */ /* 0x0001e80000100800 */
[----:B0-----:R-:W3:Y:S04]  /*8900*/  LDL.LU R8, [R1+0x8d0] ;  /* 0x0008d00001087983 */ /* 0x001ee80000300800 */
        /* <DEDUP_REMOVED lines=17> */
[----:B0-----:R-:W2:Y:S04]  /*8a20*/  LDL.LU R11, [R1+0x8ac] ;  /* 0x0008ac00010b7983 */ /* 0x001ea80000300800 */
[----:B------:R0:W-:Y:S04]  /*8a30*/  STL [R1+0x80], R0 ;  /* 0x0000800001007387 */ /* 0x0001e80000100800 */
[----:B0-----:R-:W2:Y:S04]  /*8a40*/  LDL.LU R0, [R1+0x8a8] ;  /* 0x0008a80001007983 */ /* 0x001ea80000300800 */
[----:B------:R0:W-:Y:S04]  /*8a50*/  STL [R1+0x7c], R9 ;  /* 0x00007c0901007387 */ /* 0x0001e80000100800 */
[----:B0-----:R-:W4:Y:S04]  /*8a60*/  LDL.LU R9, [R1+0x8a4] ;  /* 0x0008a40001097983 */ /* 0x001f280000300800 */
[----:B------:R0:W-:Y:S04]  /*8a70*/  STL [R1+0x70], R7 ;  /* 0x0000700701007387 */ /* 0x0001e80000100800 */
[----:B0-----:R-:W3:Y:S04]  /*8a80*/  LDL.LU R7, [R1+0x8a0] ;  /* 0x0008a00001077983 */ /* 0x001ee80000300800 */
[----:B------:R0:W-:Y:S04]  /*8a90*/  STL [R1+0x60], R6 ;  /* 0x0000600601007387 */ /* 0x0001e80000100800 */
[----:B0-----:R-:W5:Y:S01]  /*8aa0*/  LDL.LU R6, [R1+0x89c] ;  /* 0x00089c0001067983 */ /* 0x001f620000300800 */
[----:B---3--:R-:W-:-:S02]  /*8ab0*/  SEL R7, R27, R7, !P6 ;  /* 0x000000071b077207 */ /* 0x008fc40007000000 */
[----:B-----5:R-:W-:-:S05]  /*8ac0*/  SEL R6, R27, R6, !P6 ;  /* 0x000000061b067207 */ /* 0x020fca0007000000 */
[----:B------:R0:W-:Y:S04]  /*8ad0*/  STL [R1+0x34], R6 ;  /* 0x0000340601007387 */ /* 0x0001e80000100800 */
[----:B0-----:R-:W3:Y:S04]  /*8ae0*/  LDL.LU R6, [R1+0x68] ;  /* 0x0000680001067983 */ /* 0x001ee80000300800 */
[----:B------:R0:W-:Y:S04]  /*8af0*/  STL [R1+0x24], R7 ;  /* 0x0000240701007387 */ /* 0x0001e80000100800 */
[----:B0-----:R-:W5:Y:S01]  /*8b00*/  LDL.LU R7, [R1+0x64] ;  /* 0x0000640001077983 */ /* 0x001f620000300800 */
[----:B----4-:R-:W-:-:S02]  /*8b10*/  SEL R9, R27, R9, !P6 ;  /* 0x000000091b097207 */ /* 0x010fc40007000000 */
[----:B------:R-:W-:-:S03]  /*8b20*/  SEL R3, R27, R3, !P6 ;  /* 0x000000031b037207 */ /* 0x000fc60007000000 */
[----:B------:R-:W-:Y:S01]  /*8b30*/  STL [R1+0x18], R9 ;  /* 0x0000180901007387 */ /* 0x000fe20000100800 */
[C---:B------:R-:W-:Y:S02]  /*8b40*/  SEL R14, R27.reuse, R14, !P6 ;  /* 0x0000000e1b0e7207 */ /* 0x040fe40007000000 */
[C---:B------:R-:W-:Y:S02]  /*8b50*/  SEL R15, R27.reuse, R15, !P6 ;  /* 0x0000000f1b0f7207 */ /* 0x040fe40007000000 */
[C---:B--2---:R-:W-:Y:S02]  /*8b60*/  SEL R16, R27.reuse, R16, !P6 ;  /* 0x000000101b107207 */ /* 0x044fe40007000000 */
[C---:B------:R-:W-:Y:S02]  /*8b70*/  SEL R17, R27.reuse, R17, !P6 ;  /* 0x000000111b117207 */ /* 0x040fe40007000000 */
[C---:B------:R-:W-:Y:S02]  /*8b80*/  SEL R18, R27.reuse, R18, !P6 ;  /* 0x000000121b127207 */ /* 0x040fe40007000000 */
[----:B------:R-:W-:-:S02]  /*8b90*/  SEL R4, R27, R4, !P6 ;  /* 0x000000041b047207 */ /* 0x000fc40007000000 */
[C---:B------:R-:W-:Y:S02]  /*8ba0*/  SEL R5, R27.reuse, R5, !P6 ;  /* 0x000000051b057207 */ /* 0x040fe40007000000 */
[C---:B------:R-:W-:Y:S02]  /*8bb0*/  SEL R8, R27.reuse, R8, !P6 ;  /* 0x000000081b087207 */ /* 0x040fe40007000000 */
[C---:B------:R-:W-:Y:S02]  /*8bc0*/  SEL R22, R27.reuse, R22, !P6 ;  /* 0x000000161b167207 */ /* 0x040fe40007000000 */
[C---:B------:R-:W-:Y:S01]  /*8bd0*/  SEL R19, R27.reuse, R19, !P6 ;  /* 0x000000131b137207 */ /* 0x040fe20007000000 */
[----:B------:R-:W-:Y:S01]  /*8be0*/  IMAD R20, R20, UR4, RZ ;  /* 0x0000000414147c24 */ /* 0x000fe2000f8e02ff */
[C---:B------:R-:W-:Y:S02]  /*8bf0*/  SEL R10, R27.reuse, R10, !P6 ;  /* 0x0000000a1b0a7207 */ /* 0x040fe40007000000 */
[C---:B------:R-:W-:Y:S01]  /*8c00*/  SEL R12, R27.reuse, R12, !P6 ;  /* 0x0000000c1b0c7207 */ /* 0x040fe20007000000 */
[----:B------:R-:W-:Y:S01]  /*8c10*/  IMAD R22, R22, UR4, RZ ;  /* 0x0000000416167c24 */ /* 0x000fe2000f8e02ff */
[----:B------:R-:W-:-:S02]  /*8c20*/  SEL R26, R27, R26, !P6 ;  /* 0x0000001a1b1a7207 */ /* 0x000fc40007000000 */
[C---:B------:R-:W-:Y:S02]  /*8c30*/  SEL R25, R27.reuse, R25, !P6 ;  /* 0x000000191b197207 */ /* 0x040fe40007000000 */
[C---:B------:R-:W-:Y:S02]  /*8c40*/  SEL R24, R27.reuse, R24, !P6 ;  /* 0x000000181b187207 */ /* 0x040fe40007000000 */
[C---:B------:R-:W-:Y:S02]  /*8c50*/  SEL R23, R27.reuse, R23, !P6 ;  /* 0x000000171b177207 */ /* 0x040fe40007000000 */
[C---:B------:R-:W-:Y:S02]  /*8c60*/  SEL R21, R27.reuse, R21, !P6 ;  /* 0x000000151b157207 */ /* 0x040fe40007000000 */
[C---:B---3--:R-:W-:Y:S02]  /*8c70*/  SEL R6, R27.reuse, R6, !P6 ;  /* 0x000000061b067207 */ /* 0x048fe40007000000 */
[----:B-----5:R-:W-:-:S05]  /*8c80*/  SEL R7, R27, R7, !P6 ;  /* 0x000000071b077207 */ /* 0x020fca0007000000 */
[----:B------:R0:W-:Y:S04]  /*8c90*/  STL [R1+0x14], R7 ;  /* 0x0000140701007387 */ /* 0x0001e80000100800 */
[----:B------:R1:W-:Y:S01]  /*8ca0*/  STL [R1+0x10], R6 ;  /* 0x0000100601007387 */ /* 0x0003e20000100800 */
[----:B0-----:R-:W-:-:S03]  /*8cb0*/  SEL R7, R27, R0, !P6 ;  /* 0x000000001b077207 */ /* 0x001fc60007000000 */
[----:B------:R-:W2:Y:S01]  /*8cc0*/  LDL.LU R0, [R1+0x898] ;  /* 0x0008980001007983 */ /* 0x000ea20000300800 */
[----:B-1----:R-:W-:-:S03]  /*8cd0*/  SEL R6, R27, R11, !P6 ;  /* 0x0000000b1b067207 */ /* 0x002fc60007000000 */
[----:B------:R0:W-:Y:S04]  /*8ce0*/  STL [R1+0xc], R3 ;  /* 0x00000c0301007387 */ /* 0x0001e80000100800 */
[----:B------:R1:W-:Y:S01]  /*8cf0*/  STL [R1+0x8], R7 ;  /* 0x0000080701007387 */ /* 0x0003e20000100800 */
[----:B0-----:R-:W-:-:S03]  /*8d00*/  SEL R3, R27, R13, !P6 ;  /* 0x0000000d1b037207 */ /* 0x001fc60007000000 */
[----:B-1----:R-:W3:Y:S04]  /*8d10*/  LDL.LU R7, [R1+0x38] ;  /* 0x0000380001077983 */ /* 0x002ee80000300800 */
[----:B------:R-:W-:Y:S04]  /*8d20*/  STL [R1+0x4], R6 ;  /* 0x0000040601007387 */ /* 0x000fe80000100800 */
[----:B------:R-:W4:Y:S04]  /*8d30*/  LDL.LU R9, [R1+0x2c] ;  /* 0x00002c0001097983 */ /* 0x000f280000300800 */
[----:B------:R-:W-:Y:S04]  /*8d40*/  STL [R1], R3 ;  /* 0x0000000301007387 */ /* 0x000fe80000100800 */
[----:B------:R-:W5:Y:S04]  /*8d50*/  LDL.LU R11, [R1+0x1c] ;  /* 0x00001c00010b7983 */ /* 0x000f680000300800 */
[----:B------:R-:W-:Y:S04]  /*8d60*/  STL [R1+0x80c], R14 ;  /* 0x00080c0e01007387 */ /* 0x000fe80000100800 */
[----:B------:R-:W-:Y:S04]  /*8d70*/  STL [R1+0x810], R15 ;  /* 0x0008100f01007387 */ /* 0x000fe80000100800 */
[----:B------:R-:W-:Y:S04]  /*8d80*/  STL [R1+0x814], R16 ;  /* 0x0008141001007387 */ /* 0x000fe80000100800 */
[----:B------:R-:W-:Y:S04]  /*8d90*/  STL [R1+0x818], R17 ;  /* 0x0008181101007387 */ /* 0x000fe80000100800 */
[----:B------:R-:W-:Y:S04]  /*8da0*/  STL [R1+0x81c], R18 ;  /* 0x00081c1201007387 */ /* 0x000fe80000100800 */
[----:B------:R0:W-:Y:S04]  /*8db0*/  STL [R1+0x820], R4 ;  /* 0x0008200401007387 */ /* 0x0001e80000100800 */
[----:B------:R-:W-:Y:S04]  /*8dc0*/  STL [R1+0x824], R5 ;  /* 0x0008240501007387 */ /* 0x000fe80000100800 */
[----:B------:R-:W-:Y:S01]  /*8dd0*/  STL [R1+0x828], R8 ;  /* 0x0008280801007387 */ /* 0x000fe20000100800 */
[----:B0-----:R-:W-:-:S03]  /*8de0*/  LEA R4, P1, R20, R28, 0x1 ;  /* 0x0000001c14047211 */ /* 0x001fc600078208ff */
[----:B------:R-:W-:Y:S01]  /*8df0*/  STL [R1+0x82c], R19 ;  /* 0x00082c1301007387 */ /* 0x000fe20000100800 */
[----:B------:R-:W-:-:S03]  /*8e00*/  LEA R3, P0, R22, R2, 0x1 ;  /* 0x0000000216037211 */ /* 0x000fc600078008ff */
[----:B------:R-:W-:Y:S04]  /*8e10*/  STL [R1+0x830], R10 ;  /* 0x0008300a01007387 */ /* 0x000fe80000100800 */
[----:B------:R-:W-:Y:S04]  /*8e20*/  STL [R1+0x834], R12 ;  /* 0x0008340c01007387 */ /* 0x000fe80000100800 */
[----:B------:R0:W-:Y:S04]  /*8e30*/  STL [R1+0x838], R26 ;  /* 0x0008381a01007387 */ /* 0x0001e80000100800 */
[----:B------:R-:W-:Y:S04]  /*8e40*/  STL [R1+0x83c], R25 ;  /* 0x00083c1901007387 */ /* 0x000fe80000100800 */
[----:B------:R-:W-:Y:S04]  /*8e50*/  STL [R1+0x840], R24 ;  /* 0x0008401801007387 */ /* 0x000fe80000100800 */
[----:B------:R-:W5:Y:S04]  /*8e60*/  LDL.LU R13, [R1+0x3c] ;  /* 0x00003c00010d7983 */ /* 0x000f680000300800 */
[----:B------:R-:W-:Y:S04]  /*8e70*/  STL [R1+0x714], R4 ;  /* 0x0007140401007387 */ /* 0x000fe80000100800 */
[----:B0-----:R-:W5:Y:S04]  /*8e80*/  LDL.LU R26, [R1+0x44] ;  /* 0x00004400011a7983 */ /* 0x001f680000300800 */
[----:B------:R0:W-:Y:S04]  /*8e90*/  STL [R1+0x710], R3 ;  /* 0x0007100301007387 */ /* 0x0001e80000100800 */
[----:B------:R-:W5:Y:S04]  /*8ea0*/  LDL.LU R12, [R1+0x40] ;  /* 0x00004000010c7983 */ /* 0x000f680000300800 */
[----:B------:R-:W5:Y:S01]  /*8eb0*/  LDL.LU R6, [R1+0x48] ;  /* 0x0000480001067983 */ /* 0x000f620000300800 */
[----:B0-----:R-:W0:Y:S03]  /*8ec0*/  LDC R3, c[0x0][0x21c] ;  /* 0x00008700ff037b82 */ /* 0x001e260000000800 */
[----:B------:R-:W5:Y:S04]  /*8ed0*/  LDL.LU R10, [R1+0x4c] ;  /* 0x00004c00010a7983 */ /* 0x000f680000300800 */
[----:B------:R1:W-:Y:S04]  /*8ee0*/  STL [R1+0x844], R2 ;  /* 0x0008440201007387 */ /* 0x0003e80000100800 */
[----:B------:R-:W-:Y:S04]  /*8ef0*/  STL [R1+0x848], R23 ;  /* 0x0008481701007387 */ /* 0x000fe80000100800 */
[----:B------:R-:W-:Y:S01]  /*8f00*/  STL [R1+0x84c], R21 ;  /* 0x00084c1501007387 */ /* 0x000fe20000100800 */
[----:B-1----:R-:W-:-:S03]  /*8f10*/  LEA.HI.X.SX32 R2, R22, R29, 0x1, P0 ;  /* 0x0000001d16027211 */ /* 0x002fc600000f0eff */
[----:B------:R-:W5:Y:S01]  /*8f20*/  LDL.LU R19, [R1+0x50] ;  /* 0x0000500001137983 */ /* 0x000f620000300800 */
[----:B0-----:R-:W-:-:S05]  /*8f30*/  LEA.HI.X.SX32 R3, R20, R3, 0x1, P1 ;  /* 0x0000000314037211 */ /* 0x001fca00008f0eff */
[----:B------:R2:W-:Y:S04]  /*8f40*/  STL [R1+0x70c], R3 ;  /* 0x00070c0301007387 */ /* 0x0005e80000100800 */
[----:B------:R-:W5:Y:S04]  /*8f50*/  LDL.LU R8, [R1+0x58] ;  /* 0x0000580001087983 */ /* 0x000f680000300800 */
[----:B------:R-:W5:Y:S04]  /*8f60*/  LDL.LU R5, [R1+0x5c] ;  /* 0x00005c0001057983 */ /* 0x000f680000300800 */
[----:B------:R-:W-:Y:S04]  /*8f70*/  STL [R1+0x708], R2 ;  /* 0x0007080201007387 */ /* 0x000fe80000100800 */
[----:B------:R-:W5:Y:S04]  /*8f80*/  LDL.LU R4, [R1+0x74] ;  /* 0x0000740001047983 */ /* 0x000f680000300800 */
[----:B------:R-:W5:Y:S04]  /*8f90*/  LDL.LU R18, [R1+0x78] ;  /* 0x0000780001127983 */ /* 0x000f680000300800 */
[----:B------:R-:W5:Y:S04]  /*8fa0*/  LDL.LU R17, [R1+0x88] ;  /* 0x0000880001117983 */ /* 0x000f680000300800 */
[----:B------:R-:W5:Y:S04]  /*8fb0*/  LDL.LU R16, [R1+0x90] ;  /* 0x0000900001107983 */ /* 0x000f680000300800 */
[----:B------:R-:W5:Y:S04]  /*8fc0*/  LDL.LU R15, [R1+0xa4] ;  /* 0x0000a400010f7983 */ /* 0x000f680000300800 */
[----:B------:R-:W5:Y:S01]  /*8fd0*/  LDL.LU R14, [R1+0xa8] ;  /* 0x0000a800010e7983 */ /* 0x000f620000300800 */
[----:B--2---:R-:W-:Y:S01]  /*8fe0*/  IMAD R3, R0, UR5, RZ ;  /* 0x0000000500037c24 */ /* 0x004fe2000f8e02ff */
[----:B------:R-:W-:Y:S01]  /*8ff0*/  ULDC UR5, c[0x0][0x238] ;  /* 0x00008e0000057ab9 */ /* 0x000fe20000000800 */
[----:B---3--:R-:W-:-:S02]  /*9000*/  IMAD R7, R7, UR4, RZ ;  /* 0x0000000407077c24 */ /* 0x008fc4000f8e02ff */
[----:B----4-:R-:W-:-:S03]  /*9010*/  IMAD R9, R9, UR4, RZ ;  /* 0x0000000409097c24 */ /* 0x010fc6000f8e02ff */
[----:B------:R-:W-:Y:S01]  /*9020*/  STL [R1+0x850], R7 ;  /* 0x0008500701007387 */ /* 0x000fe20000100800 */
[----:B-----5:R-:W-:-:S03]  /*9030*/  IMAD R11, R11, UR4, RZ ;  /* 0x000000040b0b7c24 */ /* 0x020fc6000f8e02ff */
[----:B------:R-:W-:Y:S04]  /*9040*/  STL [R1+0x854], R9 ;  /* 0x0008540901007387 */ /* 0x000fe80000100800 */
[----:B------:R-:W-:Y:S04]  /*9050*/  STL [R1+0x858], R11 ;  /* 0x0008580b01007387 */ /* 0x000fe80000100800 */
[----:B------:R-:W-:Y:S04]  /*9060*/  STL [R1+0x1dc], R3 ;  /* 0x0001dc0301007387 */ /* 0x000fe80000100800 */
[----:B------:R0:W-:Y:S01]  /*9070*/  STL [R1+0x85c], R3 ;  /* 0x00085c0301007387 */ /* 0x0001e20000100800 */
[----:B------:R-:W-:-:S02]  /*9080*/  IMAD R13, R13, UR4, RZ ;  /* 0x000000040d0d7c24 */ /* 0x000fc4000f8e02ff */
[----:B------:R-:W-:-:S03]  /*9090*/  IMAD R20, R26, UR4, RZ ;  /* 0x000000041a147c24 */ /* 0x000fc6000f8e02ff */
[----:B------:R-:W-:Y:S01]  /*90a0*/  STL [R1+0x860], R13 ;  /* 0x0008600d01007387 */ /* 0x000fe20000100800 */
[----:B------:R-:W-:-:S03]  /*90b0*/  IMAD R22, R12, UR4, RZ ;  /* 0x000000040c167c24 */ /* 0x000fc6000f8e02ff */
[----:B------:R-:W-:Y:S01]  /*90c0*/  STL [R1+0x864], R20 ;  /* 0x0008641401007387 */ /* 0x000fe20000100800 */
[----:B------:R-:W-:-:S03]  /*90d0*/  IMAD R6, R6, UR4, RZ ;  /* 0x0000000406067c24 */ /* 0x000fc6000f8e02ff */
[----:B------:R-:W-:Y:S01]  /*90e0*/  STL [R1+0x868], R22 ;  /* 0x0008681601007387 */ /* 0x000fe20000100800 */
[----:B------:R-:W-:-:S03]  /*90f0*/  IMAD R0, R10, UR4, RZ ;  /* 0x000000040a007c24 */ /* 0x000fc6000f8e02ff */
[----:B------:R-:W-:Y:S04]  /*9100*/  STL [R1+0x86c], R6 ;  /* 0x00086c0601007387 */ /* 0x000fe80000100800 */
[----:B------:R1:W-:Y:S01]  /*9110*/  STL [R1+0x870], R0 ;  /* 0x0008700001007387 */ /* 0x0003e20000100800 */
[----:B------:R-:W-:-:S05]  /*9120*/  IMAD R27, R19, UR4, RZ ;  /* 0x00000004131b7c24 */ /* 0x000fca000f8e02ff */
[----:B------:R-:W-:Y:S01]  /*9130*/  STL [R1+0x874], R27 ;  /* 0x0008741b01007387 */ /* 0x000fe20000100800 */
[----:B------:R-:W-:Y:S02]  /*9140*/  IMAD R28, R8, UR4, RZ ;  /* 0x00000004081c7c24 */ /* 0x000fe4000f8e02ff */
[----:B------:R-:W-:-:S03]  /*9150*/  IMAD R29, R5, UR4, RZ ;  /* 0x00000004051d7c24 */ /* 0x000fc6000f8e02ff */
[----:B------:R-:W-:Y:S01]  /*9160*/  STL [R1+0x878], R28 ;  /* 0x0008781c01007387 */ /* 0x000fe20000100800 */
[----:B0-----:R-:W-:-:S03]  /*9170*/  IMAD R3, R4, UR4, RZ ;  /* 0x0000000404037c24 */ /* 0x001fc6000f8e02ff */
[----:B------:R-:W-:Y:S01]  /*9180*/  STL [R1+0x87c], R29 ;  /* 0x00087c1d01007387 */ /* 0x000fe20000100800 */
[----:B------:R-:W-:-:S03]  /*9190*/  IMAD R2, R18, UR4, RZ ;  /* 0x0000000412027c24 */ /* 0x000fc6000f8e02ff */
[----:B------:R0:W-:Y:S01]  /*91a0*/  STL [R1+0x1c], R3 ;  /* 0x00001c0301007387 */ /* 0x0001e20000100800 */
[----:B-1----:R-:W-:-:S03]  /*91b0*/  IMAD R0, R17, UR4, RZ ;  /* 0x0000000411007c24 */ /* 0x002fc6000f8e02ff */
[----:B------:R1:W-:Y:S01]  /*91c0*/  STL [R1+0x20], R2 ;  /* 0x0000200201007387 */ /* 0x0003e20000100800 */
[----:B0-----:R-:W-:-:S03]  /*91d0*/  IMAD R3, R16, UR4, RZ ;  /* 0x0000000410037c24 */ /* 0x001fc6000f8e02ff */
[----:B------:R0:W-:Y:S04]  /*91e0*/  STL [R1+0x28], R0 ;  /* 0x0000280001007387 */ /* 0x0001e80000100800 */
[----:B------:R-:W-:Y:S04]  /*91f0*/  STL [R1+0x2c], R3 ;  /* 0x00002c0301007387 */ /* 0x000fe80000100800 */
[----:B------:R-:W2:Y:S01]  /*9200*/  LDL.LU R29, [R1+0xb8] ;  /* 0x0000b800011d7983 */ /* 0x000ea20000300800 */
[----:B-1----:R-:W-:Y:S02]  /*9210*/  IMAD R2, R15, UR4, RZ ;  /* 0x000000040f027c24 */ /* 0x002fe4000f8e02ff */
[----:B0-----:R-:W-:-:S03]  /*9220*/  IMAD R0, R14, UR4, RZ ;  /* 0x000000040e007c24 */ /* 0x001fc6000f8e02ff */
[----:B------:R-:W-:Y:S04]  /*9230*/  STL [R1+0x30], R2 ;  /* 0x0000300201007387 */ /* 0x000fe80000100800 */
[----:B--2---:R0:W-:Y:S04]  /*9240*/  STL [R1+0x890], R29 ;  /* 0x0008901d01007387 */ /* 0x0041e80000100800 */
[----:B------:R-:W-:Y:S04]  /*9250*/  STL [R1+0x38], R0 ;  /* 0x0000380001007387 */ /* 0x000fe80000100800 */
[----:B0-----:R-:W2:Y:S04]  /*9260*/  LDL.LU R29, [R1+0xb4] ;  /* 0x0000b400011d7983 */ /* 0x001ea80000300800 */
[----:B--2---:R0:W-:Y:S04]  /*9270*/  STL [R1+0x894], R29 ;  /* 0x0008941d01007387 */ /* 0x0041e80000100800 */
[----:B0-----:R-:W2:Y:S04]  /*9280*/  LDL.LU R29, [R1+0xb0] ;  /* 0x0000b000011d7983 */ /* 0x001ea80000300800 */
[----:B------:R-:W3:Y:S04]  /*9290*/  LDL.LU R28, [R1+0xc0] ;  /* 0x0000c000011c7983 */ /* 0x000ee80000300800 */
[----:B------:R-:W4:Y:S04]  /*92a0*/  LDL.LU R27, [R1+0xc8] ;  /* 0x0000c800011b7983 */ /* 0x000f280000300800 */
        /* <DEDUP_REMOVED lines=25> */
[----:B------:R-:W5:Y:S01]  /*9440*/  LDL.LU R14, [R1+0x18c] ;  /* 0x00018c00010e7983 */ /* 0x000f620000300800 */
[----:B--2---:R-:W-:-:S05]  /*9450*/  IMAD R29, R29, UR4, RZ ;  /* 0x000000041d1d7c24 */ /* 0x004fca000f8e02ff */
[----:B------:R0:W-:Y:S04]  /*9460*/  STL [R1+0x3c], R29 ;  /* 0x00003c1d01007387 */ /* 0x0001e80000100800 */
[----:B0-----:R-:W2:Y:S02]  /*9470*/  LDL.LU R29, [R1+0x894] ;  /* 0x00089400011d7983 */ /* 0x001ea40000300800 */
[----:B--2---:R-:W-:-:S05]  /*9480*/  IMAD R29, R29, UR4, RZ ;  /* 0x000000041d1d7c24 */ /* 0x004fca000f8e02ff */
[----:B------:R0:W-:Y:S04]  /*9490*/  STL [R1+0x40], R29 ;  /* 0x0000401d01007387 */ /* 0x0001e80000100800 */
[----:B0-----:R-:W2:Y:S01]  /*94a0*/  LDL.LU R29, [R1+0x890] ;  /* 0x00089000011d7983 */ /* 0x001ea20000300800 */
[----:B---3--:R-:W-:Y:S02]  /*94b0*/  IMAD R22, R22, UR4, RZ ;  /* 0x0000000416167c24 */ /* 0x008fe4000f8e02ff */
[----:B----4-:R-:W-:Y:S02]  /*94c0*/  IMAD R3, R3, UR4, RZ ;  /* 0x0000000403037c24 */ /* 0x010fe4000f8e02ff */
[----:B--2---:R-:W-:-:S05]  /*94d0*/  IMAD R29, R29, UR4, RZ ;  /* 0x000000041d1d7c24 */ /* 0x004fca000f8e02ff */
[----:B------:R0:W-:Y:S02]  /*94e0*/  STL [R1+0x44], R29 ;  /* 0x0000441d01007387 */ /* 0x0001e40000100800 */
[----:B0-----:R-:W-:Y:S02]  /*94f0*/  IMAD R29, R28, UR4, RZ ;  /* 0x000000041c1d7c24 */ /* 0x001fe4000f8e02ff */
[----:B------:R-:W-:Y:S02]  /*9500*/  IMAD R28, R27, UR4, RZ ;  /* 0x000000041b1c7c24 */ /* 0x000fe4000f8e02ff */
[----:B-----5:R-:W-:Y:S02]  /*9510*/  IMAD R27, R0, UR4, RZ ;  /* 0x00000004001b7c24 */ /* 0x020fe4000f8e02ff */
[----:B------:R-:W-:Y:S01]  /*9520*/  IMAD R0, R6, UR4, RZ ;  /* 0x0000000406007c24 */ /* 0x000fe2000f8e02ff */
[----:B------:R-:W-:Y:S01]  /*9530*/  STL [R1+0x48], R29 ;  /* 0x0000481d01007387 */ /* 0x000fe20000100800 */
[----:B------:R-:W-:-:S03]  /*9540*/  IMAD R6, R20, UR4, RZ ;  /* 0x0000000414067c24 */ /* 0x000fc6000f8e02ff */
[----:B------:R-:W-:Y:S04]  /*9550*/  STL [R1+0x4c], R28 ;  /* 0x00004c1c01007387 */ /* 0x000fe80000100800 */
[----:B------:R-:W-:Y:S04]  /*9560*/  STL [R1+0x50], R27 ;  /* 0x0000501b01007387 */ /* 0x000fe80000100800 */
[----:B------:R0:W-:Y:S04]  /*9570*/  STL [R1+0x54], R0 ;  /* 0x0000540001007387 */ /* 0x0001e80000100800 */
[----:B------:R-:W-:Y:S01]  /*9580*/  STL [R1+0x58], R22 ;  /* 0x0000581601007387 */ /* 0x000fe20000100800 */
[----:B0-----:R-:W-:-:S03]  /*9590*/  IMAD R0, R13, UR4, RZ ;  /* 0x000000040d007c24 */ /* 0x001fc6000f8e02ff */
[----:B------:R0:W-:Y:S04]  /*95a0*/  STL [R1+0x5c], R6 ;  /* 0x00005c0601007387 */ /* 0x0001e80000100800 */
[----:B------:R1:W-:Y:S04]  /*95b0*/  STL [R1+0x64], R0 ;  /* 0x0000640001007387 */ /* 0x0003e80000100800 */
[----:B------:R2:W-:Y:S01]  /*95c0*/  STL [R1+0x68], R3 ;  /* 0x0000680301007387 */ /* 0x0005e20000100800 */
[----:B0-----:R-:W-:Y:S02]  /*95d0*/  IMAD R6, R11, UR4, RZ ;  /* 0x000000040b067c24 */ /* 0x001fe4000f8e02ff */
[----:B-1----:R-:W-:-:S03]  /*95e0*/  IMAD R0, R9, UR4, RZ ;  /* 0x0000000409007c24 */ /* 0x002fc6000f8e02ff */
[----:B------:R0:W-:Y:S01]  /*95f0*/  STL [R1+0x6c], R6 ;  /* 0x00006c0601007387 */ /* 0x0001e20000100800 */
[----:B--2---:R-:W-:-:S03]  /*9600*/  IMAD R3, R7, UR4, RZ ;  /* 0x0000000407037c24 */ /* 0x004fc6000f8e02ff */
[----:B------:R1:W-:Y:S04]  /*9610*/  STL [R1+0x74], R0 ;  /* 0x0000740001007387 */ /* 0x0003e80000100800 */
[----:B------:R2:W-:Y:S01]  /*9620*/  STL [R1+0x78], R3 ;  /* 0x0000780301007387 */ /* 0x0005e20000100800 */
[----:B0-----:R-:W-:Y:S02]  /*9630*/  IMAD R6, R21, UR4, RZ ;  /* 0x0000000415067c24 */ /* 0x001fe4000f8e02ff */
[----:B-1----:R-:W-:-:S03]  /*9640*/  IMAD R0, R23, UR4, RZ ;  /* 0x0000000417007c24 */ /* 0x002fc6000f8e02ff */
[----:B------:R-:W-:Y:S01]  /*9650*/  STL [R1+0x88], R6 ;  /* 0x0000880601007387 */ /* 0x000fe20000100800 */
[----:B--2---:R-:W-:-:S03]  /*9660*/  IMAD R3, R2, UR4, RZ ;  /* 0x0000000402037c24 */ /* 0x004fc6000f8e02ff */
[----:B------:R0:W-:Y:S01]  /*9670*/  STL [R1+0x90], R0 ;  /* 0x0000900001007387 */ /* 0x0001e20000100800 */
[----:B------:R-:W-:-:S03]  /*9680*/  IMAD R2, R24, UR4, RZ ;  /* 0x0000000418027c24 */ /* 0x000fc6000f8e02ff */
[----:B------:R1:W-:Y:S01]  /*9690*/  STL [R1+0x9c], R3 ;  /* 0x00009c0301007387 */ /* 0x0003e20000100800 */
[----:B0-----:R-:W-:-:S03]  /*96a0*/  IMAD R0, R25, UR4, RZ ;  /* 0x0000000419007c24 */ /* 0x001fc6000f8e02ff */
[----:B------:R0:W-:Y:S01]  /*96b0*/  STL [R1+0xa0], R2 ;  /* 0x0000a00201007387 */ /* 0x0001e20000100800 */
[----:B-1----:R-:W-:-:S03]  /*96c0*/  IMAD R3, R26, UR4, RZ ;  /* 0x000000041a037c24 */ /* 0x002fc6000f8e02ff */
        /* <DEDUP_REMOVED lines=19> */
[----:B------:R-:W-:Y:S04]  /*9800*/  STL [R1+0xe4], R3 ;  /* 0x0000e40301007387 */ /* 0x000fe80000100800 */
[----:B------:R-:W2:Y:S01]  /*9810*/  LDL.LU R29, [R1+0x1a4] ;  /* 0x0001a400011d7983 */ /* 0x000ea20000300800 */
[----:B0-----:R-:W-:Y:S02]  /*9820*/  IMAD R2, R15, UR4, RZ ;  /* 0x000000040f027c24 */ /* 0x001fe4000f8e02ff */
[----:B-1----:R-:W-:-:S03]  /*9830*/  IMAD R0, R14, UR4, RZ ;  /* 0x000000040e007c24 */ /* 0x002fc6000f8e02ff */
        /* <DEDUP_REMOVED lines=130> */
[----:B------:R-:W5:Y:S01]  /*a060*/  LDL.LU R14, [R1] ;  /* 0x00000000010e7983 */ /* 0x000f620000300800 */
        /* <DEDUP_REMOVED lines=8> */
[----:B-----5:R-:W-:Y:S02]  /*a0f0*/  IMAD R0, R0, UR4, RZ ;  /* 0x0000000400007c24 */ /* 0x020fe4000f8e02ff */
[----:B------:R-:W-:-:S02]  /*a100*/  IMAD R6, R6, UR4, RZ ;  /* 0x0000000406067c24 */ /* 0x000fc4000f8e02ff */
[----:B------:R-:W-:Y:S02]  /*a110*/  IMAD R22, R22, UR4, RZ ;  /* 0x0000000416167c24 */ /* 0x000fe4000f8e02ff */
[----:B------:R-:W-:Y:S02]  /*a120*/  IMAD R20, R20, UR4, RZ ;  /* 0x0000000414147c24 */ /* 0x000fe4000f8e02ff */
[----:B------:R-:W-:Y:S02]  /*a130*/  IMAD R13, R13, UR4, RZ ;  /* 0x000000040d0d7c24 */ /* 0x000fe4000f8e02ff */
[----:B------:R-:W-:Y:S02]  /*a140*/  IMAD R3, R3, UR4, RZ ;  /* 0x0000000403037c24 */ /* 0x000fe4000f8e02ff */
[----:B------:R-:W-:Y:S02]  /*a150*/  IMAD R11, R11, UR4, RZ ;  /* 0x000000040b0b7c24 */ /* 0x000fe4000f8e02ff */
        /* <DEDUP_REMOVED lines=19> */
[----:B--2---:R-:W-:-:S05]  /*a290*/  IMAD R29, R29, UR4, RZ ;  /* 0x000000041d1d7c24 */ /* 0x004fca000f8e02ff */
        /* <DEDUP_REMOVED lines=25> */
[----:B0-----:R-:W3:Y:S04]  /*a430*/  LDL.LU R21, [R1+0x84c] ;  /* 0x00084c0001157983 */ /* 0x001ee80000300800 */
[----:B------:R0:W-:Y:S04]  /*a440*/  STL [R1+0x94], R23 ;  /* 0x0000941701007387 */ /* 0x0001e80000100800 */
[----:B0-----:R-:W4:Y:S04]  /*a450*/  LDL.LU R23, [R1+0x848] ;  /* 0x0008480001177983 */ /* 0x001f280000300800 */
[----:B------:R0:W-:Y:S04]  /*a460*/  STL [R1+0x8c], R2 ;  /* 0x00008c0201007387 */ /* 0x0001e80000100800 */
[----:B0-----:R-:W5:Y:S04]  /*a470*/  LDL.LU R2, [R1+0x844] ;  /* 0x0008440001027983 */ /* 0x001f680000300800 */
[----:B------:R0:W-:Y:S04]  /*a480*/  STL [R1+0x84], R24 ;  /* 0x0000841801007387 */ /* 0x0001e80000100800 */
[----:B0-----:R-:W4:Y:S04]  /*a490*/  LDL.LU R24, [R1+0x840] ;  /* 0x0008400001187983 */ /* 0x001f280000300800 */
[----:B------:R0:W-:Y:S04]  /*a4a0*/  STL [R1+0x80], R25 ;  /* 0x0000801901007387 */ /* 0x0001e80000100800 */
[----:B0-----:R-:W4:Y:S04]  /*a4b0*/  LDL.LU R25, [R1+0x83c] ;  /* 0x00083c0001197983 */ /* 0x001f280000300800 */
[----:B------:R0:W-:Y:S04]  /*a4c0*/  STL [R1+0x7c], R26 ;  /* 0x00007c1a01007387 */ /* 0x0001e80000100800 */
[----:B0-----:R-:W4:Y:S04]  /*a4d0*/  LDL.LU R26, [R1+0x838] ;  /* 0x00083800011a7983 */ /* 0x001f280000300800 */
[----:B------:R0:W-:Y:S04]  /*a4e0*/  STL [R1+0x70], R12 ;  /* 0x0000700c01007387 */ /* 0x0001e80000100800 */
[----:B0-----:R-:W4:Y:S04]  /*a4f0*/  LDL.LU R12, [R1+0x834] ;  /* 0x00083400010c7983 */ /* 0x001f280000300800 */
[----:B------:R0:W-:Y:S04]  /*a500*/  STL [R1+0x60], R10 ;  /* 0x0000600a01007387 */ /* 0x0001e80000100800 */
[----:B0-----:R-:W2:Y:S04]  /*a510*/  LDL.LU R10, [R1+0x830] ;  /* 0x00083000010a7983 */ /* 0x001ea80000300800 */
[----:B------:R0:W-:Y:S04]  /*a520*/  STL [R1+0x34], R19 ;  /* 0x0000341301007387 */ /* 0x0001e80000100800 */
[----:B0-----:R-:W3:Y:S04]  /*a530*/  LDL.LU R19, [R1+0x82c] ;  /* 0x00082c0001137983 */ /* 0x001ee80000300800 */
        /* <DEDUP_REMOVED lines=14> */
[----:B------:R0:W-:Y:S04]  /*a620*/  STL [R1], R14 ;  /* 0x0000000e01007387 */ /* 0x0001e80000100800 */
[----:B0-----:R-:W4:Y:S01]  /*a630*/  LDL.LU R14, [R1+0x80c] ;  /* 0x00080c00010e7983 */ /* 0x001f220000300800 */
[----:B--2---:R-:W-:-:S02]  /*a640*/  IMAD R10, R10, UR4, RZ ;  /* 0x000000040a0a7c24 */ /* 0x004fc4000f8e02ff */
[----:B---3--:R-:W-:Y:S02]  /*a650*/  IMAD R19, R19, UR4, RZ ;  /* 0x0000000413137c24 */ /* 0x008fe4000f8e02ff */
[----:B-----5:R-:W-:Y:S02]  /*a660*/  IMAD R8, R8, UR4, RZ ;  /* 0x0000000408087c24 */ /* 0x020fe4000f8e02ff */
[----:B----4-:R-:W-:Y:S02]  /*a670*/  IMAD R5, R5, UR4, RZ ;  /* 0x0000000405057c24 */ /* 0x010fe4000f8e02ff */
[----:B------:R-:W-:Y:S02]  /*a680*/  IMAD R4, R4, UR4, RZ ;  /* 0x0000000404047c24 */ /* 0x000fe4000f8e02ff */
[----:B------:R-:W-:Y:S02]  /*a690*/  IMAD R18, R18, UR4, RZ ;  /* 0x0000000412127c24 */ /* 0x000fe4000f8e02ff */
[----:B------:R-:W-:-:S02]  /*a6a0*/  IMAD R17, R17, UR4, RZ ;  /* 0x0000000411117c24 */ /* 0x000fc4000f8e02ff */
[----:B------:R-:W-:Y:S02]  /*a6b0*/  IMAD R16, R16, UR4, RZ ;  /* 0x0000000410107c24 */ /* 0x000fe4000f8e02ff */
[----:B------:R-:W-:Y:S02]  /*a6c0*/  IMAD R15, R15, UR4, RZ ;  /* 0x000000040f0f7c24 */ /* 0x000fe4000f8e02ff */
[----:B------:R-:W-:-:S05]  /*a6d0*/  IMAD R14, R14, UR4, RZ ;  /* 0x000000040e0e7c24 */ /* 0x000fca000f8e02ff */
[----:B------:R-:W-:Y:S04]  /*a6e0*/  STL [R1+0x7e4], R14 ;  /* 0x0007e40e01007387 */ /* 0x000fe80000100800 */
[----:B------:R-:W-:Y:S04]  /*a6f0*/  STL [R1+0x7e8], R15 ;  /* 0x0007e80f01007387 */ /* 0x000fe80000100800 */
[----:B------:R-:W-:Y:S04]  /*a700*/  STL [R1+0x7ec], R16 ;  /* 0x0007ec1001007387 */ /* 0x000fe80000100800 */
[----:B------:R-:W-:Y:S04]  /*a710*/  STL [R1+0x7f0], R17 ;  /* 0x0007f01101007387 */ /* 0x000fe80000100800 */
[----:B------:R-:W-:Y:S04]  /*a720*/  STL [R1+0x7f4], R18 ;  /* 0x0007f41201007387 */ /* 0x000fe80000100800 */
[----:B------:R0:W-:Y:S04]  /*a730*/  STL [R1+0x7f8], R5 ;  /* 0x0007f80501007387 */ /* 0x0001e80000100800 */
[----:B------:R1:W-:Y:S04]  /*a740*/  STL [R1+0x18c], R4 ;  /* 0x00018c0401007387 */ /* 0x0003e80000100800 */
[----:B0-----:R-:W2:Y:S04]  /*a750*/  LDL.LU R5, [R1+0x1c] ;  /* 0x00001c0001057983 */ /* 0x001ea80000300800 */
[----:B------:R0:W-:Y:S01]  /*a760*/  STL [R1+0x7fc], R8 ;  /* 0x0007fc0801007387 */ /* 0x0001e20000100800 */
[----:B-1----:R-:W-:Y:S01]  /*a770*/  LEA R4, P0, R3, UR10, 0x1 ;  /* 0x0000000a03047c11 */ /* 0x002fe2000f8008ff */
[----:B------:R-:W-:Y:S01]  /*a780*/  IMAD R21, R21, UR4, RZ ;  /* 0x0000000415157c24 */ /* 0x000fe2000f8e02ff */
[----:B------:R-:W-:Y:S01]  /*a790*/  ULDC UR10, c[0x0][0x238] ;  /* 0x00008e00000a7ab9 */ /* 0x000fe20000000800 */
[----:B------:R-:W-:Y:S04]  /*a7a0*/  STL [R1+0x800], R19 ;  /* 0x0008001301007387 */ /* 0x000fe80000100800 */
[----:B------:R1:W-:Y:S04]  /*a7b0*/  STL [R1+0x804], R10 ;  /* 0x0008040a01007387 */ /* 0x0003e80000100800 */
[----:B------:R-:W3:Y:S01]  /*a7c0*/  LDL.LU R3, [R1+0x808] ;  /* 0x0008080001037983 */ /* 0x000ee20000300800 */
[----:B0-----:R-:W-:-:S03]  /*a7d0*/  LEA R8, P5, R7, R2, 0x1 ;  /* 0x0000000207087211 */ /* 0x001fc600078a08ff */
[----:B------:R-:W4:Y:S01]  /*a7e0*/  LDL.LU R18, [R1+0x20] ;  /* 0x0000200001127983 */ /* 0x000f220000300800 */
[----:B-1----:R-:W-:-:S05]  /*a7f0*/  LEA R10, P6, R21, R2, 0x1 ;  /* 0x00000002150a7211 */ /* 0x002fca00078c08ff */
[----:B------:R0:W-:Y:S04]  /*a800*/  STL [R1+0x704], R10 ;  /* 0x0007040a01007387 */ /* 0x0001e80000100800 */
[----:B------:R-:W5:Y:S04]  /*a810*/  LDL.LU R17, [R1+0x28] ;  /* 0x0000280001117983 */ /* 0x000f680000300800 */
[----:B------:R1:W-:Y:S01]  /*a820*/  STL [R1+0x6ec], R8 ;  /* 0x0006ec0801007387 */ /* 0x0003e20000100800 */
[----:B0-----:R-:W-:-:S05]  /*a830*/  LEA R10, P4, R9, R2, 0x1 ;  /* 0x00000002090a7211 */ /* 0x001fca00078808ff */
[----:B------:R0:W-:Y:S01]  /*a840*/  STL [R1+0x6f0], R10 ;  /* 0x0006f00a01007387 */ /* 0x0001e20000100800 */
[----:B-1----:R-:W-:-:S03]  /*a850*/  LEA R8, P3, R11, R2, 0x1 ;  /* 0x000000020b087211 */ /* 0x002fc600078608ff */
[----:B------:R-:W5:Y:S04]  /*a860*/  LDL.LU R16, [R1+0x2c] ;  /* 0x00002c0001107983 */ /* 0x000f680000300800 */
[----:B------:R1:W-:Y:S01]  /*a870*/  STL [R1+0x6f4], R8 ;  /* 0x0006f40801007387 */ /* 0x0003e20000100800 */
[----:B0-----:R-:W-:-:S05]  /*a880*/  LEA R10, P2, R13, R2, 0x1 ;  /* 0x000000020d0a7211 */ /* 0x001fca00078408ff */
[----:B------:R3:W-:Y:S01]  /*a890*/  STL [R1+0x6f8], R10 ;  /* 0x0006f80a01007387 */ /* 0x0007e20000100800 */
[----:B-1----:R-:W-:-:S03]  /*a8a0*/  LEA R8, P1, R20, R2, 0x1 ;  /* 0x0000000214087211 */ /* 0x002fc600078208ff */
[----:B------:R-:W5:Y:S04]  /*a8b0*/  LDL.LU R15, [R1+0x30] ;  /* 0x00003000010f7983 */ /* 0x000f680000300800 */
[----:B------:R0:W-:Y:S01]  /*a8c0*/  STL [R1+0x6fc], R8 ;  /* 0x0006fc0801007387 */ /* 0x0001e20000100800 */
[-C--:B---3--:R-:W-:Y:S02]  /*a8d0*/  LEA.HI.X.SX32 R10, R21, R3.reuse, 0x1, P6 ;  /* 0x00000003150a7211 */ /* 0x088fe400030f0eff */
[-C--:B0-----:R-:W-:Y:S02]  /*a8e0*/  LEA R8, P6, R22, R2.reuse, 0x1 ;  /* 0x0000000216087211 */ /* 0x081fe400078c08ff */
[----:B------:R-:W-:Y:S01]  /*a8f0*/  LEA.HI.X.SX32 R7, R7, R3, 0x1, P5 ;  /* 0x0000000307077211 */ /* 0x000fe200028f0eff */
[----:B------:R0:W-:Y:S04]  /*a900*/  STL [R1+0x6e8], R10 ;  /* 0x0006e80a01007387 */ /* 0x0001e80000100800 */
[----:B------:R-:W3:Y:S04]  /*a910*/  LDL.LU R14, [R1+0x38] ;  /* 0x00003800010e7983 */ /* 0x000ee80000300800 */
[----:B------:R1:W-:Y:S01]  /*a920*/  STL [R1+0x700], R8 ;  /* 0x0007000801007387 */ /* 0x0003e20000100800 */
[----:B0-----:R-:W-:-:S03]  /*a930*/  LEA R10, P5, R6, R2, 0x1 ;  /* 0x00000002060a7211 */ /* 0x001fc600078a08ff */
[----:B------:R0:W-:Y:S01]  /*a940*/  STL [R1+0x6d8], R7 ;  /* 0x0006d80701007387 */ /* 0x0001e20000100800 */
[----:B-1----:R-:W-:-:S03]  /*a950*/  LEA.HI.X.SX32 R8, R9, R3, 0x1, P4 ;  /* 0x0000000309087211 */ /* 0x002fc600020f0eff */
[----:B------:R-:W-:Y:S01]  /*a960*/  STL [R1+0x6e4], R10 ;  /* 0x0006e40a01007387 */ /* 0x000fe20000100800 */
[----:B------:R-:W-:Y:S02]  /*a970*/  LEA.HI.X.SX32 R9, R11, R3, 0x1, P3 ;  /* 0x000000030b097211 */ /* 0x000fe400018f0eff */
[-C--:B0-----:R-:W-:Y:S01]  /*a980*/  LEA R7, P4, R0, R2.reuse, 0x1 ;  /* 0x0000000200077211 */ /* 0x081fe200078808ff */
[----:B------:R0:W-:Y:S04]  /*a990*/  STL [R1+0x6d0], R8 ;  /* 0x0006d00801007387 */ /* 0x0001e80000100800 */
[----:B------:R1:W-:Y:S01]  /*a9a0*/  STL [R1+0x6e0], R7 ;  /* 0x0006e00701007387 */ /* 0x0003e20000100800 */
[----:B0-----:R-:W-:-:S03]  /*a9b0*/  LEA R8, P3, R27, R2, 0x1 ;  /* 0x000000021b087211 */ /* 0x001fc600078608ff */
[----:B------:R-:W-:Y:S01]  /*a9c0*/  STL [R1+0x6c8], R9 ;  /* 0x0006c80901007387 */ /* 0x000fe20000100800 */
[----:B-1----:R-:W-:-:S03]  /*a9d0*/  LEA.HI.X.SX32 R7, R13, R3, 0x1, P2 ;  /* 0x000000030d077211 */ /* 0x002fc600010f0eff */
[----:B------:R-:W3:Y:S04]  /*a9e0*/  LDL.LU R13, [R1+0x44] ;  /* 0x00004400010d7983 */ /* 0x000ee80000300800 */
[----:B------:R0:W-:Y:S04]  /*a9f0*/  STL [R1+0x6dc], R8 ;  /* 0x0006dc0801007387 */ /* 0x0001e80000100800 */
[----:B------:R1:W-:Y:S01]  /*aa00*/  STL [R1+0x6c0], R7 ;  /* 0x0006c00701007387 */ /* 0x0003e20000100800 */
[----:B0-----:R-:W-:Y:S02]  /*aa10*/  LEA R8, P2, R28, R2, 0x1 ;  /* 0x000000021c087211 */ /* 0x001fe400078408ff */
[----:B-1----:R-:W-:-:S02]  /*aa20*/  LEA.HI.X.SX32 R7, R20, R3, 0x1, P1 ;  /* 0x0000000314077211 */ /* 0x002fc400008f0eff */
[----:B------:R-:W3:Y:S04]  /*aa30*/  LDL.LU R20, [R1+0x40] ;  /* 0x0000400001147983 */ /* 0x000ee80000300800 */
[----:B------:R-:W-:Y:S04]  /*aa40*/  STL [R1+0x6d4], R8 ;  /* 0x0006d40801007387 */ /* 0x000fe80000100800 */
[----:B------:R-:W3:Y:S04]  /*aa50*/  LDL.LU R11, [R1+0x48] ;  /* 0x00004800010b7983 */ /* 0x000ee80000300800 */
[----:B------:R0:W-:Y:S02]  /*aa60*/  STL [R1+0x6b8], R7 ;  /* 0x0006b80701007387 */ /* 0x0001e40000100800 */
[----:B0-----:R-:W-:-:S02]  /*aa70*/  LEA.HI.X.SX32 R7, R22, R3, 0x1, P6 ;  /* 0x0000000316077211 */ /* 0x001fc400030f0eff */
[----:B------:R-:W3:Y:S01]  /*aa80*/  LDL.LU R22, [R1+0x3c] ;  /* 0x00003c0001167983 */ /* 0x000ee20000300800 */
[----:B------:R-:W-:-:S05]  /*aa90*/  LEA R8, P1, R29, R2, 0x1 ;  /* 0x000000021d087211 */ /* 0x000fca00078208ff */
[----:B------:R2:W-:Y:S04]  /*aaa0*/  STL [R1+0x6cc], R8 ;  /* 0x0006cc0801007387 */ /* 0x0005e80000100800 */
[----:B------:R-:W3:Y:S01]  /*aab0*/  LDL.LU R9, [R1+0x4c] ;  /* 0x00004c0001097983 */ /* 0x000ee20000300800 */
[----:B------:R-:W-:-:S03]  /*aac0*/  LEA.HI.X.SX32 R6, R6, R3, 0x1, P5 ;  /* 0x0000000306067211 */ /* 0x000fc600028f0eff */
[----:B------:R0:W-:Y:S01]  /*aad0*/  STL [R1+0x370], R7 ;  /* 0x0003700701007387 */ /* 0x0001e20000100800 */
[----:B--2---:R-:W-:-:S03]  /*aae0*/  LEA R8, P6, R5, R2, 0x1 ;  /* 0x0000000205087211 */ /* 0x004fc600078c08ff */
[----:B0-----:R-:W2:Y:S04]  /*aaf0*/  LDL.LU R7, [R1+0x50] ;  /* 0x0000500001077983 */ /* 0x001ea80000300800 */
[----:B------:R4:W-:Y:S04]  /*ab00*/  STL [R1+0x6c4], R8 ;  /* 0x0006c40801007387 */ /* 0x0009e80000100800 */
[----:B------:R0:W-:Y:S04]  /*ab10*/  STL [R1+0x368], R6 ;  /* 0x0003680601007387 */ /* 0x0001e80000100800 */
[----:B------:R-:W2:Y:S01]  /*ab20*/  LDL.LU R21, [R1+0x54] ;  /* 0x0000540001157983 */ /* 0x000ea20000300800 */
[----:B----4-:R-:W-:-:S02]  /*ab30*/  LEA R8, P5, R18, R2, 0x1 ;  /* 0x0000000212087211 */ /* 0x010fc400078a08ff */
[----:B0-----:R-:W-:-:S03]  /*ab40*/  LEA.HI.X.SX32 R6, R0, R3, 0x1, P4 ;  /* 0x0000000300067211 */ /* 0x001fc600020f0eff */
[----:B------:R-:W-:Y:S01]  /*ab50*/  STL [R1+0x6bc], R8 ;  /* 0x0006bc0801007387 */ /* 0x000fe20000100800 */
[----:B-----5:R-:W-:-:S03]  /*ab60*/  LEA R0, P4, R17, R2, 0x1 ;  /* 0x0000000211007211 */ /* 0x020fc600078808ff */
[----:B------:R0:W-:Y:S04]  /*ab70*/  STL [R1+0x360], R6 ;  /* 0x0003600601007387 */ /* 0x0001e80000100800 */
[----:B------:R-:W4:Y:S01]  /*ab80*/  LDL.LU R10, [R1+0x58] ;  /* 0x00005800010a7983 */ /* 0x000f220000300800 */
[----:B0-----:R-:W-:-:S03]  /*ab90*/  LEA.HI.X.SX32 R6, R27, R3, 0x1, P3 ;  /* 0x000000031b067211 */ /* 0x001fc600018f0eff */
[----:B------:R0:W-:Y:S04]  /*aba0*/  STL [R1+0x3a0], R0 ;  /* 0x0003a00001007387 */ /* 0x0001e80000100800 */
[----:B------:R1:W-:Y:S04]  /*abb0*/  STL [R1+0x358], R6 ;  /* 0x0003580601007387 */ /* 0x0003e80000100800 */
[----:B------:R-:W5:Y:S01]  /*abc0*/  LDL.LU R19, [R1+0x5c] ;  /* 0x00005c0001137983 */ /* 0x000f620000300800 */
[----:B0-----:R-:W-:Y:S02]  /*abd0*/  LEA R0, P3, R16, R2, 0x1 ;  /* 0x0000000210007211 */ /* 0x001fe400078608ff */
[----:B-1----:R-:W-:-:S03]  /*abe0*/  LEA.HI.X.SX32 R6, R28, R3, 0x1, P2 ;  /* 0x000000031c067211 */ /* 0x002fc600010f0eff */
[----:B------:R0:W-:Y:S04]  /*abf0*/  STL [R1+0x3a4], R0 ;  /* 0x0003a40001007387 */ /* 0x0001e80000100800 */
[----:B------:R1:W-:Y:S04]  /*ac00*/  STL [R1+0x350], R6 ;  /* 0x0003500601007387 */ /* 0x0003e80000100800 */
[----:B------:R-:W5:Y:S01]  /*ac10*/  LDL.LU R8, [R1+0x64] ;  /* 0x0000640001087983 */ /* 0x000f620000300800 */
[----:B0-----:R-:W-:Y:S02]  /*ac20*/  LEA R0, P2, R15, R2, 0x1 ;  /* 0x000000020f007211 */ /* 0x001fe400078408ff */
[----:B-1----:R-:W-:-:S03]  /*ac30*/  LEA.HI.X.SX32 R6, R29, R3, 0x1, P1 ;  /* 0x000000031d067211 */ /* 0x002fc600008f0eff */
[----:B------:R-:W-:Y:S04]  /*ac40*/  STL [R1+0x3a8], R0 ;  /* 0x0003a80001007387 */ /* 0x000fe80000100800 */
[----:B------:R0:W-:Y:S02]  /*ac50*/  STL [R1+0x348], R6 ;  /* 0x0003480601007387 */ /* 0x0001e40000100800 */
[----:B0-----:R-:W-:Y:S02]  /*ac60*/  LEA.HI.X.SX32 R6, R5, R3, 0x1, P6 ;  /* 0x0000000305067211 */ /* 0x001fe400030f0eff */
[----:B------:R-:W5:Y:S01]  /*ac70*/  LDL.LU R5, [R1+0x68] ;  /* 0x0000680001057983 */ /* 0x000f620000300800 */
[----:B---3--:R-:W-:-:S05]  /*ac80*/  LEA R0, P1, R14, R2, 0x1 ;  /* 0x000000020e007211 */ /* 0x008fca00078208ff */
[----:B------:R-:W-:Y:S04]  /*ac90*/  STL [R1+0x3ac], R0 ;  /* 0x0003ac0001007387 */ /* 0x000fe80000100800 */
[----:B------:R0:W-:Y:S02]  /*aca0*/  STL [R1+0x340], R6 ;  /* 0x0003400601007387 */ /* 0x0001e40000100800 */
[----:B0-----:R-:W-:Y:S02]  /*acb0*/  LEA.HI.X.SX32 R6, R18, R3, 0x1, P5 ;  /* 0x0000000312067211 */ /* 0x001fe400028f0eff */
[----:B------:R-:W3:Y:S01]  /*acc0*/  LDL.LU R18, [R1+0x6c] ;  /* 0x00006c0001127983 */ /* 0x000ee20000300800 */
[----:B------:R-:W-:-:S05]  /*acd0*/  LEA R0, P6, R22, R2, 0x1 ;  /* 0x0000000216007211 */ /* 0x000fca00078c08ff */
        /* <DEDUP_REMOVED lines=10> */
[----:B------:R0:W-:Y:S04]  /*ad80*/  STL [R1+0x3b8], R0 ;  /* 0x0003b80001007387 */ /* 0x0001e80000100800 */
[----:B------:R1:W-:Y:S01]  /*ad90*/  STL [R1+0x328], R6 ;  /* 0x0003280601007387 */ /* 0x0003e20000100800 */
[----:B0-----:R-:W-:Y:S02]  /*ada0*/  LEA R0, P3, R11, R2, 0x1 ;  /* 0x000000020b007211 */ /* 0x001fe400078608ff */
[-C--:B-1----:R-:W-:Y:S02]  /*adb0*/  LEA.HI.X.SX32 R6, R15, R3.reuse, 0x1, P2 ;  /* 0x000000030f067211 */ /* 0x082fe400010f0eff */
[----:B------:R-:W3:Y:S04]  /*adc0*/  LDL.LU R15, [R1+0x88] ;  /* 0x00008800010f7983 */ /* 0x000ee80000300800 */
[----:B------:R-:W-:Y:S04]  /*add0*/  STL [R1+0x3bc], R0 ;  /* 0x0003bc0001007387 */ /* 0x000fe80000100800 */
[----:B------:R0:W-:Y:S02]  /*ade0*/  STL [R1+0x320], R6 ;  /* 0x0003200601007387 */ /* 0x0001e40000100800 */
[----:B0-----:R-:W-:-:S02]  /*adf0*/  LEA.HI.X.SX32 R6, R14, R3, 0x1, P1 ;  /* 0x000000030e067211 */ /* 0x001fc400008f0eff */
[----:B------:R-:W3:Y:S01]  /*ae00*/  LDL.LU R14, [R1+0x90] ;  /* 0x00009000010e7983 */ /* 0x000ee20000300800 */
[----:B------:R-:W-:-:S05]  /*ae10*/  LEA R0, P2, R9, R2, 0x1 ;  /* 0x0000000209007211 */ /* 0x000fca00078408ff */
[----:B------:R2:W-:Y:S04]  /*ae20*/  STL [R1+0x3c0], R0 ;  /* 0x0003c00001007387 */ /* 0x0005e80000100800 */
[----:B------:R0:W-:Y:S01]  /*ae30*/  STL [R1+0x318], R6 ;  /* 0x0003180601007387 */ /* 0x0001e20000100800 */
[-C--:B--2---:R-:W-:Y:S02]  /*ae40*/  LEA R0, P1, R7, R2.reuse, 0x1 ;  /* 0x0000000207007211 */ /* 0x084fe400078208ff */
[----:B0-----:R-:W-:Y:S02]  /*ae50*/  LEA.HI.X.SX32 R6, R22, R3, 0x1, P6 ;  /* 0x0000000316067211 */ /* 0x001fe400030f0eff */
[----:B------:R-:W2:Y:S04]  /*ae60*/  LDL.LU R22, [R1+0x9c] ;  /* 0x00009c0001167983 */ /* 0x000ea80000300800 */
[----:B------:R0:W-:Y:S04]  /*ae70*/  STL [R1+0x3c4], R0 ;  /* 0x0003c40001007387 */ /* 0x0001e80000100800 */
[----:B------:R1:W-:Y:S01]  /*ae80*/  STL [R1+0x310], R6 ;  /* 0x0003100601007387 */ /* 0x0003e20000100800 */
[----:B0-----:R-:W-:-:S02]  /*ae90*/  LEA R0, P6, R21, R2, 0x1 ;  /* 0x0000000215007211 */ /* 0x001fc400078c08ff */
[----:B-1----:R-:W-:Y:S02]  /*aea0*/  LEA.HI.X.SX32 R6, R20, R3, 0x1, P5 ;  /* 0x0000000314067211 */ /* 0x002fe400028f0eff */
[----:B------:R-:W2:Y:S04]  /*aeb0*/  LDL.LU R20, [R1+0xa0] ;  /* 0x0000a00001147983 */ /* 0x000ea80000300800 */
[----:B------:R4:W-:Y:S04]  /*aec0*/  STL [R1+0x3c8], R0 ;  /* 0x0003c80001007387 */ /* 0x0009e80000100800 */
[----:B------:R0:W-:Y:S01]  /*aed0*/  STL [R1+0x308], R6 ;  /* 0x0003080601007387 */ /* 0x0001e20000100800 */
[----:B----4-:R-:W-:-:S02]  /*aee0*/  LEA R0, P5, R10, R2, 0x1 ;  /* 0x000000020a007211 */ /* 0x010fc400078a08ff */
[----:B0-----:R-:W-:Y:S02]  /*aef0*/  LEA.HI.X.SX32 R6, R13, R3, 0x1, P4 ;  /* 0x000000030d067211 */ /* 0x001fe400020f0eff */
[----:B------:R-:W4:Y:S04]  /*af00*/  LDL.LU R13, [R1+0xa4] ;  /* 0x0000a400010d7983 */ /* 0x000f280000300800 */
[----:B------:R5:W-:Y:S04]  /*af10*/  STL [R1+0x3cc], R0 ;  /* 0x0003cc0001007387 */ /* 0x000be80000100800 */
[----:B------:R0:W-:Y:S01]  /*af20*/  STL [R1+0x300], R6 ;  /* 0x0003000601007387 */ /* 0x0001e20000100800 */
[----:B-----5:R-:W-:-:S02]  /*af30*/  LEA R0, P4, R19, R2, 0x1 ;  /* 0x0000000213007211 */ /* 0x020fc400078808ff */
[----:B0-----:R-:W-:Y:S02]  /*af40*/  LEA.HI.X.SX32 R6, R11, R3, 0x1, P3 ;  /* 0x000000030b067211 */ /* 0x001fe400018f0eff */
[----:B------:R-:W5:Y:S04]  /*af50*/  LDL.LU R11, [R1+0xa8] ;  /* 0x0000a800010b7983 */ /* 0x000f680000300800 */
[----:B------:R0:W-:Y:S04]  /*af60*/  STL [R1+0x3d0], R0 ;  /* 0x0003d00001007387 */ /* 0x0001e80000100800 */
[----:B------:R1:W-:Y:S01]  /*af70*/  STL [R1+0x2f8], R6 ;  /* 0x0002f80601007387 */ /* 0x0003e20000100800 */
[----:B0-----:R-:W-:-:S02]  /*af80*/  LEA R0, P3, R8, R2, 0x1 ;  /* 0x0000000208007211 */ /* 0x001fc400078608ff */
[----:B-1----:R-:W-:Y:S02]  /*af90*/  LEA.HI.X.SX32 R6, R9, R3, 0x1, P2 ;  /* 0x0000000309067211 */ /* 0x002fe400010f0eff */
[----:B------:R-:W5:Y:S04]  /*afa0*/  LDL.LU R9, [R1+0xb0] ;  /* 0x0000b00001097983 */ /* 0x000f680000300800 */
[----:B------:R0:W-:Y:S04]  /*afb0*/  STL [R1+0x3d4], R0 ;  /* 0x0003d40001007387 */ /* 0x0001e80000100800 */
[----:B------:R1:W-:Y:S01]  /*afc0*/  STL [R1+0x2f0], R6 ;  /* 0x0002f00601007387 */ /* 0x0003e20000100800 */
[----:B0-----:R-:W-:-:S02]  /*afd0*/  LEA R0, P2, R5, R2, 0x1 ;  /* 0x0000000205007211 */ /* 0x001fc400078408ff */
[-C--:B-1----:R-:W-:Y:S02]  /*afe0*/  LEA.HI.X.SX32 R6, R7, R3.reuse, 0x1, P1 ;  /* 0x0000000307067211 */ /* 0x082fe400008f0eff */
[----:B------:R-:W5:Y:S04]  /*aff0*/  LDL.LU R7, [R1+0xb4] ;  /* 0x0000b40001077983 */ /* 0x000f680000300800 */
[----:B------:R-:W-:Y:S04]  /*b000*/  STL [R1+0x3d8], R0 ;  /* 0x0003d80001007387 */ /* 0x000fe80000100800 */
[----:B------:R0:W-:Y:S02]  /*b010*/  STL [R1+0x2e8], R6 ;  /* 0x0002e80601007387 */ /* 0x0001e40000100800 */
[----:B0-----:R-:W-:-:S02]  /*b020*/  LEA.HI.X.SX32 R6, R21, R3, 0x1, P6 ;  /* 0x0000000315067211 */ /* 0x001fc400030f0eff */
        /* <DEDUP_REMOVED lines=19> */
[-C--:B0-----:R-:W-:Y:S02]  /*b160*/  LEA.HI.X.SX32 R6, R5, R3.reuse, 0x1, P2 ;  /* 0x0000000305067211 */ /* 0x081fe400010f0eff */
[----:B------:R-:W-:Y:S01]  /*b170*/  LEA R0, P3, R14, R2, 0x1 ;  /* 0x000000020e007211 */ /* 0x000fe200078608ff */
[----:B------:R-:W3:Y:S04]  /*b180*/  LDL.LU R5, [R1+0xdc] ;  /* 0x0000dc0001057983 */ /* 0x000ee80000300800 */
[----:B------:R-:W-:Y:S04]  /*b190*/  STL [R1+0x3ec], R0 ;  /* 0x0003ec0001007387 */ /* 0x000fe80000100800 */
[----:B------:R0:W-:Y:S02]  /*b1a0*/  STL [R1+0x2c0], R6 ;  /* 0x0002c00601007387 */ /* 0x0001e40000100800 */
[----:B0-----:R-:W-:-:S02]  /*b1b0*/  LEA.HI.X.SX32 R6, R18, R3, 0x1, P1 ;  /* 0x0000000312067211 */ /* 0x001fc400008f0eff */
[----:B------:R-:W3:Y:S01]  /*b1c0*/  LDL.LU R18, [R1+0xe0] ;  /* 0x0000e00001127983 */ /* 0x000ee20000300800 */
[----:B--2---:R-:W-:-:S05]  /*b1d0*/  LEA R0, P2, R22, R2, 0x1 ;  /* 0x0000000216007211 */ /* 0x004fca00078408ff */
[----:B------:R0:W-:Y:S04]  /*b1e0*/  STL [R1+0x3f0], R0 ;  /* 0x0003f00001007387 */ /* 0x0001e80000100800 */
[----:B------:R1:W-:Y:S01]  /*b1f0*/  STL [R1+0x2b8], R6 ;  /* 0x0002b80601007387 */ /* 0x0003e20000100800 */
[-C--:B0-----:R-:W-:Y:S02]  /*b200*/  LEA R0, P1, R20, R2.reuse, 0x1 ;  /* 0x0000000214007211 */ /* 0x081fe400078208ff */
        /* <DEDUP_REMOVED lines=22> */
[----:B------:R0:W-:Y:S04]  /*b370*/  STL [R1+0x404], R0 ;  /* 0x0004040001007387 */ /* 0x0001e80000100800 */
[----:B------:R1:W-:Y:S01]  /*b380*/  STL [R1+0x290], R6 ;  /* 0x0002900601007387 */ /* 0x0003e20000100800 */
[----:B------:R-:W-:-:S02]  /*b390*/  LEA.HI.X.SX32 R20, R20, R3, 0x1, P1 ;  /* 0x0000000314147211 */ /* 0x000fc400008f0eff */
[----:B0-----:R-:W-:Y:S01]  /*b3a0*/  LEA R0, P2, R21, R2, 0x1 ;  /* 0x0000000215007211 */ /* 0x001fe200078408ff */
[----:B-1----:R-:W5:Y:S04]  /*b3b0*/  LDL.LU R6, [R1+0x10c] ;  /* 0x00010c0001067983 */ /* 0x002f680000300800 */
[----:B------:R-:W-:Y:S04]  /*b3c0*/  STL [R1+0x408], R0 ;  /* 0x0004080001007387 */ /* 0x000fe80000100800 */
[----:B------:R0:W-:Y:S01]  /*b3d0*/  STL [R1+0x288], R20 ;  /* 0x0002881401007387 */ /* 0x0001e20000100800 */
[----:B------:R-:W-:-:S03]  /*b3e0*/  LEA.HI.X.SX32 R13, R13, R3, 0x1, P6 ;  /* 0x000000030d0d7211 */ /* 0x000fc600030f0eff */
[----:B0-----:R-:W5:Y:S01]  /*b3f0*/  LDL.LU R20, [R1+0x114] ;  /* 0x0001140001147983 */ /* 0x001f620000300800 */
[----:B------:R-:W-:Y:S02]  /*b400*/  LEA.HI.X.SX32 R11, R11, R3, 0x1, P5 ;  /* 0x000000030b0b7211 */ /* 0x000fe400028f0eff */
[----:B---3--:R-:W-:-:S05]  /*b410*/  LEA R0, P1, R10, R2, 0x1 ;  /* 0x000000020a007211 */ /* 0x008fca00078208ff */
[----:B------:R-:W-:Y:S04]  /*b420*/  STL [R1+0x40c], R0 ;  /* 0x00040c0001007387 */ /* 0x000fe80000100800 */
[----:B------:R0:W-:Y:S04]  /*b430*/  STL [R1+0x280], R13 ;  /* 0x0002800d01007387 */ /* 0x0001e80000100800 */
[----:B0-----:R-:W3:Y:S01]  /*b440*/  LDL.LU R13, [R1+0x118] ;  /* 0x00011800010d7983 */ /* 0x001ee20000300800 */
[-C--:B------:R-:W-:Y:S02]  /*b450*/  LEA.HI.X.SX32 R9, R9, R3.reuse, 0x1, P4 ;  /* 0x0000000309097211 */ /* 0x080fe400020f0eff */
[----:B------:R-:W-:-:S02]  /*b460*/  LEA.HI.X.SX32 R21, R21, R3, 0x1, P2 ;  /* 0x0000000315157211 */ /* 0x000fc400010f0eff */
[----:B------:R-:W-:-:S05]  /*b470*/  LEA R0, P6, R19, R2, 0x1 ;  /* 0x0000000213007211 */ /* 0x000fca00078c08ff */
[----:B------:R-:W-:Y:S04]  /*b480*/  STL [R1+0x410], R0 ;  /* 0x0004100001007387 */ /* 0x000fe80000100800 */
[----:B------:R0:W-:Y:S04]  /*b490*/  STL [R1+0x278], R11 ;  /* 0x0002780b01007387 */ /* 0x0001e80000100800 */
[----:B0-----:R-:W3:Y:S01]  /*b4a0*/  LDL.LU R11, [R1+0x11c] ;  /* 0x00011c00010b7983 */ /* 0x001ee20000300800 */
[----:B------:R-:W-:-:S05]  /*b4b0*/  LEA R0, P5, R8, R2, 0x1 ;  /* 0x0000000208007211 */ /* 0x000fca00078a08ff */
[----:B------:R-:W-:Y:S04]  /*b4c0*/  STL [R1+0x414], R0 ;  /* 0x0004140001007387 */ /* 0x000fe80000100800 */
[----:B------:R0:W-:Y:S02]  /*b4d0*/  STL [R1+0x270], R9 ;  /* 0x0002700901007387 */ /* 0x0001e40000100800 */
[----:B0-----:R-:W-:Y:S02]  /*b4e0*/  LEA.HI.X.SX32 R9, R7, R3, 0x1, P3 ;  /* 0x0000000307097211 */ /* 0x001fe400018f0eff */
[----:B------:R-:W3:Y:S01]  /*b4f0*/  LDL.LU R7, [R1+0x124] ;  /* 0x0001240001077983 */ /* 0x000ee20000300800 */
[----:B------:R-:W-:-:S05]  /*b500*/  LEA R0, P4, R5, R2, 0x1 ;  /* 0x0000000205007211 */ /* 0x000fca00078808ff */
[----:B------:R-:W-:Y:S04]  /*b510*/  STL [R1+0x418], R0 ;  /* 0x0004180001007387 */ /* 0x000fe80000100800 */
[----:B------:R0:W-:Y:S04]  /*b520*/  STL [R1+0x268], R9 ;  /* 0x0002680901007387 */ /* 0x0001e80000100800 */
[----:B0-----:R-:W3:Y:S01]  /*b530*/  LDL.LU R9, [R1+0x12c] ;  /* 0x00012c0001097983 */ /* 0x001ee20000300800 */
[----:B------:R-:W-:-:S05]  /*b540*/  LEA R0, P3, R18, R2, 0x1 ;  /* 0x0000000212007211 */ /* 0x000fca00078608ff */
[----:B------:R-:W-:Y:S04]  /*b550*/  STL [R1+0x41c], R0 ;  /* 0x00041c0001007387 */ /* 0x000fe80000100800 */
[----:B------:R0:W-:Y:S04]  /*b560*/  STL [R1+0x260], R21 ;  /* 0x0002601501007387 */ /* 0x0001e80000100800 */
[----:B0-----:R-:W3:Y:S01]  /*b570*/  LDL.LU R21, [R1+0x14c] ;  /* 0x00014c0001157983 */ /* 0x001ee20000300800 */
[----:B------:R-:W-:Y:S02]  /*b580*/  LEA.HI.X.SX32 R10, R10, R3, 0x1, P1 ;  /* 0x000000030a0a7211 */ /* 0x000fe400008f0eff */
[----:B--2---:R-:W-:-:S02]  /*b590*/  LEA R0, P2, R17, R2, 0x1 ;  /* 0x0000000211007211 */ /* 0x004fc400078408ff */
[----:B------:R-:W-:-:S03]  /*b5a0*/  LEA.HI.X.SX32 R19, R19, R3, 0x1, P6 ;  /* 0x0000000313137211 */ /* 0x000fc600030f0eff */
[----:B------:R-:W-:Y:S04]  /*b5b0*/  STL [R1+0x420], R0 ;  /* 0x0004200001007387 */ /* 0x000fe80000100800 */
[----:B------:R0:W-:Y:S01]  /*b5c0*/  STL [R1+0x258], R10 ;  /* 0x0002580a01007387 */ /* 0x0001e20000100800 */
[----:B------:R-:W-:-:S03]  /*b5d0*/  LEA.HI.X.SX32 R8, R8, R3, 0x1, P5 ;  /* 0x0000000308087211 */ /* 0x000fc600028f0eff */
[----:B0-----:R-:W2:Y:S01]  /*b5e0*/  LDL.LU R10, [R1+0x150] ;  /* 0x00015000010a7983 */ /* 0x001ea20000300800 */
[----:B----4-:R-:W-:-:S05]  /*b5f0*/  LEA R0, P1, R16, R2, 0x1 ;  /* 0x0000000210007211 */ /* 0x010fca00078208ff */
[----:B------:R-:W-:Y:S04]  /*b600*/  STL [R1+0x424], R0 ;  /* 0x0004240001007387 */ /* 0x000fe80000100800 */
[----:B------:R0:W-:Y:S01]  /*b610*/  STL [R1+0x250], R19 ;  /* 0x0002501301007387 */ /* 0x0001e20000100800 */
[----:B------:R-:W-:-:S03]  /*b620*/  LEA.HI.X.SX32 R5, R5, R3, 0x1, P4 ;  /* 0x0000000305057211 */ /* 0x000fc600020f0eff */
[----:B0-----:R-:W4:Y:S01]  /*b630*/  LDL.LU R19, [R1+0x154] ;  /* 0x0001540001137983 */ /* 0x001f220000300800 */
[----:B-----5:R-:W-:-:S05]  /*b640*/  LEA R0, P6, R15, R2, 0x1 ;  /* 0x000000020f007211 */ /* 0x020fca00078c08ff */
[----:B------:R-:W-:Y:S04]  /*b650*/  STL [R1+0x428], R0 ;  /* 0x0004280001007387 */ /* 0x000fe80000100800 */
[----:B------:R0:W-:Y:S04]  /*b660*/  STL [R1+0x248], R8 ;  /* 0x0002480801007387 */ /* 0x0001e80000100800 */
[----:B0-----:R-:W5:Y:S01]  /*b670*/  LDL.LU R8, [R1+0x158] ;  /* 0x0001580001087983 */ /* 0x001f620000300800 */
[----:B------:R-:W-:-:S05]  /*b680*/  LEA R0, P5, R14, R2, 0x1 ;  /* 0x000000020e007211 */ /* 0x000fca00078a08ff */
[----:B------:R-:W-:Y:S04]  /*b690*/  STL [R1+0x42c], R0 ;  /* 0x00042c0001007387 */ /* 0x000fe80000100800 */
[----:B------:R0:W-:Y:S01]  /*b6a0*/  STL [R1+0x240], R5 ;  /* 0x0002400501007387 */ /* 0x0001e20000100800 */
[----:B------:R-:W-:-:S03]  /*b6b0*/  LEA.HI.X.SX32 R18, R18, R3, 0x1, P3 ;  /* 0x0000000312127211 */ /* 0x000fc600018f0eff */
[----:B0-----:R-:W5:Y:S01]  /*b6c0*/  LDL.LU R5, [R1+0x160] ;  /* 0x0001600001057983 */ /* 0x001f620000300800 */
[----:B------:R-:W-:Y:S02]  /*b6d0*/  LEA R0, P4, R22, R2, 0x1 ;  /* 0x0000000216007211 */ /* 0x000fe400078808ff */
[----:B------:R-:W-:-:S03]  /*b6e0*/  LEA.HI.X.SX32 R17, R17, R3, 0x1, P2 ;  /* 0x0000000311117211 */ /* 0x000fc600010f0eff */
[----:B------:R0:W-:Y:S04]  /*b6f0*/  STL [R1+0x430], R0 ;  /* 0x0004300001007387 */ /* 0x0001e80000100800 */
[----:B------:R1:W-:Y:S01]  /*b700*/  STL [R1+0x238], R18 ;  /* 0x0002381201007387 */ /* 0x0003e20000100800 */
[----:B0-----:R-:W-:-:S03]  /*b710*/  LEA R0, P3, R6, R2, 0x1 ;  /* 0x0000000206007211 */ /* 0x001fc600078608ff */
[----:B-1----:R-:W5:Y:S04]  /*b720*/  LDL.LU R18, [R1+0x164] ;  /* 0x0001640001127983 */ /* 0x002f680000300800 */
[----:B------:R-:W-:Y:S04]  /*b730*/  STL [R1+0x434], R0 ;  /* 0x0004340001007387 */ /* 0x000fe80000100800 */
[----:B------:R0:W-:Y:S01]  /*b740*/  STL [R1+0x230], R17 ;  /* 0x0002301101007387 */ /* 0x0001e20000100800 */
[----:B------:R-:W-:-:S03]  /*b750*/  LEA.HI.X.SX32 R16, R16, R3, 0x1, P1 ;  /* 0x0000000310107211 */ /* 0x000fc600008f0eff */
[----:B0-----:R-:W5:Y:S01]  /*b760*/  LDL.LU R17, [R1+0x16c] ;  /* 0x00016c0001117983 */ /* 0x001f620000300800 */
[----:B------:R-:W-:-:S05]  /*b770*/  LEA R0, P2, R20, R2, 0x1 ;  /* 0x0000000214007211 */ /* 0x000fca00078408ff */
[----:B------:R-:W-:Y:S04]  /*b780*/  STL [R1+0x438], R0 ;  /* 0x0004380001007387 */ /* 0x000fe80000100800 */
[----:B------:R0:W-:Y:S04]  /*b790*/  STL [R1+0x228], R16 ;  /* 0x0002281001007387 */ /* 0x0001e80000100800 */
[----:B0-----:R-:W5:Y:S01]  /*b7a0*/  LDL.LU R16, [R1+0x170] ;  /* 0x0001700001107983 */ /* 0x001f620000300800 */
[----:B------:R-:W-:Y:S02]  /*b7b0*/  LEA.HI.X.SX32 R27, R15, R3, 0x1, P6 ;  /* 0x000000030f1b7211 */ /* 0x000fe400030f0eff */
[----:B---3--:R-:W-:-:S05]  /*b7c0*/  LEA R0, P1, R13, R2, 0x1 ;  /* 0x000000020d007211 */ /* 0x008fca00078208ff */
[----:B------:R-:W-:Y:S04]  /*b7d0*/  STL [R1+0x43c], R0 ;  /* 0x00043c0001007387 */ /* 0x000fe80000100800 */
[----:B------:R-:W3:Y:S04]  /*b7e0*/  LDL.LU R15, [R1+0x174] ;  /* 0x00017400010f7983 */ /* 0x000ee80000300800 */
[----:B------:R0:W-:Y:S02]  /*b7f0*/  STL [R1+0x22c], R27 ;  /* 0x00022c1b01007387 */ /* 0x0001e40000100800 */
[----:B0-----:R-:W-:-:S02]  /*b800*/  LEA.HI.X.SX32 R27, R14, R3, 0x1, P5 ;  /* 0x000000030e1b7211 */ /* 0x001fc400028f0eff */
[----:B------:R-:W-:-:S05]  /*b810*/  LEA R0, P6, R11, R2, 0x1 ;  /* 0x000000020b007211 */ /* 0x000fca00078c08ff */
[----:B------:R0:W-:Y:S04]  /*b820*/  STL [R1+0x440], R0 ;  /* 0x0004400001007387 */ /* 0x0001e80000100800 */
[----:B------:R-:W3:Y:S04]  /*b830*/  LDL.LU R14, [R1+0x180] ;  /* 0x00018000010e7983 */ /* 0x000ee80000300800 */
[----:B------:R1:W-:Y:S01]  /*b840*/  STL [R1+0x234], R27 ;  /* 0x0002341b01007387 */ /* 0x0003e20000100800 */
[----:B0-----:R-:W-:Y:S02]  /*b850*/  LEA R0, P5, R7, R2, 0x1 ;  /* 0x0000000207007211 */ /* 0x001fe400078a08ff */
[----:B-1----:R-:W-:-:S03]  /*b860*/  LEA.HI.X.SX32 R27, R22, R3, 0x1, P4 ;  /* 0x00000003161b7211 */ /* 0x002fc600020f0eff */
[----:B------:R0:W-:Y:S04]  /*b870*/  STL [R1+0x444], R0 ;  /* 0x0004440001007387 */ /* 0x0001e80000100800 */
[----:B------:R-:W3:Y:S04]  /*b880*/  LDL.LU R22, [R1+0x188] ;  /* 0x0001880001167983 */ /* 0x000ee80000300800 */
[----:B------:R1:W-:Y:S01]  /*b890*/  STL [R1+0x23c], R27 ;  /* 0x00023c1b01007387 */ /* 0x0003e20000100800 */
[----:B0-----:R-:W-:Y:S02]  /*b8a0*/  LEA R0, P4, R9, R2, 0x1 ;  /* 0x0000000209007211 */ /* 0x001fe400078808ff */
[----:B-1----:R-:W-:-:S03]  /*b8b0*/  LEA.HI.X.SX32 R27, R6, R3, 0x1, P3 ;  /* 0x00000003061b7211 */ /* 0x002fc600018f0eff */
[----:B------:R0:W-:Y:S04]  /*b8c0*/  STL [R1+0x448], R0 ;  /* 0x0004480001007387 */ /* 0x0001e80000100800 */
[----:B------:R-:W-:Y:S01]  /*b8d0*/  STL [R1+0x244], R27 ;  /* 0x0002441b01007387 */ /* 0x000fe20000100800 */
[----:B0-----:R-:W-:-:S03]  /*b8e0*/  LEA.HI.X.SX32 R0, R20, R3, 0x1, P2 ;  /* 0x0000000314007211 */ /* 0x001fc600010f0eff */
[----:B------:R-:W3:Y:S01]  /*b8f0*/  LDL.LU R20, [R1+0x184] ;  /* 0x0001840001147983 */ /* 0x000ee20000300800 */
[----:B------:R-:W-:-:S05]  /*b900*/  LEA R6, P3, R21, R2, 0x1 ;  /* 0x0000000215067211 */ /* 0x000fca00078608ff */
[----:B------:R-:W-:Y:S04]  /*b910*/  STL [R1+0x44c], R6 ;  /* 0x00044c0601007387 */ /* 0x000fe80000100800 */
[----:B------:R0:W-:Y:S02]  /*b920*/  STL [R1+0x24c], R0 ;  /* 0x00024c0001007387 */ /* 0x0001e40000100800 */
[----:B0-----:R-:W-:Y:S02]  /*b930*/  LEA.HI.X.SX32 R0, R13, R3, 0x1, P1 ;  /* 0x000000030d007211 */ /* 0x001fe400008f0eff */
[----:B------:R-:W3:Y:S01]  /*b940*/  LDL.LU R13, [R1+0x17c] ;  /* 0x00017c00010d7983 */ /* 0x000ee20000300800 */
[----:B--2---:R-:W-:-:S05]  /*b950*/  LEA R6, P2, R10, R2, 0x1 ;  /* 0x000000020a067211 */ /* 0x004fca00078408ff */
[----:B------:R-:W-:Y:S04]  /*b960*/  STL [R1+0x450], R6 ;  /* 0x0004500601007387 */ /* 0x000fe80000100800 */
[----:B------:R0:W-:Y:S02]  /*b970*/  STL [R1+0x254], R0 ;  /* 0x0002540001007387 */ /* 0x0001e40000100800 */
[----:B0-----:R-:W-:Y:S02]  /*b980*/  LEA.HI.X.SX32 R0, R11, R3, 0x1, P6 ;  /* 0x000000030b007211 */ /* 0x001fe400030f0eff */
[-C--:B----4-:R-:W-:Y:S01]  /*b990*/  LEA R6, P1, R19, R2.reuse, 0x1 ;  /* 0x0000000213067211 */ /* 0x090fe200078208ff */
[----:B------:R-:W2:Y:S04]  /*b9a0*/  LDL.LU R11, [R1+0x178] ;  /* 0x00017800010b7983 */ /* 0x000ea80000300800 */
[----:B------:R5:W-:Y:S04]  /*b9b0*/  STL [R1+0x454], R6 ;  /* 0x0004540601007387 */ /* 0x000be80000100800 */
[----:B------:R0:W-:Y:S01]  /*b9c0*/  STL [R1+0x25c], R0 ;  /* 0x00025c0001007387 */ /* 0x0001e20000100800 */
[----:B-----5:R-:W-:-:S02]  /*b9d0*/  LEA R6, P6, R8, R2, 0x1 ;  /* 0x0000000208067211 */ /* 0x020fc400078c08ff */
[----:B0-----:R-:W-:Y:S02]  /*b9e0*/  LEA.HI.X.SX32 R0, R7, R3, 0x1, P5 ;  /* 0x0000000307007211 */ /* 0x001fe400028f0eff */
[----:B------:R-:W4:Y:S04]  /*b9f0*/  LDL.LU R7, [R1+0x168] ;  /* 0x0001680001077983 */ /* 0x000f280000300800 */
[----:B------:R0:W-:Y:S04]  /*ba00*/  STL [R1+0x458], R6 ;  /* 0x0004580601007387 */ /* 0x0001e80000100800 */
[----:B------:R1:W-:Y:S01]  /*ba10*/  STL [R1+0x264], R0 ;  /* 0x0002640001007387 */ /* 0x0003e20000100800 */
[----:B0-----:R-:W-:-:S02]  /*ba20*/  LEA R6, P5, R5, R2, 0x1 ;  /* 0x0000000205067211 */ /* 0x001fc400078a08ff */
[----:B-1----:R-:W-:Y:S02]  /*ba30*/  LEA.HI.X.SX32 R0, R9, R3, 0x1, P4 ;  /* 0x0000000309007211 */ /* 0x002fe400020f0eff */
[----:B------:R-:W5:Y:S04]  /*ba40*/  LDL.LU R9, [R1+0x15c] ;  /* 0x00015c0001097983 */ /* 0x000f680000300800 */
[----:B------:R0:W-:Y:S04]  /*ba50*/  STL [R1+0x45c], R6 ;  /* 0x00045c0601007387 */ /* 0x0001e80000100800 */
[----:B------:R1:W-:Y:S04]  /*ba60*/  STL [R1+0x26c], R0 ;  /* 0x00026c0001007387 */ /* 0x0003e80000100800 */
[----:B0-----:R-:W5:Y:S01]  /*ba70*/  LDL.LU R6, [R1+0x148] ;  /* 0x0001480001067983 */ /* 0x001f620000300800 */
[----:B------:R-:W-:-:S02]  /*ba80*/  LEA R27, P4, R18, R2, 0x1 ;  /* 0x00000002121b7211 */ /* 0x000fc400078808ff */
[----:B-1----:R-:W-:-:S03]  /*ba90*/  LEA.HI.X.SX32 R0, R21, R3, 0x1, P3 ;  /* 0x0000000315007211 */ /* 0x002fc600018f0eff */
[----:B------:R0:W-:Y:S04]  /*baa0*/  STL [R1+0x460], R27 ;  /* 0x0004601b01007387 */ /* 0x0001e80000100800 */
[----:B------:R1:W-:Y:S01]  /*bab0*/  STL [R1+0x274], R0 ;  /* 0x0002740001007387 */ /* 0x0003e20000100800 */
[----:B0-----:R-:W-:Y:S02]  /*bac0*/  LEA R27, P3, R17, R2, 0x1 ;  /* 0x00000002111b7211 */ /* 0x001fe400078608ff */
[----:B-1----:R-:W-:-:S03]  /*bad0*/  LEA.HI.X.SX32 R0, R10, R3, 0x1, P2 ;  /* 0x000000030a007211 */ /* 0x002fc600010f0eff */
[----:B------:R-:W-:Y:S04]  /*bae0*/  STL [R1+0x464], R27 ;  /* 0x0004641b01007387 */ /* 0x000fe80000100800 */
[----:B------:R-:W5:Y:S04]  /*baf0*/  LDL.LU R10, [R1+0x144] ;  /* 0x00014400010a7983 */ /* 0x000f680000300800 */
[----:B------:R0:W-:Y:S01]  /*bb00*/  STL [R1+0x27c], R0 ;  /* 0x00027c0001007387 */ /* 0x0001e20000100800 */
[----:B------:R-:W-:Y:S02]  /*bb10*/  LEA R21, P2, R16, R2, 0x1 ;  /* 0x0000000210157211 */ /* 0x000fe400078408ff */
[----:B0-----:R-:W-:-:S03]  /*bb20*/  LEA.HI.X.SX32 R0, R19, R3, 0x1, P1 ;  /* 0x0000000313007211 */ /* 0x001fc600008f0eff */
[----:B------:R3:W-:Y:S04]  /*bb30*/  STL [R1+0x468], R21 ;  /* 0x0004681501007387 */ /* 0x0007e80000100800 */
[----:B------:R-:W5:Y:S04]  /*bb40*/  LDL.LU R19, [R1+0x140] ;  /* 0x0001400001137983 */ /* 0x000f680000300800 */
[----:B------:R0:W-:Y:S01]  /*bb50*/  STL [R1+0x284], R0 ;  /* 0x0002840001007387 */ /* 0x0001e20000100800 */
[----:B---3--:R-:W-:Y:S02]  /*bb60*/  LEA R21, P1, R15, R2, 0x1 ;  /* 0x000000020f157211 */ /* 0x008fe400078208ff */
[----:B0-----:R-:W-:-:S03]  /*bb70*/  LEA.HI.X.SX32 R0, R8, R3, 0x1, P6 ;  /* 0x0000000308007211 */ /* 0x001fc600030f0eff */
[----:B------:R-:W-:Y:S04]  /*bb80*/  STL [R1+0x46c], R21 ;  /* 0x00046c1501007387 */ /* 0x000fe80000100800 */
[----:B------:R-:W3:Y:S04]  /*bb90*/  LDL.LU R8, [R1+0x13c] ;  /* 0x00013c0001087983 */ /* 0x000ee80000300800 */
[----:B------:R0:W-:Y:S02]  /*bba0*/  STL [R1+0x28c], R0 ;  /* 0x00028c0001007387 */ /* 0x0001e40000100800 */
[----:B0-----:R-:W-:-:S02]  /*bbb0*/  LEA.HI.X.SX32 R0, R5, R3, 0x1, P5 ;  /* 0x0000000305007211 */ /* 0x001fc400028f0eff */
[----:B------:R-:W-:-:S05]  /*bbc0*/  LEA R21, P6, R14, R2, 0x1 ;  /* 0x000000020e157211 */ /* 0x000fca00078c08ff */
[----:B------:R0:W-:Y:S04]  /*bbd0*/  STL [R1+0x470], R21 ;  /* 0x0004701501007387 */ /* 0x0001e80000100800 */
[----:B0-----:R-:W3:Y:S04]  /*bbe0*/  LDL.LU R21, [R1+0x138] ;  /* 0x0001380001157983 */ /* 0x001ee80000300800 */
[----:B------:R0:W-:Y:S01]  /*bbf0*/  STL [R1+0x294], R0 ;  /* 0x0002940001007387 */ /* 0x0001e20000100800 */
[----:B------:R-:W-:-:S05]  /*bc00*/  LEA R5, P5, R22, R2, 0x1 ;  /* 0x0000000216057211 */ /* 0x000fca00078a08ff */
[----:B------:R1:W-:Y:S01]  /*bc10*/  STL [R1+0x474], R5 ;  /* 0x0004740501007387 */ /* 0x0003e20000100800 */
[----:B0-----:R-:W-:-:S03]  /*bc20*/  LEA.HI.X.SX32 R0, R18, R3, 0x1, P4 ;  /* 0x0000000312007211 */ /* 0x001fc600020f0eff */
[----:B-1----:R-:W3:Y:S04]  /*bc30*/  LDL.LU R5, [R1+0x134] ;  /* 0x0001340001057983 */ /* 0x002ee80000300800 */
[----:B------:R0:W-:Y:S04]  /*bc40*/  STL [R1+0x29c], R0 ;  /* 0x00029c0001007387 */ /* 0x0001e80000100800 */
[----:B------:R-:W3:Y:S01]  /*bc50*/  LDL.LU R18, [R1+0x130] ;  /* 0x0001300001127983 */ /* 0x000ee20000300800 */
[----:B------:R-:W-:Y:S02]  /*bc60*/  LEA R27, P4, R20, R2, 0x1 ;  /* 0x00000002141b7211 */ /* 0x000fe400078808ff */
[----:B0-----:R-:W-:-:S03]  /*bc70*/  LEA.HI.X.SX32 R0, R17, R3, 0x1, P3 ;  /* 0x0000000311007211 */ /* 0x001fc600018f0eff */
[----:B------:R-:W-:Y:S04]  /*bc80*/  STL [R1+0x478], R27 ;  /* 0x0004781b01007387 */ /* 0x000fe80000100800 */
[----:B------:R0:W-:Y:S04]  /*bc90*/  STL [R1+0x2a4], R0 ;  /* 0x0002a40001007387 */ /* 0x0001e80000100800 */
[----:B------:R-:W3:Y:S01]  /*bca0*/  LDL.LU R17, [R1+0x128] ;  /* 0x0001280001117983 */ /* 0x000ee20000300800 */
[----:B0-----:R-:W-:Y:S02]  /*bcb0*/  LEA.HI.X.SX32 R0, R16, R3, 0x1, P2 ;  /* 0x0000000310007211 */ /* 0x001fe400010f0eff */
[----:B------:R-:W-:-:S05]  /*bcc0*/  LEA R27, P3, R13, R2, 0x1 ;  /* 0x000000020d1b7211 */ /* 0x000fca00078608ff */
[----:B------:R-:W-:Y:S04]  /*bcd0*/  STL [R1+0x47c], R27 ;  /* 0x00047c1b01007387 */ /* 0x000fe80000100800 */
[----:B------:R0:W-:Y:S04]  /*bce0*/  STL [R1+0x2ac], R0 ;  /* 0x0002ac0001007387 */ /* 0x0001e80000100800 */
[----:B------:R-:W3:Y:S01]  /*bcf0*/  LDL.LU R16, [R1+0x120] ;  /* 0x0001200001107983 */ /* 0x000ee20000300800 */
[----:B0-----:R-:W-:Y:S02]  /*bd00*/  LEA.HI.X.SX32 R0, R15, R3, 0x1, P1 ;  /* 0x000000030f007211 */ /* 0x001fe400008f0eff */
[----:B--2---:R-:W-:-:S05]  /*bd10*/  LEA R27, P2, R11, R2, 0x1 ;  /* 0x000000020b1b7211 */ /* 0x004fca00078408ff */
[----:B------:R4:W-:Y:S04]  /*bd20*/  STL [R1+0x480], R27 ;  /* 0x0004801b01007387 */ /* 0x0009e80000100800 */
[----:B------:R0:W-:Y:S04]  /*bd30*/  STL [R1+0x2b4], R0 ;  /* 0x0002b40001007387 */ /* 0x0001e80000100800 */
[----:B------:R-:W2:Y:S01]  /*bd40*/  LDL.LU R15, [R1+0x110] ;  /* 0x00011000010f7983 */ /* 0x000ea20000300800 */
[----:B----4-:R-:W-:Y:S02]  /*bd50*/  LEA R27, P1, R7, R2, 0x1 ;  /* 0x00000002071b7211 */ /* 0x010fe400078208ff */
[----:B0-----:R-:W-:-:S03]  /*bd60*/  LEA.HI.X.SX32 R0, R14, R3, 0x1, P6 ;  /* 0x000000030e007211 */ /* 0x001fc600030f0eff */
[----:B------:R5:W-:Y:S04]  /*bd70*/  STL [R1+0x484], R27 ;  /* 0x0004841b01007387 */ /* 0x000be80000100800 */
[----:B------:R-:W4:Y:S04]  /*bd80*/  LDL.LU R14, [R1+0x108] ;  /* 0x00010800010e7983 */ /* 0x000f280000300800 */
[----:B------:R0:W-:Y:S01]  /*bd90*/  STL [R1+0x2bc], R0 ;  /* 0x0002bc0001007387 */ /* 0x0001e20000100800 */
[----:B-----5:R-:W-:Y:S02]  /*bda0*/  LEA R27, P6, R9, R2, 0x1 ;  /* 0x00000002091b7211 */ /* 0x020fe400078c08ff */
[----:B0-----:R-:W-:-:S03]  /*bdb0*/  LEA.HI.X.SX32 R0, R22, R3, 0x1, P5 ;  /* 0x0000000316007211 */ /* 0x001fc600028f0eff */
[----:B------:R0:W-:Y:S04]  /*bdc0*/  STL [R1+0x488], R27 ;  /* 0x0004881b01007387 */ /* 0x0001e80000100800 */
[----:B------:R-:W5:Y:S01]  /*bdd0*/  LDL.LU R22, [R1+0x104] ;  /* 0x0001040001167983 */ /* 0x000f620000300800 */
[----:B0-----:R-:W-:-:S03]  /*bde0*/  LEA R27, P5, R6, R2, 0x1 ;  /* 0x00000002061b7211 */ /* 0x001fc600078a08ff */
[----:B------:R0:W-:Y:S04]  /*bdf0*/  STL [R1+0x2c4], R0 ;  /* 0x0002c40001007387 */ /* 0x0001e80000100800 */
[----:B------:R-:W-:Y:S01]  /*be00*/  STL [R1+0x48c], R27 ;  /* 0x00048c1b01007387 */ /* 0x000fe20000100800 */
[----:B0-----:R-:W-:-:S03]  /*be10*/  LEA.HI.X.SX32 R0, R20, R3, 0x1, P4 ;  /* 0x0000000314007211 */ /* 0x001fc600020f0eff */
[----:B------:R-:W5:Y:S04]  /*be20*/  LDL.LU R20, [R1+0x100] ;  /* 0x0001000001147983 */ /* 0x000f680000300800 */
[----:B------:R0:W-:Y:S02]  /*be30*/  STL [R1+0x2cc], R0 ;  /* 0x0002cc0001007387 */ /* 0x0001e40000100800 */
[-C--:B0-----:R-:W-:Y:S02]  /*be40*/  LEA.HI.X.SX32 R0, R13, R3.reuse, 0x1, P3 ;  /* 0x000000030d007211 */ /* 0x081fe400018f0eff */
[----:B------:R-:W-:Y:S01]  /*be50*/  LEA R27, P4, R10, R2, 0x1 ;  /* 0x000000020a1b7211 */ /* 0x000fe200078808ff */
[----:B------:R-:W5:Y:S04]  /*be60*/  LDL.LU R13, [R1+0xf4] ;  /* 0x0000f400010d7983 */ /* 0x000f680000300800 */
[----:B------:R-:W-:Y:S04]  /*be70*/  STL [R1+0x490], R27 ;  /* 0x0004901b01007387 */ /* 0x000fe80000100800 */
[----:B------:R0:W-:Y:S02]  /*be80*/  STL [R1+0x2d4], R0 ;  /* 0x0002d40001007387 */ /* 0x0001e40000100800 */
[----:B0-----:R-:W-:-:S02]  /*be90*/  LEA.HI.X.SX32 R0, R11, R3, 0x1, P2 ;  /* 0x000000030b007211 */ /* 0x001fc400010f0eff */
[----:B------:R-:W5:Y:S01]  /*bea0*/  LDL.LU R11, [R1+0xec] ;  /* 0x0000ec00010b7983 */ /* 0x000f620000300800 */
[----:B------:R-:W-:-:S05]  /*beb0*/  LEA R27, P3, R19, R2, 0x1 ;  /* 0x00000002131b7211 */ /* 0x000fca00078608ff */
[----:B------:R-:W-:Y:S04]  /*bec0*/  STL [R1+0x494], R27 ;  /* 0x0004941b01007387 */ /* 0x000fe80000100800 */
[----:B------:R0:W-:Y:S02]  /*bed0*/  STL [R1+0x2dc], R0 ;  /* 0x0002dc0001007387 */ /* 0x0001e40000100800 */
[----:B0-----:R-:W-:Y:S02]  /*bee0*/  LEA.HI.X.SX32 R0, R7, R3, 0x1, P1 ;  /* 0x0000000307007211 */ /* 0x001fe400008f0eff */
[----:B------:R-:W5:Y:S01]  /*bef0*/  LDL.LU R7, [R1+0xd8] ;  /* 0x0000d80001077983 */ /* 0x000f620000300800 */
[----:B---3--:R-:W-:-:S05]  /*bf00*/  LEA R27, P2, R8, R2, 0x1 ;  /* 0x00000002081b7211 */ /* 0x008fca00078408ff */
[----:B------:R0:W-:Y:S04]  /*bf10*/  STL [R1+0x4a0], R27 ;  /* 0x0004a01b01007387 */ /* 0x0001e80000100800 */
[----:B------:R-:W-:Y:S01]  /*bf20*/  STL [R1+0x2e4], R0 ;  /* 0x0002e40001007387 */ /* 0x000fe20000100800 */
[----:B0-----:R-:W-:Y:S02]  /*bf30*/  LEA.HI.X.SX32 R27, R9, R3, 0x1, P6 ;  /* 0x00000003091b7211 */ /* 0x001fe400030f0eff */
[----:B------:R-:W-:-:S05]  /*bf40*/  LEA R28, P1, R21, R2, 0x1 ;  /* 0x00000002151c7211 */ /* 0x000fca00078208ff */
[----:B------:R-:W-:Y:S04]  /*bf50*/  STL [R1+0x4a4], R28 ;  /* 0x0004a41c01007387 */ /* 0x000fe80000100800 */
[----:B------:R-:W3:Y:S04]  /*bf60*/  LDL.LU R9, [R1+0xd0] ;  /* 0x0000d00001097983 */ /* 0x000ee80000300800 */
[----:B------:R0:W-:Y:S02]  /*bf70*/  STL [R1+0x2ec], R27 ;  /* 0x0002ec1b01007387 */ /* 0x0001e40000100800 */
[----:B0-----:R-:W-:-:S02]  /*bf80*/  LEA.HI.X.SX32 R27, R6, R3, 0x1, P5 ;  /* 0x00000003061b7211 */ /* 0x001fc400028f0eff */
[----:B------:R-:W-:-:S05]  /*bf90*/  LEA R0, P6, R5, R2, 0x1 ;  /* 0x0000000205007211 */ /* 0x000fca00078c08ff */
[----:B------:R0:W-:Y:S01]  /*bfa0*/  STL [R1+0x4a8], R0 ;  /* 0x0004a80001007387 */ /* 0x0001e20000100800 */
[----:B------:R-:W-:-:S03]  /*bfb0*/  LEA R6, P5, R18, R2, 0x1 ;  /* 0x0000000212067211 */ /* 0x000fc600078a08ff */
[----:B------:R-:W-:Y:S01]  /*bfc0*/  STL [R1+0x2f4], R27 ;  /* 0x0002f41b01007387 */ /* 0x000fe20000100800 */
[----:B0-----:R-:W-:-:S03]  /*bfd0*/  LEA.HI.X.SX32 R0, R10, R3, 0x1, P4 ;  /* 0x000000030a007211 */ /* 0x001fc600020f0eff */
[----:B------:R-:W3:Y:S04]  /*bfe0*/  LDL.LU R10, [R1+0xcc] ;  /* 0x0000cc00010a7983 */ /* 0x000ee80000300800 */
[----:B------:R-:W-:Y:S04]  /*bff0*/  STL [R1+0x4ac], R6 ;  /* 0x0004ac0601007387 */ /* 0x000fe80000100800 */
[----:B------:R0:W-:Y:S02]  /*c000*/  STL [R1+0x2fc], R0 ;  /* 0x0002fc0001007387 */ /* 0x0001e40000100800 */
[----:B0-----:R-:W-:-:S02]  /*c010*/  LEA.HI.X.SX32 R0, R19, R3, 0x1, P3 ;  /* 0x0000000313007211 */ /* 0x001fc400018f0eff */
[----:B------:R-:W3:Y:S01]  /*c020*/  LDL.LU R19, [R1+0xc4] ;  /* 0x0000c40001137983 */ /* 0x000ee20000300800 */
[----:B------:R-:W-:-:S05]  /*c030*/  LEA R6, P4, R17, R2, 0x1 ;  /* 0x0000000211067211 */ /* 0x000fca00078808ff */
[----:B------:R0:W-:Y:S01]  /*c040*/  STL [R1+0x4b0], R6 ;  /* 0x0004b00601007387 */ /* 0x0001e20000100800 */
[----:B------:R-:W-:-:S03]  /*c050*/  LEA R27, P3, R16, R2, 0x1 ;  /* 0x00000002101b7211 */ /* 0x000fc600078608ff */
[----:B------:R2:W-:Y:S01]  /*c060*/  STL [R1+0x304], R0 ;  /* 0x0003040001007387 */ /* 0x0005e20000100800 */
[----:B0-----:R-:W-:-:S03]  /*c070*/  LEA.HI.X.SX32 R6, R8, R3, 0x1, P2 ;  /* 0x0000000308067211 */ /* 0x001fc600010f0eff */
[----:B------:R-:W-:Y:S04]  /*c080*/  STL [R1+0x4b4], R27 ;  /* 0x0004b41b01007387 */ /* 0x000fe80000100800 */
[----:B------:R-:W3:Y:S01]  /*c090*/  LDL.LU R8, [R1+0xbc] ;  /* 0x0000bc0001087983 */ /* 0x000ee20000300800 */
[----:B------:R-:W-:-:S03]  /*c0a0*/  LEA.HI.X.SX32 R21, R21, R3, 0x1, P1 ;  /* 0x0000000315157211 */ /* 0x000fc600008f0eff */
[----:B------:R-:W-:Y:S01]  /*c0b0*/  STL [R1+0x30c], R6 ;  /* 0x00030c0601007387 */ /* 0x000fe20000100800 */
[----:B--2---:R-:W-:-:S05]  /*c0c0*/  LEA R0, P2, R15, R2, 0x1 ;  /* 0x000000020f007211 */ /* 0x004fca00078408ff */
[----:B------:R0:W-:Y:S04]  /*c0d0*/  STL [R1+0x4b8], R0 ;  /* 0x0004b80001007387 */ /* 0x0001e80000100800 */
[----:B------:R-:W-:Y:S01]  /*c0e0*/  STL [R1+0x314], R21 ;  /* 0x0003141501007387 */ /* 0x000fe20000100800 */
[----:B0-----:R-:W-:-:S03]  /*c0f0*/  LEA.HI.X.SX32 R0, R5, R3, 0x1, P6 ;  /* 0x0000000305007211 */ /* 0x001fc600030f0eff */
[----:B------:R-:W2:Y:S01]  /*c100*/  LDL.LU R5, [R1+0xac] ;  /* 0x0000ac0001057983 */ /* 0x000ea20000300800 */
[----:B----4-:R-:W-:-:S05]  /*c110*/  LEA R6, P1, R14, R2, 0x1 ;  /* 0x000000020e067211 */ /* 0x010fca00078208ff */
[----:B------:R0:W-:Y:S04]  /*c120*/  STL [R1+0x4bc], R6 ;  /* 0x0004bc0601007387 */ /* 0x0001e80000100800 */
[----:B------:R1:W-:Y:S01]  /*c130*/  STL [R1+0x31c], R0 ;  /* 0x00031c0001007387 */ /* 0x0003e20000100800 */
[-C--:B------:R-:W-:Y:S02]  /*c140*/  LEA.HI.X.SX32 R17, R17, R3.reuse, 0x1, P4 ;  /* 0x0000000311117211 */ /* 0x080fe400020f0eff */
[----:B0-----:R-:W-:Y:S02]  /*c150*/  LEA.HI.X.SX32 R6, R18, R3, 0x1, P5 ;  /* 0x0000000312067211 */ /* 0x001fe400028f0eff */
[----:B-----5:R-:W-:-:S05]  /*c160*/  LEA R21, P6, R22, R2, 0x1 ;  /* 0x0000000216157211 */ /* 0x020fca00078c08ff */
[----:B------:R-:W-:Y:S04]  /*c170*/  STL [R1+0x4c4], R21 ;  /* 0x0004c41501007387 */ /* 0x000fe80000100800 */
[----:B------:R-:W4:Y:S04]  /*c180*/  LDL.LU R18, [R1+0x98] ;  /* 0x0000980001127983 */ /* 0x000f280000300800 */
[----:B------:R0:W-:Y:S01]  /*c190*/  STL [R1+0x324], R6 ;  /* 0x0003240601007387 */ /* 0x0001e20000100800 */
[----:B-1----:R-:W-:-:S05]  /*c1a0*/  LEA R0, P5, R20, R2, 0x1 ;  /* 0x0000000214007211 */ /* 0x002fca00078a08ff */
[----:B------:R1:W-:Y:S01]  /*c1b0*/  STL [R1+0x4cc], R0 ;  /* 0x0004cc0001007387 */ /* 0x0003e20000100800 */
[----:B0-----:R-:W-:-:S03]  /*c1c0*/  LEA.HI.X.SX32 R6, R16, R3, 0x1, P3 ;  /* 0x0000000310067211 */ /* 0x001fc600018f0eff */
[----:B------:R0:W-:Y:S04]  /*c1d0*/  STL [R1+0x32c], R17 ;  /* 0x00032c1101007387 */ /* 0x0001e80000100800 */
[----:B------:R-:W5:Y:S01]  /*c1e0*/  LDL.LU R21, [R1+0x94] ;  /* 0x0000940001157983 */ /* 0x000f620000300800 */
[----:B-1----:R-:W-:-:S05]  /*c1f0*/  LEA R0, P4, R13, R2, 0x1 ;  /* 0x000000020d007211 */ /* 0x002fca00078808ff */
[----:B------:R-:W-:Y:S04]  /*c200*/  STL [R1+0x4d4], R0 ;  /* 0x0004d40001007387 */ /* 0x000fe80000100800 */
[----:B------:R1:W-:Y:S04]  /*c210*/  STL [R1+0x334], R6 ;  /* 0x0003340601007387 */ /* 0x0003e80000100800 */
[----:B0-----:R-:W5:Y:S01]  /*c220*/  LDL.LU R17, [R1+0x8c] ;  /* 0x00008c0001117983 */ /* 0x001f620000300800 */
[----:B-1----:R-:W-:Y:S02]  /*c230*/  LEA.HI.X.SX32 R6, R15, R3, 0x1, P2 ;  /* 0x000000030f067211 */ /* 0x002fe400010f0eff */
[----:B------:R-:W-:-:S05]  /*c240*/  LEA R0, P3, R11, R2, 0x1 ;  /* 0x000000020b007211 */ /* 0x000fca00078608ff */
[----:B------:R0:W-:Y:S04]  /*c250*/  STL [R1+0x4dc], R0 ;  /* 0x0004dc0001007387 */ /* 0x0001e80000100800 */
[----:B------:R1:W-:Y:S04]  /*c260*/  STL [R1+0x33c], R6 ;  /* 0x00033c0601007387 */ /* 0x0003e80000100800 */
[----:B------:R-:W5:Y:S01]  /*c270*/  LDL.LU R16, [R1+0x84] ;  /* 0x0000840001107983 */ /* 0x000f620000300800 */
[----:B0-----:R-:W-:Y:S02]  /*c280*/  LEA R0, P2, R7, R2, 0x1 ;  /* 0x0000000207007211 */ /* 0x001fe400078408ff */
[----:B-1----:R-:W-:-:S03]  /*c290*/  LEA.HI.X.SX32 R6, R14, R3, 0x1, P1 ;  /* 0x000000030e067211 */ /* 0x002fc600008f0eff */
[----:B------:R-:W-:Y:S04]  /*c2a0*/  STL [R1+0x4e4], R0 ;  /* 0x0004e40001007387 */ /* 0x000fe80000100800 */
[----:B------:R-:W5:Y:S04]  /*c2b0*/  LDL.LU R15, [R1+0x80] ;  /* 0x00008000010f7983 */ /* 0x000f680000300800 */
[----:B------:R0:W-:Y:S04]  /*c2c0*/  STL [R1+0x344], R6 ;  /* 0x0003440601007387 */ /* 0x0001e80000100800 */
[----:B------:R-:W5:Y:S01]  /*c2d0*/  LDL.LU R14, [R1+0x7c] ;  /* 0x00007c00010e7983 */ /* 0x000f620000300800 */
[----:B0-----:R-:W-:-:S02]  /*c2e0*/  LEA.HI.X.SX32 R6, R22, R3, 0x1, P6 ;  /* 0x0000000316067211 */ /* 0x001fc400030f0eff */
[----:B---3--:R-:W-:-:S05]  /*c2f0*/  LEA R0, P1, R9, R2, 0x1 ;  /* 0x0000000209007211 */ /* 0x008fca00078208ff */
[----:B------:R-:W-:Y:S04]  /*c300*/  STL [R1+0x4ec], R0 ;  /* 0x0004ec0001007387 */ /* 0x000fe80000100800 */
[----:B------:R-:W3:Y:S04]  /*c310*/  LDL.LU R29, [R1+0x70] ;  /* 0x00007000011d7983 */ /* 0x000ee80000300800 */
[----:B------:R0:W-:Y:S04]  /*c320*/  STL [R1+0x34c], R6 ;  /* 0x00034c0601007387 */ /* 0x0001e80000100800 */
[----:B------:R-:W3:Y:S01]  /*c330*/  LDL.LU R28, [R1+0x60] ;  /* 0x00006000011c7983 */ /* 0x000ee20000300800 */
[----:B0-----:R-:W-:-:S02]  /*c340*/  LEA.HI.X.SX32 R6, R20, R3, 0x1, P5 ;  /* 0x0000000314067211 */ /* 0x001fc400028f0eff */
[----:B------:R-:W-:-:S05]  /*c350*/  LEA R0, P6, R10, R2, 0x1 ;  /* 0x000000020a007211 */ /* 0x000fca00078c08ff */
[----:B------:R0:W-:Y:S04]  /*c360*/  STL [R1+0x4f4], R0 ;  /* 0x0004f40001007387 */ /* 0x0001e80000100800 */
[----:B------:R-:W3:Y:S04]  /*c370*/  LDL.LU R27, [R1+0x34] ;  /* 0x00003400011b7983 */ /* 0x000ee80000300800 */
[----:B------:R1:W-:Y:S01]  /*c380*/  STL [R1+0x354], R6 ;  /* 0x0003540601007387 */ /* 0x0003e20000100800 */
[----:B0-----:R-:W-:-:S05]  /*c390*/  LEA R0, P5, R19, R2, 0x1 ;  /* 0x0000000213007211 */ /* 0x001fca00078a08ff */
[----:B------:R0:W-:Y:S01]  /*c3a0*/  STL [R1+0x4fc], R0 ;  /* 0x0004fc0001007387 */ /* 0x0001e20000100800 */
[----:B-1----:R-:W-:-:S03]  /*c3b0*/  LEA.HI.X.SX32 R6, R13, R3, 0x1, P4 ;  /* 0x000000030d067211 */ /* 0x002fc600020f0eff */
[----:B0-----:R-:W3:Y:S04]  /*c3c0*/  LDL.LU R0, [R1+0x24] ;  /* 0x0000240001007983 */ /* 0x001ee80000300800 */
[----:B------:R0:W-:Y:S01]  /*c3d0*/  STL [R1+0x35c], R6 ;  /* 0x00035c0601007387 */ /* 0x0001e20000100800 */
[----:B------:R-:W-:-:S03]  /*c3e0*/  LEA R20, P4, R8, R2, 0x1 ;  /* 0x0000000208147211 */ /* 0x000fc600078808ff */
[----:B0-----:R-:W3:Y:S04]  /*c3f0*/  LDL.LU R6, [R1+0x18] ;  /* 0x0000180001067983 */ /* 0x001ee80000300800 */
[----:B------:R0:W-:Y:S04]  /*c400*/  STL [R1+0x504], R20 ;  /* 0x0005041401007387 */ /* 0x0001e80000100800 */
[----:B------:R-:W3:Y:S01]  /*c410*/  LDL.LU R22, [R1+0x14] ;  /* 0x0000140001167983 */ /* 0x000ee20000300800 */
[-C--:B------:R-:W-:Y:S02]  /*c420*/  LEA.HI.X.SX32 R13, R11, R3.reuse, 0x1, P3 ;  /* 0x000000030b0d7211 */ /* 0x080fe400018f0eff */
[----:B------:R-:W-:-:S03]  /*c430*/  LEA.HI.X.SX32 R7, R7, R3, 0x1, P2 ;  /* 0x0000000307077211 */ /* 0x000fc600010f0eff */
[----:B------:R1:W-:Y:S04]  /*c440*/  STL [R1+0x364], R13 ;  /* 0x0003640d01007387 */ /* 0x0003e80000100800 */
[----:B0-----:R-:W3:Y:S01]  /*c450*/  LDL.LU R20, [R1+0x10] ;  /* 0x0000100001147983 */ /* 0x001ee20000300800 */
[----:B--2---:R-:W-:Y:S02]  /*c460*/  LEA R11, P3, R5, R2, 0x1 ;  /* 0x00000002050b7211 */ /* 0x004fe400078608ff */
[----:B------:R-:W-:-:S03]  /*c470*/  LEA.HI.X.SX32 R9, R9, R3, 0x1, P1 ;  /* 0x0000000309097211 */ /* 0x000fc600008f0eff */
[----:B------:R-:W-:Y:S04]  /*c480*/  STL [R1+0x50c], R11 ;  /* 0x00050c0b01007387 */ /* 0x000fe80000100800 */
[----:B-1----:R-:W2:Y:S04]  /*c490*/  LDL.LU R13, [R1+0xc] ;  /* 0x00000c00010d7983 */ /* 0x002ea80000300800 */
[----:B------:R0:W-:Y:S01]  /*c4a0*/  STL [R1+0x36c], R7 ;  /* 0x00036c0701007387 */ /* 0x0001e20000100800 */
[----:B------:R-:W-:-:S03]  /*c4b0*/  LEA.HI.X.SX32 R10, R10, R3, 0x1, P6 ;  /* 0x000000030a0a7211 */ /* 0x000fc600030f0eff */
[----:B0-----:R-:W2:Y:S01]  /*c4c0*/  LDL.LU R7, [R1+0x8] ;  /* 0x0000080001077983 */ /* 0x001ea20000300800 */
[----:B----4-:R-:W-:-:S05]  /*c4d0*/  LEA R11, P2, R18, R2, 0x1 ;  /* 0x00000002120b7211 */ /* 0x010fca00078408ff */
[----:B------:R0:W-:Y:S04]  /*c4e0*/  STL [R1+0x514], R11 ;  /* 0x0005140b01007387 */ /* 0x0001e80000100800 */
[----:B0-----:R-:W4:Y:S04]  /*c4f0*/  LDL.LU R11, [R1+0x4] ;  /* 0x00000400010b7983 */ /* 0x001f280000300800 */
[----:B------:R5:W-:Y:S02]  /*c500*/  STL [R1+0x374], R9 ;  /* 0x0003740901007387 */ /* 0x000be40000100800 */
[----:B-----5:R-:W-:-:S05]  /*c510*/  LEA R9, P1, R21, R2, 0x1 ;  /* 0x0000000215097211 */ /* 0x020fca00078208ff */
[----:B------:R0:W-:Y:S01]  /*c520*/  STL [R1+0x51c], R9 ;  /* 0x00051c0901007387 */ /* 0x0001e20000100800 */
[----:B------:R-:W-:-:S03]  /*c530*/  LEA.HI.X.SX32 R19, R19, R3, 0x1, P5 ;  /* 0x0000000313137211 */ /* 0x000fc600028f0eff */
[----:B0-----:R-:W5:Y:S04]  /*c540*/  LDL.LU R9, [R1] ;  /* 0x0000000001097983 */ /* 0x001f680000300800 */
[----:B------:R0:W-:Y:S02]  /*c550*/  STL [R1+0x378], R10 ;  /* 0x0003780a01007387 */ /* 0x0001e40000100800 */
[----:B0-----:R-:W-:-:S05]  /*c560*/  LEA R10, P6, R17, R2, 0x1 ;  /* 0x00000002110a7211 */ /* 0x001fca00078c08ff */
[----:B------:R0:W-:Y:S01]  /*c570*/  STL [R1+0x524], R10 ;  /* 0x0005240a01007387 */ /* 0x0001e20000100800 */
[----:B------:R-:W-:-:S03]  /*c580*/  LEA.HI.X.SX32 R8, R8, R3, 0x1, P4 ;  /* 0x0000000308087211 */ /* 0x000fc600020f0eff */
[----:B0-----:R-:W5:Y:S04]  /*c590*/  LDL.LU R10, [R1+0x804] ;  /* 0x00080400010a7983 */ /* 0x001f680000300800 */
        /* <DEDUP_REMOVED lines=16> */
[----:B---3--:R-:W-:-:S05]  /*c6a0*/  LEA R18, P2, R29, R2, 0x1 ;  /* 0x000000021d127211 */ /* 0x008fca00078408ff */
[----:B------:R0:W-:Y:S01]  /*c6b0*/  STL [R1+0x544], R18 ;  /* 0x0005441201007387 */ /* 0x0001e20000100800 */
[----:B------:R-:W-:-:S03]  /*c6c0*/  LEA.HI.X.SX32 R17, R17, R3, 0x1, P6 ;  /* 0x0000000311117211 */ /* 0x000fc600030f0eff */
[----:B0-----:R-:W3:Y:S04]  /*c6d0*/  LDL.LU R18, [R1+0x7f4] ;  /* 0x0007f40001127983 */ /* 0x001ee80000300800 */
[----:B------:R0:W-:Y:S02]  /*c6e0*/  STL [R1+0x38c], R21 ;  /* 0x00038c1501007387 */ /* 0x0001e40000100800 */
[----:B0-----:R-:W-:-:S05]  /*c6f0*/  LEA R21, P1, R28, R2, 0x1 ;  /* 0x000000021c157211 */ /* 0x001fca00078208ff */
        /* <DEDUP_REMOVED lines=15> */
[----:B------:R0:W-:Y:S04]  /*c7f0*/  STL [R1+0x560], R15 ;  /* 0x0005600f01007387 */ /* 0x0001e80000100800 */
[----:B0-----:R-:W3:Y:S04]  /*c800*/  LDL.LU R15, [R1+0x7e8] ;  /* 0x0007e800010f7983 */ /* 0x001ee80000300800 */
[----:B------:R0:W-:Y:S02]  /*c810*/  STL [R1+0x39c], R14 ;  /* 0x00039c0e01007387 */ /* 0x0001e40000100800 */
[----:B0-----:R-:W-:-:S05]  /*c820*/  LEA R14, P3, R22, R2, 0x1 ;  /* 0x00000002160e7211 */ /* 0x001fca00078608ff */
[----:B------:R0:W-:Y:S04]  /*c830*/  STL [R1+0x564], R14 ;  /* 0x0005640e01007387 */ /* 0x0001e80000100800 */
[----:B0-----:R-:W3:Y:S01]  /*c840*/  LDL.LU R14, [R1+0x7e4] ;  /* 0x0007e400010e7983 */ /* 0x001ee20000300800 */
[-C--:B------:R-:W-:Y:S02]  /*c850*/  LEA.HI.X.SX32 R29, R29, R3.reuse, 0x1, P2 ;  /* 0x000000031d1d7211 */ /* 0x080fe400010f0eff */
[----:B------:R-:W-:-:S03]  /*c860*/  LEA.HI.X.SX32 R28, R28, R3, 0x1, P1 ;  /* 0x000000031c1c7211 */ /* 0x000fc600008f0eff */
[----:B------:R0:W-:Y:S01]  /*c870*/  STL [R1+0x4c0], R29 ;  /* 0x0004c01d01007387 */ /* 0x0001e20000100800 */
[----:B------:R-:W-:Y:S02]  /*c880*/  LEA.HI.X.SX32 R0, R0, R3, 0x1, P5 ;  /* 0x0000000300007211 */ /* 0x000fe400028f0eff */
[----:B0-----:R-:W-:-:S05]  /*c890*/  LEA R29, P2, R20, R2, 0x1 ;  /* 0x00000002141d7211 */ /* 0x001fca00078408ff */
[----:B------:R2:W-:Y:S04]  /*c8a0*/  STL [R1+0x568], R29 ;  /* 0x0005681d01007387 */ /* 0x0005e80000100800 */
[----:B------:R0:W-:Y:S01]  /*c8b0*/  STL [R1+0x4c8], R28 ;  /* 0x0004c81c01007387 */ /* 0x0001e20000100800 */
[-C--:B--2---:R-:W-:Y:S02]  /*c8c0*/  LEA R29, P1, R13, R2.reuse, 0x1 ;  /* 0x000000020d1d7211 */ /* 0x084fe400078208ff */
[----:B0-----:R-:W-:Y:S02]  /*c8d0*/  LEA.HI.X.SX32 R28, R27, R3, 0x1, P6 ;  /* 0x000000031b1c7211 */ /* 0x001fe400030f0eff */
[-C--:B------:R-:W-:Y:S01]  /*c8e0*/  LEA R27, P6, R7, R2.reuse, 0x1 ;  /* 0x00000002071b7211 */ /* 0x080fe200078c08ff */
[----:B------:R-:W-:Y:S04]  /*c8f0*/  STL [R1+0x56c], R29 ;  /* 0x00056c1d01007387 */ /* 0x000fe80000100800 */
[----:B------:R4:W-:Y:S04]  /*c900*/  STL [R1+0x4d0], R28 ;  /* 0x0004d01c01007387 */ /* 0x0009e80000100800 */
[----:B------:R0:W-:Y:S04]  /*c910*/  STL [R1+0x570], R27 ;  /* 0x0005701b01007387 */ /* 0x0001e80000100800 */
[----:B------:R5:W-:Y:S01]  /*c920*/  STL [R1+0x4d8], R0 ;  /* 0x0004d80001007387 */ /* 0x000be20000100800 */
[----:B----4-:R-:W-:-:S02]  /*c930*/  LEA R28, P5, R11, R2, 0x1 ;  /* 0x000000020b1c7211 */ /* 0x010fc400078a08ff */
[-C--:B0-----:R-:W-:Y:S02]  /*c940*/  LEA.HI.X.SX32 R27, R6, R3.reuse, 0x1, P4 ;  /* 0x00000003061b7211 */ /* 0x081fe400020f0eff */
[-C--:B------:R-:W-:Y:S02]  /*c950*/  LEA.HI.X.SX32 R6, R22, R3.reuse, 0x1, P3 ;  /* 0x0000000316067211 */ /* 0x080fe400018f0eff */
[----:B-----5:R-:W-:Y:S01]  /*c960*/  LEA R0, P4, R9, R2, 0x1 ;  /* 0x0000000209007211 */ /* 0x020fe200078808ff */
[----:B------:R-:W-:Y:S04]  /*c970*/  STL [R1+0x574], R28 ;  /* 0x0005741c01007387 */ /* 0x000fe80000100800 */
[----:B------:R-:W-:Y:S01]  /*c980*/  STL [R1+0x4e0], R27 ;  /* 0x0004e01b01007387 */ /* 0x000fe20000100800 */
[----:B------:R-:W-:-:S03]  /*c990*/  LEA.HI.X.SX32 R13, R13, R3, 0x1, P1 ;  /* 0x000000030d0d7211 */ /* 0x000fc600008f0eff */
[----:B------:R0:W-:Y:S04]  /*c9a0*/  STL [R1+0x578], R0 ;  /* 0x0005780001007387 */ /* 0x0001e80000100800 */
[----:B------:R3:W-:Y:S01]  /*c9b0*/  STL [R1+0x4e8], R6 ;  /* 0x0004e80601007387 */ /* 0x0007e20000100800 */
[----:B0-----:R-:W-:Y:S02]  /*c9c0*/  LEA.HI.X.SX32 R0, R20, R3, 0x1, P2 ;  /* 0x0000000314007211 */ /* 0x001fe400010f0eff */
[-C--:B---3--:R-:W-:Y:S02]  /*c9d0*/  LEA R6, P2, R15, R2.reuse, 0x1 ;  /* 0x000000020f067211 */ /* 0x088fe400078408ff */
[----:B------:R-:W-:-:S05]  /*c9e0*/  LEA R22, P3, R14, R2, 0x1 ;  /* 0x000000020e167211 */ /* 0x000fca00078608ff */
[----:B------:R-:W-:Y:S04]  /*c9f0*/  STL [R1+0x57c], R22 ;  /* 0x00057c1601007387 */ /* 0x000fe80000100800 */
[----:B------:R-:W-:Y:S04]  /*ca00*/  STL [R1+0x4f0], R0 ;  /* 0x0004f00001007387 */ /* 0x000fe80000100800 */
[----:B------:R0:W-:Y:S04]  /*ca10*/  STL [R1+0x580], R6 ;  /* 0x0005800601007387 */ /* 0x0001e80000100800 */
[----:B------:R1:W-:Y:S01]  /*ca20*/  STL [R1+0x4f8], R13 ;  /* 0x0004f80d01007387 */ /* 0x0003e20000100800 */
[----:B0-----:R-:W-:-:S03]  /*ca30*/  LEA.HI.X.SX32 R6, R7, R3, 0x1, P6 ;  /* 0x0000000307067211 */ /* 0x001fc600030f0eff */
[----:B------:R-:W2:Y:S01]  /*ca40*/  LDL.LU R7, [R1+0x1dc] ;  /* 0x0001dc0001077983 */ /* 0x000ea20000300800 */
[-C--:B------:R-:W-:Y:S01]  /*ca50*/  LEA R0, P1, R16, R2.reuse, 0x1 ;  /* 0x0000000210007211 */ /* 0x080fe200078208ff */
[----:B------:R-:W-:Y:S01]  /*ca60*/  IMAD R12, R12, UR4, RZ ;  /* 0x000000040c0c7c24 */ /* 0x000fe2000f8e02ff */
[----:B------:R-:W-:Y:S01]  /*ca70*/  LEA.HI.X.SX32 R11, R11, R3, 0x1, P5 ;  /* 0x000000030b0b7211 */ /* 0x000fe200028f0eff */
[----:B------:R-:W-:Y:S01]  /*ca80*/  IMAD R26, R26, UR4, RZ ;  /* 0x000000041a1a7c24 */ /* 0x000fe2000f8e02ff */
[----:B-1----:R-:W0:Y:S01]  /*ca90*/  LDC R13, c[0x0][0x230] ;  /* 0x00008c00ff0d7b82 */ /* 0x002e220000000800 */
[----:B------:R1:W-:Y:S04]  /*caa0*/  STL [R1+0x584], R0 ;  /* 0x0005840001007387 */ /* 0x0003e80000100800 */
[----:B------:R3:W-:Y:S01]  /*cab0*/  STL [R1+0x500], R6 ;  /* 0x0005000601007387 */ /* 0x0007e20000100800 */
[----:B-1----:R-:W-:-:S02]  /*cac0*/  LEA R0, P6, R17, R2, 0x1 ;  /* 0x0000000211007211 */ /* 0x002fc400078c08ff */
[----:B---3--:R-:W-:-:S03]  /*cad0*/  LEA R6, P5, R18, R2, 0x1 ;  /* 0x0000000212067211 */ /* 0x008fc600078a08ff */
[----:B------:R1:W-:Y:S04]  /*cae0*/  STL [R1+0x588], R0 ;  /* 0x0005880001007387 */ /* 0x0003e80000100800 */
[----:B------:R-:W-:Y:S01]  /*caf0*/  STL [R1+0x508], R11 ;  /* 0x0005080b01007387 */ /* 0x000fe20000100800 */
[----:B-1----:R-:W-:-:S03]  /*cb00*/  LEA.HI.X.SX32 R0, R9, R3, 0x1, P4 ;  /* 0x0000000309007211 */ /* 0x002fc600020f0eff */
[----:B------:R1:W-:Y:S01]  /*cb10*/  STL [R1+0x58c], R6 ;  /* 0x00058c0601007387 */ /* 0x0003e20000100800 */
[----:B------:R-:W-:-:S03]  /*cb20*/  LEA R9, P4, R21, R2, 0x1 ;  /* 0x0000000215097211 */ /* 0x000fc600078808ff */
[----:B------:R3:W-:Y:S01]  /*cb30*/  STL [R1+0x510], R0 ;  /* 0x0005100001007387 */ /* 0x0007e20000100800 */
[----:B-1----:R-:W-:-:S03]  /*cb40*/  LEA.HI.X.SX32 R6, R14, R3, 0x1, P3 ;  /* 0x000000030e067211 */ /* 0x002fc600018f0eff */
[----:B------:R1:W-:Y:S01]  /*cb50*/  STL [R1+0x590], R9 ;  /* 0x0005900901007387 */ /* 0x0003e20000100800 */
[----:B---3--:R-:W-:-:S03]  /*cb60*/  LEA R0, P3, R5, R2, 0x1 ;  /* 0x0000000205007211 */ /* 0x008fc600078608ff */
[----:B------:R3:W-:Y:S04]  /*cb70*/  STL [R1+0x518], R6 ;  /* 0x0005180601007387 */ /* 0x0007e80000100800 */
[----:B------:R4:W-:Y:S01]  /*cb80*/  STL [R1+0x594], R0 ;  /* 0x0005940001007387 */ /* 0x0009e20000100800 */
[----:B-1----:R-:W-:Y:S02]  /*cb90*/  LEA.HI.X.SX32 R9, R15, R3, 0x1, P2 ;  /* 0x000000030f097211 */ /* 0x002fe400010f0eff */
[----:B---3--:R-:W-:-:S03]  /*cba0*/  LEA R6, P2, R8, R2, 0x1 ;  /* 0x0000000208067211 */ /* 0x008fc600078408ff */
[----:B------:R1:W-:Y:S01]  /*cbb0*/  STL [R1+0x520], R9 ;  /* 0x0005200901007387 */ /* 0x0003e20000100800 */
[----:B----4-:R-:W-:-:S03]  /*cbc0*/  LEA.HI.X.SX32 R0, R16, R3, 0x1, P1 ;  /* 0x0000000310007211 */ /* 0x010fc600008f0eff */
[----:B------:R3:W-:Y:S04]  /*cbd0*/  STL [R1+0x598], R6 ;  /* 0x0005980601007387 */ /* 0x0007e80000100800 */
[----:B------:R4:W-:Y:S01]  /*cbe0*/  STL [R1+0x528], R0 ;  /* 0x0005280001007387 */ /* 0x0009e20000100800 */
[----:B-1----:R-:W-:Y:S02]  /*cbf0*/  LEA R9, P1, R19, R2, 0x1 ;  /* 0x0000000213097211 */ /* 0x002fe400078208ff */
[----:B---3--:R-:W-:-:S03]  /*cc00*/  LEA.HI.X.SX32 R6, R17, R3, 0x1, P6 ;  /* 0x0000000311067211 */ /* 0x008fc600030f0eff */
[----:B------:R1:W-:Y:S01]  /*cc10*/  STL [R1+0x59c], R9 ;  /* 0x00059c0901007387 */ /* 0x0003e20000100800 */
[----:B----4-:R-:W-:-:S03]  /*cc20*/  LEA R0, P6, R10, R2, 0x1 ;  /* 0x000000020a007211 */ /* 0x010fc600078c08ff */
[----:B------:R3:W-:Y:S01]  /*cc30*/  STL [R1+0x530], R6 ;  /* 0x0005300601007387 */ /* 0x0007e20000100800 */
[----:B------:R-:W-:-:S03]  /*cc40*/  IMAD R25, R25, UR4, RZ ;  /* 0x0000000419197c24 */ /* 0x000fc6000f8e02ff */
[----:B------:R4:W-:Y:S01]  /*cc50*/  STL [R1+0x5a0], R0 ;  /* 0x0005a00001007387 */ /* 0x0009e20000100800 */
[----:B-1----:R-:W-:Y:S02]  /*cc60*/  LEA.HI.X.SX32 R9, R18, R3, 0x1, P5 ;  /* 0x0000000312097211 */ /* 0x002fe400028f0eff */
[----:B---3--:R-:W-:-:S03]  /*cc70*/  LEA R6, P5, R12, R2, 0x1 ;  /* 0x000000020c067211 */ /* 0x008fc600078a08ff */
[----:B------:R1:W-:Y:S01]  /*cc80*/  STL [R1+0x538], R9 ;  /* 0x0005380901007387 */ /* 0x0003e20000100800 */
[----:B----4-:R-:W-:-:S03]  /*cc90*/  LEA.HI.X.SX32 R0, R21, R3, 0x1, P4 ;  /* 0x0000000315007211 */ /* 0x010fc600020f0eff */
[----:B------:R3:W-:Y:S01]  /*cca0*/  STL [R1+0x5a4], R6 ;  /* 0x0005a40601007387 */ /* 0x0007e20000100800 */
[----:B------:R-:W-:-:S03]  /*ccb0*/  IMAD R24, R24, UR4, RZ ;  /* 0x0000000418187c24 */ /* 0x000fc6000f8e02ff */
[----:B------:R4:W-:Y:S01]  /*ccc0*/  STL [R1+0x540], R0 ;  /* 0x0005400001007387 */ /* 0x0009e20000100800 */
[-C--:B-1----:R-:W-:Y:S01]  /*ccd0*/  LEA R9, P4, R26, R2.reuse, 0x1 ;  /* 0x000000021a097211 */ /* 0x082fe200078808ff */
[----:B------:R-:W-:Y:S01]  /*cce0*/  IMAD R23, R23, UR4, RZ ;  /* 0x0000000417177c24 */ /* 0x000fe2000f8e02ff */
[----:B------:R-:W1:Y:S01]  /*ccf0*/  S2R R21, SR_TID.X ;  /* 0x0000000000157919 */ /* 0x000e620000002100 */
[----:B------:R-:W-:Y:S01]  /*cd00*/  ULDC UR4, c[0x0][0x23c] ;  /* 0x00008f0000047ab9 */ /* 0x000fe20000000800 */
[-C--:B---3--:R-:W-:Y:S02]  /*cd10*/  LEA.HI.X.SX32 R6, R5, R3.reuse, 0x1, P3 ;  /* 0x0000000305067211 */ /* 0x088fe400018f0eff */
[----:B------:R-:W-:Y:S02]  /*cd20*/  LEA.HI.X.SX32 R5, R8, R3, 0x1, P2 ;  /* 0x0000000308057211 */ /* 0x000fe400010f0eff */
[-C--:B----4-:R-:W-:Y:S01]  /*cd30*/  LEA R0, P3, R25, R2.reuse, 0x1 ;  /* 0x0000000219007211 */ /* 0x090fe200078608ff */
[----:B------:R-:W-:Y:S04]  /*cd40*/  STL [R1+0x5a8], R9 ;  /* 0x0005a80901007387 */ /* 0x000fe80000100800 */
[----:B------:R3:W-:Y:S04]  /*cd50*/  STL [R1+0x548], R6 ;  /* 0x0005480601007387 */ /* 0x0007e80000100800 */
[----:B------:R4:W-:Y:S04]  /*cd60*/  STL [R1+0x5ac], R0 ;  /* 0x0005ac0001007387 */ /* 0x0009e80000100800 */
[----:B------:R5:W-:Y:S01]  /*cd70*/  STL [R1+0x550], R5 ;  /* 0x0005500501007387 */ /* 0x000be20000100800 */
[----:B---3--:R-:W-:-:S02]  /*cd80*/  LEA R6, P2, R24, R2, 0x1 ;  /* 0x0000000218067211 */ /* 0x008fc400078408ff */
[----:B----4-:R-:W-:-:S03]  /*cd90*/  LEA.HI.X.SX32 R0, R19, R3, 0x1, P1 ;  /* 0x0000000313007211 */ /* 0x010fc600008f0eff */
[----:B------:R-:W-:Y:S01]  /*cda0*/  STL [R1+0x6b0], R6 ;  /* 0x0006b00601007387 */ /* 0x000fe20000100800 */
[----:B-----5:R-:W-:-:S03]  /*cdb0*/  LEA R5, P1, R23, R2, 0x1 ;  /* 0x0000000217057211 */ /* 0x020fc600078208ff */
[----:B------:R3:W-:Y:S01]  /*cdc0*/  STL [R1+0x558], R0 ;  /* 0x0005580001007387 */ /* 0x0007e20000100800 */
[----:B------:R-:W-:-:S03]  /*cdd0*/  LEA.HI.X.SX32 R2, R10, R3, 0x1, P6 ;  /* 0x000000030a027211 */ /* 0x000fc600030f0eff */
[----:B------:R4:W-:Y:S01]  /*cde0*/  STL [R1+0x6b4], R5 ;  /* 0x0006b40501007387 */ /* 0x0009e20000100800 */
[----:B---3--:R-:W-:-:S03]  /*cdf0*/  LEA.HI.X.SX32 R0, R12, R3, 0x1, P5 ;  /* 0x000000030c007211 */ /* 0x008fc600028f0eff */
[----:B------:R-:W-:Y:S01]  /*ce00*/  STL [R1+0x210], R2 ;  /* 0x0002100201007387 */ /* 0x000fe20000100800 */
[----:B----4-:R-:W-:-:S03]  /*ce10*/  LEA.HI.X.SX32 R5, R26, R3, 0x1, P4 ;  /* 0x000000031a057211 */ /* 0x010fc600020f0eff */
[----:B------:R3:W-:Y:S04]  /*ce20*/  STL [R1+0x214], R0 ;  /* 0x0002140001007387 */ /* 0x0007e80000100800 */
[----:B------:R-:W-:Y:S01]  /*ce30*/  STL [R1+0x218], R5 ;  /* 0x0002180501007387 */ /* 0x000fe20000100800 */
[-C--:B---3--:R-:W-:Y:S02]  /*ce40*/  LEA.HI.X.SX32 R0, R25, R3.reuse, 0x1, P3 ;  /* 0x0000000319007211 */ /* 0x088fe400018f0eff */
[----:B------:R-:W-:-:S03]  /*ce50*/  LEA.HI.X.SX32 R2, R24, R3, 0x1, P2 ;  /* 0x0000000318027211 */ /* 0x000fc600010f0eff */
[----:B------:R3:W-:Y:S01]  /*ce60*/  STL [R1+0x21c], R0 ;  /* 0x00021c0001007387 */ /* 0x0007e20000100800 */
[----:B-1----:R-:W-:-:S03]  /*ce70*/  LOP3.LUT R21, R21, 0x20, RZ, 0xc0, !PT ;  /* 0x0000002015157812 */ /* 0x002fc600078ec0ff */
[----:B------:R-:W-:Y:S01]  /*ce80*/  STL [R1+0x220], R2 ;  /* 0x0002200201007387 */ /* 0x000fe20000100800 */
[----:B---3--:R-:W-:-:S05]  /*ce90*/  LEA.HI.X.SX32 R0, R23, R3, 0x1, P1 ;  /* 0x0000000317007211 */ /* 0x008fca00008f0eff */
[----:B------:R1:W-:Y:S02]  /*cea0*/  STL [R1+0x224], R0 ;  /* 0x0002240001007387 */ /* 0x0003e40000100800 */
[----:B-1----:R-:W-:Y:S02]  /*ceb0*/  IMAD.SHL.U32 R0, R21, 0x20, RZ ;  /* 0x0000002015007824 */ /* 0x002fe400078e00ff */
[----:B------:R-:W1:Y:S03]  /*cec0*/  S2R R21, SR_TID.X ;  /* 0x0000000000157919 */ /* 0x000e660000002100 */
[----:B------:R1:W-:Y:S04]  /*ced0*/  STL [R1+0x72c], R0 ;  /* 0x00072c0001007387 */ /* 0x0003e80000100800 */
[----:B------:R-:W-:Y:S01]  /*cee0*/  STL [R1+0x620], RZ ;  /* 0x000620ff01007387 */ /* 0x000fe20000100800 */
[----:B-1----:R-:W-:-:S05]  /*cef0*/  IMAD.SHL.U32 R0, R21, 0x8, RZ ;  /* 0x0000000815007824 */ /* 0x002fca00078e00ff */
[----:B------:R-:W-:Y:S01]  /*cf00*/  STL [R1+0x728], R0 ;  /* 0x0007280001007387 */ /* 0x000fe20000100800 */
[----:B--2---:R-:W-:-:S03]  /*cf10*/  LEA.HI.X.SX32 R5, R7, UR11, 0x1, P0 ;  /* 0x0000000b07057c11 */ /* 0x004fc600080f0eff */
[----:B------:R-:W-:Y:S01]  /*cf20*/  STL [R1+0x624], RZ ;  /* 0x000624ff01007387 */ /* 0x000fe20000100800 */
[----:B0-----:R-:W-:Y:S01]  /*cf30*/  VIADD R13, R13, 0x3f ;  /* 0x0000003f0d0d7836 */ /* 0x001fe20000000000 */
[----:B------:R-:W-:Y:S01]  /*cf40*/  ULDC UR11, c[0x0][0x238] ;  /* 0x00008e00000b7ab9 */ /* 0x000fe20000000800 */
[----:B------:R-:W0:Y:S02]  /*cf50*/  S2R R7, SR_TID.X ;  /* 0x0000000000077919 */ /* 0x000e240000002100 */
[----:B0-----:R-:W-:-:S05]  /*cf60*/  LOP3.LUT R7, R7, 0x3f, RZ, 0xc0, !PT ;  /* 0x0000003f07077812 */ /* 0x001fca00078ec0ff */
[----:B------:R-:W-:Y:S02]  /*cf70*/  IMAD R2, R7, UR4, RZ ;  /* 0x0000000407027c24 */ /* 0x000fe4000f8e02ff */
[----:B------:R-:W0:Y:S01]  /*cf80*/  S2R R7, SR_TID.X ;  /* 0x0000000000077919 */ /* 0x000e220000002100 */
[----:B------:R-:W-:Y:S04]  /*cf90*/  STL [R1+0x628], RZ ;  /* 0x000628ff01007387 */ /* 0x000fe80000100800 */
[----:B------:R-:W-:Y:S04]  /*cfa0*/  STL [R1+0x62c], RZ ;  /* 0x00062cff01007387 */ /* 0x000fe80000100800 */
[----:B------:R-:W-:Y:S04]  /*cfb0*/  STL [R1+0x6a0], RZ ;  /* 0x0006a0ff01007387 */ /* 0x000fe80000100800 */
[----:B------:R-:W-:Y:S04]  /*cfc0*/  STL [R1+0x6a4], RZ ;  /* 0x0006a4ff01007387 */ /* 0x000fe80000100800 */
[----:B------:R-:W-:Y:S01]  /*cfd0*/  STL [R1+0x6a8], RZ ;  /* 0x0006a8ff01007387 */ /* 0x000fe20000100800 */
[----:B0-----:R-:W-:-:S04]  /*cfe0*/  SHF.R.U32.HI R9, RZ, 0x5, R7 ;  /* 0x00000005ff097819 */ /* 0x001fc80000011607 */
[----:B------:R-:W-:-:S04]  /*cff0*/  SGXT.U32 R9, R9, 0x1 ;  /* 0x000000010909781a */ /* 0x000fc80000000000 */
[C---:B------:R-:W-:Y:S02]  /*d000*/  LOP3.LUT R11, R9.reuse, 0x30, RZ, 0xfc, !PT ;  /* 0x00000030090b7812 */ /* 0x040fe400078efcff */
[----:B------:R-:W-:Y:S01]  /*d010*/  LOP3.LUT R9, R9, 0x2e, RZ, 0xfc, !PT ;  /* 0x0000002e09097812 */ /* 0x000fe200078efcff */
[----:B------:R-:W-:Y:S04]  /*d020*/  STL [R1+0x6ac], RZ ;  /* 0x0006acff01007387 */ /* 0x000fe80000100800 */
[----:B------:R-:W-:Y:S01]  /*d030*/  STL [R1+0x690], RZ ;  /* 0x000690ff01007387 */ /* 0x000fe20000100800 */
[----:B------:R-:W-:-:S03]  /*d040*/  IMAD R6, R9, UR6, RZ ;  /* 0x0000000609067c24 */ /* 0x000fc6000f8e02ff */
[----:B------:R-:W-:Y:S04]  /*d050*/  STL [R1+0x694], RZ ;  /* 0x000694ff01007387 */ /* 0x000fe80000100800 */
[----:B------:R-:W-:Y:S01]  /*d060*/  STL [R1+0x698], RZ ;  /* 0x000698ff01007387 */ /* 0x000fe20000100800 */
[----:B------:R-:W0:Y:S03]  /*d070*/  S2R R9, SR_TID.X ;  /* 0x0000000000097919 */ /* 0x000e260000002100 */
[----:B------:R-:W-:Y:S04]  /*d080*/  STL [R1+0x69c], RZ ;  /* 0x00069cff01007387 */ /* 0x000fe80000100800 */
        /* <DEDUP_REMOVED lines=17> */
[----:B------:R-:W-:Y:S01]  /*d1a0*/  STL [R1+0x634], RZ ;  /* 0x000634ff01007387 */ /* 0x000fe20000100800 */
[----:B------:R-:W-:-:S03]  /*d1b0*/  SHF.R.S32.HI R7, RZ, 0x1f, R13 ;  /* 0x0000001fff077819 */ /* 0x000fc6000001140d */
[----:B------:R-:W-:Y:S04]  /*d1c0*/  STL [R1+0x638], RZ ;  /* 0x000638ff01007387 */ /* 0x000fe80000100800 */
[----:B------:R-:W-:Y:S04]  /*d1d0*/  STL [R1+0x63c], RZ ;  /* 0x00063cff01007387 */ /* 0x000fe80000100800 */
[----:B------:R-:W-:Y:S04]  /*d1e0*/  STL [R1+0x5c0], RZ ;  /* 0x0005c0ff01007387 */ /* 0x000fe80000100800 */
[----:B------:R-:W-:Y:S01]  /*d1f0*/  STL [R1+0x5c4], RZ ;  /* 0x0005c4ff01007387 */ /* 0x000fe20000100800 */
[----:B------:R-:W-:-:S03]  /*d200*/  LEA.HI R7, R7, R13, RZ, 0x6 ;  /* 0x0000000d07077211 */ /* 0x000fc600078f30ff */
[----:B------:R-:W-:Y:S04]  /*d210*/  STL [R1+0x5c8], RZ ;  /* 0x0005c8ff01007387 */ /* 0x000fe80000100800 */
[----:B------:R-:W-:Y:S04]  /*d220*/  STL [R1+0x5cc], RZ ;  /* 0x0005ccff01007387 */ /* 0x000fe80000100800 */
[----:B------:R-:W-:Y:S04]  /*d230*/  STL [R1+0x650], RZ ;  /* 0x000650ff01007387 */ /* 0x000fe80000100800 */
[----:B------:R-:W-:Y:S01]  /*d240*/  STL [R1+0x654], RZ ;  /* 0x000654ff01007387 */ /* 0x000fe20000100800 */
[----:B------:R-:W-:-:S03]  /*d250*/  IMAD R8, R11, UR5, RZ ;  /* 0x000000050b087c24 */ /* 0x000fc6000f8e02ff */
[----:B------:R-:W-:Y:S01]  /*d260*/  STL [R1+0x658], RZ ;  /* 0x000658ff01007387 */ /* 0x000fe20000100800 */
[----:B------:R-:W-:-:S03]  /*d270*/  SHF.R.S32.HI R3, RZ, 0x6, R7 ;  /* 0x00000006ff037819 */ /* 0x000fc60000011407 */
[----:B------:R-:W-:Y:S01]  /*d280*/  STL [R1+0x65c], RZ ;  /* 0x00065cff01007387 */ /* 0x000fe20000100800 */
[----:B0-----:R-:W-:-:S03]  /*d290*/  SHF.R.U32.HI R11, RZ, 0x5, R9 ;  /* 0x00000005ff0b7819 */ /* 0x001fc60000011609 */
[----:B------:R-:W-:Y:S01]  /*d2a0*/  STL [R1+0x610], RZ ;  /* 0x000610ff01007387 */ /* 0x000fe20000100800 */
[----:B------:R-:W-:-:S03]  /*d2b0*/  SHF.R.U32.HI R7, RZ, 0x5, R9 ;  /* 0x00000005ff077819 */ /* 0x000fc60000011609 */
[----:B------:R-:W-:Y:S01]  /*d2c0*/  STL [R1+0x614], RZ ;  /* 0x000614ff01007387 */ /* 0x000fe20000100800 */
[----:B------:R-:W-:-:S03]  /*d2d0*/  SHF.R.U32.HI R9, RZ, 0x5, R9 ;  /* 0x00000005ff097819 */ /* 0x000fc60000011609 */
[----:B------:R-:W-:Y:S04]  /*d2e0*/  STL [R1+0x618], RZ ;  /* 0x000618ff01007387 */ /* 0x000fe80000100800 */
[----:B------:R-:W-:Y:S01]  /*d2f0*/  STL [R1+0x61c], RZ ;  /* 0x00061cff01007387 */ /* 0x000fe20000100800 */
[----:B------:R-:W-:-:S03]  /*d300*/  SGXT.U32 R9, R9, 0x1 ;  /* 0x000000010909781a */ /* 0x000fc60000000000 */
[----:B------:R-:W-:Y:S04]  /*d310*/  STL [R1+0x600], RZ ;  /* 0x000600ff01007387 */ /* 0x000fe80000100800 */
[----:B------:R-:W-:Y:S04]  /*d320*/  STL [R1+0x604], RZ ;  /* 0x000604ff01007387 */ /* 0x000fe80000100800 */
[----:B------:R-:W-:Y:S04]  /*d330*/  STL [R1+0x608], RZ ;  /* 0x000608ff01007387 */ /* 0x000fe80000100800 */
[----:B------:R-:W-:Y:S04]  /*d340*/  STL [R1+0x60c], RZ ;  /* 0x00060cff01007387 */ /* 0x000fe80000100800 */
[----:B------:R-:W-:Y:S01]  /*d350*/  STL [R1+0x5f0], RZ ;  /* 0x0005f0ff01007387 */ /* 0x000fe20000100800 */
[----:B------:R-:W-:-:S03]  /*d360*/  SGXT.U32 R11, R11, 0x1 ;  /* 0x000000010b0b781a */ /* 0x000fc60000000000 */
[----:B------:R-:W-:Y:S01]  /*d370*/  STL [R1+0x5f4], RZ ;  /* 0x0005f4ff01007387 */ /* 0x000fe20000100800 */
[----:B------:R-:W-:-:S03]  /*d380*/  LOP3.LUT R20, R9, 0x2a, RZ, 0xfc, !PT ;  /* 0x0000002a09147812 */ /* 0x000fc600078efcff */
[----:B------:R-:W-:Y:S01]  /*d390*/  STL [R1+0x5f8], RZ ;  /* 0x0005f8ff01007387 */ /* 0x000fe20000100800 */
[----:B------:R-:W-:-:S03]  /*d3a0*/  LOP3.LUT R13, R9, 0x28, RZ, 0xfc, !PT ;  /* 0x00000028090d7812 */ /* 0x000fc600078efcff */
[----:B------:R-:W-:Y:S04]  /*d3b0*/  STL [R1+0x5fc], RZ ;  /* 0x0005fcff01007387 */ /* 0x000fe80000100800 */
[----:B------:R-:W-:Y:S01]  /*d3c0*/  STL [R1+0x5e0], RZ ;  /* 0x0005e0ff01007387 */ /* 0x000fe20000100800 */
[----:B------:R-:W-:-:S03]  /*d3d0*/  LOP3.LUT R11, R11, 0x2c, RZ, 0xfc, !PT ;  /* 0x0000002c0b0b7812 */ /* 0x000fc600078efcff */
[----:B------:R-:W-:Y:S01]  /*d3e0*/  STL [R1+0x5e4], RZ ;  /* 0x0005e4ff01007387 */ /* 0x000fe20000100800 */
[----:B------:R-:W0:Y:S03]  /*d3f0*/  S2R R9, SR_TID.X ;  /* 0x0000000000097919 */ /* 0x000e260000002100 */
[----:B------:R-:W-:Y:S01]  /*d400*/  STL [R1+0x5e8], RZ ;  /* 0x0005e8ff01007387 */ /* 0x000fe20000100800 */
[----:B------:R-:W-:-:S03]  /*d410*/  SGXT.U32 R7, R7, 0x1 ;  /* 0x000000010707781a */ /* 0x000fc60000000000 */
[----:B------:R-:W-:Y:S04]  /*d420*/  STL [R1+0x5ec], RZ ;  /* 0x0005ecff01007387 */ /* 0x000fe80000100800 */
[----:B------:R-:W-:Y:S04]  /*d430*/  STL [R1+0x5d0], RZ ;  /* 0x0005d0ff01007387 */ /* 0x000fe80000100800 */
[----:B------:R-:W-:Y:S04]  /*d440*/  STL [R1+0x5d4], RZ ;  /* 0x0005d4ff01007387 */ /* 0x000fe80000100800 */
[----:B------:R-:W-:Y:S04]  /*d450*/  STL [R1+0x5d8], RZ ;  /* 0x0005d8ff01007387 */ /* 0x000fe80000100800 */
[----:B------:R-:W-:Y:S04]  /*d460*/  STL [R1+0x5dc], RZ ;  /* 0x0005dcff01007387 */ /* 0x000fe80000100800 */
[----:B------:R1:W-:Y:S02]  /*d470*/  STL [R1+0x718], R3 ;  /* 0x0007180301007387 */ /* 0x0003e40000100800 */
[----:B-1----:R-:W-:Y:S01]  /*d480*/  IMAD R3, R11, UR10, RZ ;  /* 0x0000000a0b037c24 */ /* 0x002fe2000f8e02ff */
[----:B------:R-:W-:Y:S01]  /*d490*/  LOP3.LUT R11, R7, 0x26, RZ, 0xfc, !PT ;  /* 0x00000026070b7812 */ /* 0x000fe200078efcff */
[----:B------:R-:W-:Y:S01]  /*d4a0*/  IMAD R6, R13, UR12, RZ ;  /* 0x0000000c0d067c24 */ /* 0x000fe2000f8e02ff */
[----:B------:R-:W-:Y:S01]  /*d4b0*/  LOP3.LUT R7, R7, 0x24, RZ, 0xfc, !PT ;  /* 0x0000002407077812 */ /* 0x000fe200078efcff */
[----:B------:R-:W-:Y:S01]  /*d4c0*/  IMAD R3, R20, UR11, RZ ;  /* 0x0000000b14037c24 */ /* 0x000fe2000f8e02ff */
[----:B------:R1:W-:Y:S01]  /*d4d0*/  STL [R1+0x5b0], RZ ;  /* 0x0005b0ff01007387 */ /* 0x0003e20000100800 */
[----:B------:R-:W-:Y:S01]  /*d4e0*/  IMAD R3, R11, UR13, RZ ;  /* 0x0000000d0b037c24 */ /* 0x000fe2000f8e02ff */
[----:B------:R-:W-:Y:S01]  /*d4f0*/  SHF.R.S32.HI R0, RZ, 0x1f, R2 ;  /* 0x0000001fff007819 */ /* 0x000fe20000011402 */
[----:B------:R-:W-:Y:S01]  /*d500*/  IMAD R3, R7, UR14, RZ ;  /* 0x0000000e07037c24 */ /* 0x000fe2000f8e02ff */
[----:B------:R-:W-:Y:S01]  /*d510*/  ULDC UR10, c[0x0][0x238] ;  /* 0x00008e00000a7ab9 */ /* 0x000fe20000000800 */
[----:B------:R-:W2:Y:S01]  /*d520*/  S2R R7, SR_TID.X ;  /* 0x0000000000077919 */ /* 0x000ea20000002100 */
[----:B0-----:R-:W-:-:S04]  /*d530*/  SHF.R.U32.HI R11, RZ, 0x5, R9 ;  /* 0x00000005ff0b7819 */ /* 0x001fc80000011609 */
[----:B------:R-:W-:Y:S02]  /*d540*/  SGXT.U32 R11, R11, 0x1 ;  /* 0x000000010b0b781a */ /* 0x000fe40000000000 */
[----:B------:R-:W-:Y:S02]  /*d550*/  SHF.R.U32.HI R9, RZ, 0x5, R9 ;  /* 0x00000005ff097819 */ /* 0x000fe40000011609 */
[C---:B------:R-:W-:Y:S02]  /*d560*/  LOP3.LUT R20, R11.reuse, 0x22, RZ, 0xfc, !PT ;  /* 0x000000220b147812 */ /* 0x040fe400078efcff */
[C---:B------:R-:W-:Y:S02]  /*d570*/  LOP3.LUT R13, R11.reuse, 0x20, RZ, 0xfc, !PT ;  /* 0x000000200b0d7812 */ /* 0x040fe400078efcff */
[----:B------:R-:W-:Y:S02]  /*d580*/  LOP3.LUT R11, R11, 0x1e, RZ, 0xfc, !PT ;  /* 0x0000001e0b0b7812 */ /* 0x000fe400078efcff */
[----:B------:R-:W-:Y:S01]  /*d590*/  SGXT.U32 R9, R9, 0x1 ;  /* 0x000000010909781a */ /* 0x000fe20000000000 */
[----:B------:R-:W-:-:S02]  /*d5a0*/  IMAD R6, R13, UR16, RZ ;  /* 0x000000100d067c24 */ /* 0x000fc4000f8e02ff */
[----:B------:R-:W-:Y:S01]  /*d5b0*/  IMAD R3, R11, UR17, RZ ;  /* 0x000000110b037c24 */ /* 0x000fe2000f8e02ff */
[C---:B------:R-:W-:Y:S02]  /*d5c0*/  LOP3.LUT R13, R9.reuse, 0x1c, RZ, 0xfc, !PT ;  /* 0x0000001c090d7812 */ /* 0x040fe400078efcff */
[----:B------:R-:W-:-:S03]  /*d5d0*/  LOP3.LUT R11, R9, 0x1a, RZ, 0xfc, !PT ;  /* 0x0000001a090b7812 */ /* 0x000fc600078efcff */
[----:B------:R-:W-:Y:S01]  /*d5e0*/  IMAD R6, R13, UR18, RZ ;  /* 0x000000120d067c24 */ /* 0x000fe2000f8e02ff */
[----:B--2---:R-:W-:Y:S01]  /*d5f0*/  SHF.R.U32.HI R9, RZ, 0x5, R7 ;  /* 0x00000005ff097819 */ /* 0x004fe20000011607 */
[----:B------:R-:W-:-:S03]  /*d600*/  IMAD R3, R11, UR19, RZ ;  /* 0x000000130b037c24 */ /* 0x000fc6000f8e02ff */
[----:B------:R-:W-:Y:S02]  /*d610*/  SGXT.U32 R9, R9, 0x1 ;  /* 0x000000010909781a */ /* 0x000fe40000000000 */
[----:B------:R-:W-:Y:S02]  /*d620*/  SHF.R.U32.HI R7, RZ, 0x5, R7 ;  /* 0x00000005ff077819 */ /* 0x000fe40000011607 */
[C---:B------:R-:W-:Y:S02]  /*d630*/  LOP3.LUT R13, R9.reuse, 0x18, RZ, 0xfc, !PT ;  /* 0x00000018090d7812 */ /* 0x040fe400078efcff */
[C---:B------:R-:W-:Y:S02]  /*d640*/  LOP3.LUT R11, R9.reuse, 0x16, RZ, 0xfc, !PT ;  /* 0x00000016090b7812 */ /* 0x040fe400078efcff */
[----:B------:R-:W-:Y:S02]  /*d650*/  LOP3.LUT R9, R9, 0x14, RZ, 0xfc, !PT ;  /* 0x0000001409097812 */ /* 0x000fe400078efcff */
[----:B------:R-:W-:Y:S01]  /*d660*/  SGXT.U32 R7, R7, 0x1 ;  /* 0x000000010707781a */ /* 0x000fe20000000000 */
[----:B------:R-:W-:Y:S01]  /*d670*/  IMAD R6, R11, UR21, RZ ;  /* 0x000000150b067c24 */ /* 0x000fe2000f8e02ff */
[----:B------:R1:W-:Y:S01]  /*d680*/  STL [R1+0x5b4], RZ ;  /* 0x0005b4ff01007387 */ /* 0x0003e20000100800 */
[----:B------:R-:W-:Y:S01]  /*d690*/  IMAD R3, R9, UR22, RZ ;  /* 0x0000001609037c24 */ /* 0x000fe2000f8e02ff */
[----:B------:R-:W-:-:S02]  /*d6a0*/  LOP3.LUT R11, R7, 0x12, RZ, 0xfc, !PT ;  /* 0x00000012070b7812 */ /* 0x000fc400078efcff */
[----:B------:R-:W-:Y:S01]  /*d6b0*/  LOP3.LUT R9, R7, 0x10, RZ, 0xfc, !PT ;  /* 0x0000001007097812 */ /* 0x000fe200078efcff */
[----:B------:R1:W-:Y:S01]  /*d6c0*/  STL [R1+0x5b8], RZ ;  /* 0x0005b8ff01007387 */ /* 0x0003e20000100800 */
[----:B------:R-:W-:-:S03]  /*d6d0*/  SHF.R.U32.HI R7, RZ, 0x5, R21 ;  /* 0x00000005ff077819 */ /* 0x000fc60000011615 */
[----:B------:R1:W-:Y:S01]  /*d6e0*/  STL [R1+0x5bc], RZ ;  /* 0x0005bcff01007387 */ /* 0x0003e20000100800 */
[----:B------:R-:W-:Y:S01]  /*d6f0*/  SGXT.U32 R7, R7, 0x1 ;  /* 0x000000010707781a */ /* 0x000fe20000000000 */
[----:B------:R-:W-:Y:S01]  /*d700*/  IMAD R6, R11, UR23, RZ ;  /* 0x000000170b067c24 */ /* 0x000fe2000f8e02ff */
[----:B------:R-:W-:Y:S01]  /*d710*/  SHF.R.U32.HI R21, RZ, 0x5, R21 ;  /* 0x00000005ff157819 */ /* 0x000fe20000011615 */
[----:B------:R-:W-:Y:S01]  /*d720*/  IMAD R3, R9, UR24, RZ ;  /* 0x0000001809037c24 */ /* 0x000fe2000f8e02ff */
[C---:B------:R-:W-:Y:S02]  /*d730*/  LOP3.LUT R11, R7.reuse, 0xe, RZ, 0xfc, !PT ;  /* 0x0000000e070b7812 */ /* 0x040fe400078efcff */
[C---:B------:R-:W-:Y:S02]  /*d740*/  LOP3.LUT R9, R7.reuse, 0xc, RZ, 0xfc, !PT ;  /* 0x0000000c07097812 */ /* 0x040fe400078efcff */
[----:B------:R-:W-:Y:S01]  /*d750*/  LOP3.LUT R7, R7, 0xa, RZ, 0xfc, !PT ;  /* 0x0000000a07077812 */ /* 0x000fe200078efcff */
[----:B------:R-:W-:Y:S01]  /*d760*/  IMAD R8, R20, UR15, RZ ;  /* 0x0000000f14087c24 */ /* 0x000fe2000f8e02ff */
[----:B------:R-:W-:Y:S01]  /*d770*/  SGXT.U32 R21, R21, 0x1 ;  /* 0x000000011515781a */ /* 0x000fe20000000000 */
[----:B------:R-:W-:-:S02]  /*d780*/  IMAD R8, R13, UR20, RZ ;  /* 0x000000140d087c24 */ /* 0x000fc4000f8e02ff */
[----:B------:R-:W-:Y:S01]  /*d790*/  IMAD R8, R11, UR25, RZ ;  /* 0x000000190b087c24 */ /* 0x000fe2000f8e02ff */
[----:B------:R-:W-:Y:S01]  /*d7a0*/  LOP3.LUT R11, R21, 0x8, RZ, 0xfc, !PT ;  /* 0x00000008150b7812 */ /* 0x000fe200078efcff */
[----:B------:R-:W-:Y:S01]  /*d7b0*/  IMAD R6, R9, UR26, RZ ;  /* 0x0000001a09067c24 */ /* 0x000fe2000f8e02ff */
[----:B------:R-:W-:Y:S01]  /*d7c0*/  LOP3.LUT R9, R21, 0x6, RZ, 0xfc, !PT ;  /* 0x0000000615097812 */ /* 0x000fe200078efcff */
[----:B------:R-:W-:Y:S01]  /*d7d0*/  IMAD R3, R7, UR27, RZ ;  /* 0x0000001b07037c24 */ /* 0x000fe2000f8e02ff */
[C---:B------:R-:W-:Y:S02]  /*d7e0*/  LOP3.LUT R7, R21.reuse, 0x4, RZ, 0xfc, !PT ;  /* 0x0000000415077812 */ /* 0x040fe400078efcff */
[----:B------:R-:W-:Y:S01]  /*d7f0*/  LOP3.LUT R21, R21, 0x2, RZ, 0xfc, !PT ;  /* 0x0000000215157812 */ /* 0x000fe200078efcff */
[----:B------:R-:W-:Y:S01]  /*d800*/  IMAD R3, R11, UR28, RZ ;  /* 0x0000001c0b037c24 */ /* 0x000fe2000f8e02ff */
[C---:B------:R-:W-:Y:S01]  /*d810*/  SHF.L.U64.HI R0, R2.reuse, 0x1, R0 ;  /* 0x0000000102007819 */ /* 0x040fe20000010200 */
[----:B------:R-:W-:-:S02]  /*d820*/  IMAD.SHL.U32 R2, R2, 0x2, RZ ;  /* 0x0000000202027824 */ /* 0x000fc400078e00ff */
[----:B------:R-:W-:Y:S02]  /*d830*/  IMAD R8, R9, UR29, RZ ;  /* 0x0000001d09087c24 */ /* 0x000fe4000f8e02ff */
[----:B------:R-:W-:Y:S02]  /*d840*/  IMAD R6, R7, UR30, RZ ;  /* 0x0000001e07067c24 */ /* 0x000fe4000f8e02ff */
[----:B-1----:R-:W-:-:S07]  /*d850*/  IMAD R3, R21, UR31, RZ ;  /* 0x0000001f15037c24 */ /* 0x002fce000f8e02ff */
.L_x_2:
[----:B------:R-:W0:Y:S01]  /*d860*/  S2R R7, SR_TID.X ;  /* 0x0000000000077919 */ /* 0x000e220000002100 */
[----:B------:R-:W-:Y:S01]  /*d870*/  IMAD.MOV.U32 R20, RZ, RZ, R4 ;  /* 0x000000ffff147224 */ /* 0x000fe200078e0004 */
[----:B------:R-:W-:Y:S01]  /*d880*/  PRMT R13, RZ, 0x7610, R13 ;  /* 0x00007610ff0d7816 */ /* 0x000fe2000000000d */
[----:B------:R-:W-:Y:S01]  /*d890*/  IMAD.MOV.U32 R21, RZ, RZ, R5 ;  /* 0x000000ffff157224 */ /* 0x000fe200078e0005 */
[----:B------:R-:W1:Y:S01]  /*d8a0*/  S2R R14, SR_TID.X ;  /* 0x00000000000e7919 */ /* 0x000e620000002100 */
[----:B------:R-:W-:Y:S01]  /*d8b0*/  ULDC UR5, c[0x0][0x238] ;  /* 0x00008e0000057ab9 */ /* 0x000fe20000000800 */
[----:B------:R-:W2:Y:S01]  /*d8c0*/  S2R R3, SR_TID.X ;  /* 0x0000000000037919 */ /* 0x000ea20000002100 */
[----:B------:R-:W-:Y:S01]  /*d8d0*/  PRMT R16, RZ, 0x7610, R16 ;  /* 0x00007610ff107816 */ /* 0x000fe20000000010 */
[----:B------:R-:W-:Y:S01]  /*d8e0*/  ULDC UR4, c[0x0][0x238] ;  /* 0x00008e0000047ab9 */ /* 0x000fe20000000800 */
[----:B------:R3:W-:Y:S01]  /*d8f0*/  STL [R1+0x1158], R23 ;  /* 0x0011581701007387 */ /* 0x0007e20000100800 */
[----:B------:R-:W-:-:S02]  /*d900*/  PRMT R15, RZ, 0x7610, R15 ;  /* 0x00007610ff0f7816 */ /* 0x000fc4000000000f */
[----:B------:R-:W-:Y:S01]  /*d910*/  PRMT R8, RZ, 0x7610, R8 ;  /* 0x00007610ff087816 */ /* 0x000fe20000000008 */
[----:B------:R4:W-:Y:S04]  /*d920*/  STL [R1+0x1154], R24 ;  /* 0x0011541801007387 */ /* 0x0009e80000100800 */
[----:B------:R-:W-:Y:S01]  /*d930*/  STL [R1+0x1150], R22 ;  /* 0x0011501601007387 */ /* 0x000fe20000100800 */
[----:B0-----:R-:W-:-:S03]  /*d940*/  SHF.R.U32.HI R7, RZ, 0x5, R7 ;  /* 0x00000005ff077819 */ /* 0x001fc60000011607 */
[----:B------:R-:W-:Y:S01]  /*d950*/  STL [R1+0x114c], R19 ;  /* 0x00114c1301007387 */ /* 0x000fe20000100800 */
[----:B------:R-:W-:-:S03]  /*d960*/  SGXT.U32 R7, R7, 0x1 ;  /* 0x000000010707781a */ /* 0x000fc60000000000 */
[----:B------:R-:W-:Y:S01]  /*d970*/  STL [R1+0x1144], R12 ;  /* 0x0011440c01007387 */ /* 0x000fe20000100800 */
[----:B-1----:R-:W-:Y:S02]  /*d980*/  SHF.R.U32.HI R18, RZ, 0x5, R14 ;  /* 0x00000005ff127819 */ /* 0x002fe4000001160e */
[----:B------:R-:W-:Y:S01]  /*d990*/  LOP3.LUT R9, R7, 0x10, RZ, 0xfc, !PT ;  /* 0x0000001007097812 */ /* 0x000fe200078efcff */
[----:B------:R-:W-:Y:S01]  /*d9a0*/  STL [R1+0x1148], R12 ;  /* 0x0011480c01007387 */ /* 0x000fe20000100800 */
[----:B------:R-:W-:Y:S02]  /*d9b0*/  SGXT.U32 R18, R18, 0x1 ;  /* 0x000000011212781a */ /* 0x000fe40000000000 */
[----:B--2---:R-:W-:Y:S01]  /*d9c0*/  SHF.R.U32.HI R6, RZ, 0x5, R3 ;  /* 0x00000005ff067819 */ /* 0x004fe20000011603 */
[----:B------:R-:W0:Y:S01]  /*d9d0*/  S2R R7, SR_TID.X ;  /* 0x0000000000077919 */ /* 0x000e220000002100 */
[C---:B------:R-:W-:Y:S01]  /*d9e0*/  ISETP.GE.AND P0, PT, R18.reuse, UR7, PT ;  /* 0x0000000712007c0c */ /* 0x040fe2000bf06270 */
[----:B------:R-:W-:Y:S01]  /*d9f0*/  IMAD R3, R18, UR10, RZ ;  /* 0x0000000a12037c24 */ /* 0x000fe2000f8e02ff */
[----:B------:R-:W-:Y:S01]  /*da00*/  SGXT.U32 R6, R6, 0x1 ;  /* 0x000000010606781a */ /* 0x000fe20000000000 */
[----:B-----5:R-:W-:Y:S02]  /*da10*/  STL [R1+0x1140], R2 ;  /* 0x0011400201007387 */ /* 0x020fe40000100800 */
[----:B------:R-:W-:Y:S01]  /*da20*/  IMAD.WIDE R4, R3, 0x2, R20 ;  /* 0x0000000203047825 */ /* 0x000fe200078e0214 */
[----:B------:R-:W-:Y:S01]  /*da30*/  LOP3.LUT R6, R6, 0x8, RZ, 0xfc, !PT ;  /* 0x0000000806067812 */ /* 0x000fe200078efcff */
[----:B------:R-:W-:Y:S01]  /*da40*/  STL [R1+0x113c], R0 ;  /* 0x00113c0001007387 */ /* 0x000fe20000100800 */
[----:B------:R-:W-:-:S02]  /*da50*/  LOP3.LUT R3, R18, 0x3c, RZ, 0xfc, !PT ;  /* 0x0000003c12037812 */ /* 0x000fc400078efcff */
[----:B------:R-:W-:Y:S02]  /*da60*/  ISETP.GE.AND P1, PT, R6, UR7, PT ;  /* 0x0000000706007c0c */ /* 0x000fe4000bf26270 */
[----:B------:R-:W-:Y:S01]  /*da70*/  LOP3.LUT R6, R18, 0x3e, RZ, 0xfc, !PT ;  /* 0x0000003e12067812 */ /* 0x000fe200078efcff */
[----:B------:R1:W2:Y:S01]  /*da80*/  @!P0 LDG.E.U16 R13, desc[UR8][R4.64] ;  /* 0x00000008040d8981 */ /* 0x0002a2000c1e1500 */
[----:B------:R-:W-:Y:S02]  /*da90*/  ISETP.GE.AND P0, PT, R9, UR7, PT ;  /* 0x0000000709007c0c */ /* 0x000fe4000bf06270 */
[C---:B------:R-:W-:Y:S01]  /*daa0*/  ISETP.GE.AND P2, PT, R3.reuse, UR7, PT ;  /* 0x0000000703007c0c */ /* 0x040fe2000bf46270 */
[----:B------:R-:W-:Y:S01]  /*dab0*/  IMAD R3, R3, UR10, RZ ;  /* 0x0000000a03037c24 */ /* 0x000fe2000f8e02ff */
[C---:B------:R-:W-:Y:S02]  /*dac0*/  ISETP.GE.AND P3, PT, R6.reuse, UR7, PT ;  /* 0x0000000706007c0c */ /* 0x040fe4000bf66270 */
[----:B---3--:R-:W-:Y:S01]  /*dad0*/  PRMT R23, RZ, 0x7610, R23 ;  /* 0x00007610ff177816 */ /* 0x008fe20000000017 */
[----:B-1----:R-:W-:-:S04]  /*dae0*/  IMAD R4, R6, UR10, RZ ;  /* 0x0000000a06047c24 */ /* 0x002fc8000f8e02ff */
[----:B------:R-:W-:Y:S01]  /*daf0*/  IMAD.WIDE R4, R4, 0x2, R20 ;  /* 0x0000000204047825 */ /* 0x000fe200078e0214 */
[----:B0-----:R-:W-:-:S05]  /*db00*/  SHF.R.U32.HI R7, RZ, 0x5, R7 ;  /* 0x00000005ff077819 */ /* 0x001fca0000011607 */
[----:B------:R-:W3:Y:S01]  /*db10*/  @!P3 LDG.E.U16 R23, desc[UR8][R4.64] ;  /* 0x000000080417b981 */ /* 0x000ee2000c1e1500 */
[----:B------:R-:W-:-:S04]  /*db20*/  SGXT.U32 R7, R7, 0x1 ;  /* 0x000000010707781a */ /* 0x000fc80000000000 */
[C---:B------:R-:W-:Y:S02]  /*db30*/  LOP3.LUT R9, R7.reuse, 0x10, RZ, 0xfc, !PT ;  /* 0x0000001007097812 */ /* 0x040fe400078efcff */
[----:B------:R-:W-:-:S03]  /*db40*/  LOP3.LUT R7, R7, 0x8, RZ, 0xfc, !PT ;  /* 0x0000000807077812 */ /* 0x000fc600078efcff */
[----:B------:R-:W-:Y:S01]  /*db50*/  IMAD R9, R9, UR4, RZ ;  /* 0x0000000409097c24 */ /* 0x000fe2000f8e02ff */
[----:B------:R-:W-:Y:S01]  /*db60*/  ULDC UR4, c[0x0][0x238] ;  /* 0x00008e0000047ab9 */ /* 0x000fe20000000800 */
[----:B------:R-:W-:Y:S02]  /*db70*/  IMAD R7, R7, UR5, RZ ;  /* 0x0000000507077c24 */ /* 0x000fe4000f8e02ff */
[--C-:B------:R-:W-:Y:S02]  /*db80*/  IMAD.WIDE R10, R9, 0x2, R20.reuse ;  /* 0x00000002090a7825 */ /* 0x100fe400078e0214 */
[----:B------:R-:W0:Y:S02]  /*db90*/  S2R R9, SR_TID.X ;  /* 0x0000000000097919 */ /* 0x000e240000002100 */
[--C-:B------:R-:W-:Y:S01]  /*dba0*/  IMAD.WIDE R6, R7, 0x2, R20.reuse ;  /* 0x0000000207067825 */ /* 0x100fe200078e0214 */
[----:B------:R-:W3:Y:S04]  /*dbb0*/  @!P0 LDG.E.U16 R8, desc[UR8][R10.64] ;  /* 0x000000080a088981 */ /* 0x000ee8000c1e1500 */
[----:B------:R1:W3:Y:S02]  /*dbc0*/  @!P1 LDG.E.U16 R16, desc[UR8][R6.64] ;  /* 0x0000000806109981 */ /* 0x0002e4000c1e1500 */
[----:B-1----:R-:W-:-:S05]  /*dbd0*/  IMAD.WIDE R6, R3, 0x2, R20 ;  /* 0x0000000203067825 */ /* 0x002fca00078e0214 */
[----:B------:R-:W3:Y:S01]  /*dbe0*/  @!P2 LDG.E.U16 R15, desc[UR8][R6.64] ;  /* 0x00000008060fa981 */ /* 0x000ee2000c1e1500 */
[----:B0-----:R-:W-:-:S04]  /*dbf0*/  SHF.R.U32.HI R9, RZ, 0x5, R9 ;  /* 0x00000005ff097819 */ /* 0x001fc80000011609 */
[----:B------:R-:W-:-:S04]  /*dc00*/  SGXT.U32 R9, R9, 0x1 ;  /* 0x000000010909781a */ /* 0x000fc80000000000 */
[----:B------:R-:W-:-:S04]  /*dc10*/  LOP3.LUT R9, R9, 0x18, RZ, 0xfc, !PT ;  /* 0x0000001809097812 */ /* 0x000fc800078efcff */
[----:B------:R-:W-:Y:S02]  /*dc20*/  ISETP.GE.AND P0, PT, R9, UR7, PT ;  /* 0x0000000709007c0c */ /* 0x000fe4000bf06270 */
[----:B------:R-:W0:Y:S01]  /*dc30*/  S2R R9, SR_TID.X ;  /* 0x0000000000097919 */ /* 0x000e220000002100 */
[----:B------:R-:W-:Y:S02]  /*dc40*/  PRMT R3, RZ, 0x7610, R3 ;  /* 0x00007610ff037816 */ /* 0x000fe40000000003 */
[----:B0-----:R-:W-:-:S04]  /*dc50*/  SHF.R.U32.HI R9, RZ, 0x5, R9 ;  /* 0x00000005ff097819 */ /* 0x001fc80000011609 */
[----:B------:R-:W-:Y:S02]  /*dc60*/  SGXT.U32 R9, R9, 0x1 ;  /* 0x000000010909781a */ /* 0x000fe40000000000 */
[----:B------:R-:W-:-:S04]  /*dc70*/  LOP3.LUT R5, R18, 0x3a, RZ, 0xfc, !PT ;  /* 0x0000003a12057812 */ /* 0x000fc800078efcff */
[C---:B------:R-:W-:Y:S01]  /*dc80*/  ISETP.GE.AND P2, PT, R5.reuse, UR7, PT ;  /* 0x0000000705007c0c */ /* 0x040fe2000bf46270 */
[----:B------:R-:W-:Y:S01]  /*dc90*/  IMAD R5, R5, UR10, RZ ;  /* 0x0000000a05057c24 */ /* 0x000fe2000f8e02ff */
[----:B------:R-:W-:Y:S02]  /*dca0*/  LOP3.LUT R4, R18, 0x38, RZ, 0xfc, !PT ;  /* 0x0000003812047812 */ /* 0x000fe400078efcff */
[----:B------:R-:W-:Y:S01]  /*dcb0*/  SHF.R.U32.HI R14, RZ, 0x5, R14 ;  /* 0x00000005ff0e7819 */ /* 0x000fe2000001160e */
[----:B------:R-:W-:Y:S01]  /*dcc0*/  IMAD.WIDE R10, R5, 0x2, R20 ;  /* 0x00000002050a7825 */ /* 0x000fe200078e0214 */
[----:B------:R-:W-:Y:S02]  /*dcd0*/  ISETP.GE.AND P1, PT, R4, UR7, PT ;  /* 0x0000000704007c0c */ /* 0x000fe4000bf26270 */
[----:B------:R-:W-:Y:S02]  /*dce0*/  PRMT R29, RZ, 0x7610, R29 ;  /* 0x00007610ff1d7816 */ /* 0x000fe4000000001d */
[----:B------:R-:W-:-:S02]  /*dcf0*/  SGXT.U32 R14, R14, 0x1 ;  /* 0x000000010e0e781a */ /* 0x000fc40000000000 */
[----:B------:R-:W-:Y:S02]  /*dd00*/  LOP3.LUT R5, R18, 0x36, RZ, 0xfc, !PT ;  /* 0x0000003612057812 */ /* 0x000fe400078efcff */
[----:B------:R-:W3:Y:S02]  /*dd10*/  @!P2 LDG.E.U16 R29, desc[UR8][R10.64] ;  /* 0x000000080a1da981 */ /* 0x000ee4000c1e1500 */
[C---:B------:R-:W-:Y:S01]  /*dd20*/  ISETP.GE.AND P2, PT, R5.reuse, UR7, PT ;  /* 0x0000000705007c0c */ /* 0x040fe2000bf46270 */
[----:B------:R-:W-:Y:S01]  /*dd30*/  IMAD R5, R5, UR10, RZ ;  /* 0x0000000a05057c24 */ /* 0x000fe2000f8e02ff */
[----:B----4-:R-:W-:Y:S01]  /*dd40*/  PRMT R24, RZ, 0x7610, R24 ;  /* 0x00007610ff187816 */ /* 0x010fe20000000018 */
[----:B--2---:R-:W-:Y:S04]  /*dd50*/  STL [R1+0x1124], R13 ;  /* 0x0011240d01007387 */ /* 0x004fe80000100800 */
[----:B------:R-:W-:Y:S04]  /*dd60*/  STL [R1+0x1128], R13 ;  /* 0x0011280d01007387 */ /* 0x000fe80000100800 */
[----:B------:R-:W-:Y:S04]  /*dd70*/  STL [R1+0x112c], R13 ;  /* 0x00112c0d01007387 */ /* 0x000fe80000100800 */
[----:B------:R-:W-:Y:S04]  /*dd80*/  STL [R1+0x1130], R13 ;  /* 0x0011300d01007387 */ /* 0x000fe80000100800 */
[----:B------:R-:W-:Y:S04]  /*dd90*/  STL [R1+0x1134], R13 ;  /* 0x0011340d01007387 */ /* 0x000fe80000100800 */
[----:B------:R-:W-:Y:S04]  /*dda0*/  STL [R1+0x1138], R13 ;  /* 0x0011380d01007387 */ /* 0x000fe80000100800 */
[----:B---3--:R0:W-:Y:S02]  /*ddb0*/  STL [R1+0x48], R15 ;  /* 0x0000480f01007387 */ /* 0x0081e40000100800 */
[----:B0-----:R-:W-:-:S05]  /*ddc0*/  LOP3.LUT R15, R9, 0x18, RZ, 0xfc, !PT ;  /* 0x00000018090f7812 */ /* 0x001fca00078efcff */
[----:B------:R-:W-:Y:S01]  /*ddd0*/  IMAD R15, R15, UR4, RZ ;  /* 0x000000040f0f7c24 */ /* 0x000fe2000f8e02ff */
[----:B------:R0:W-:Y:S01]  /*dde0*/  STL [R1+0x60], R23 ;  /* 0x0000601701007387 */ /* 0x0001e20000100800 */
[----:B------:R-:W-:Y:S01]  /*ddf0*/  IMAD R9, R4, UR10, RZ ;  /* 0x0000000a04097c24 */ /* 0x000fe2000f8e02ff */
[----:B------:R-:W-:Y:S01]  /*de00*/  ULDC UR4, c[0x0][0x238] ;  /* 0x00008e0000047ab9 */ /* 0x000fe20000000800 */
[----:B------:R-:W-:-:S05]  /*de10*/  IMAD.WIDE R6, R15, 0x2, R20 ;  /* 0x000000020f067825 */ /* 0x000fca00078e0214 */
[----:B------:R1:W2:Y:S02]  /*de20*/  @!P0 LDG.E.U16 R3, desc[UR8][R6.64] ;  /* 0x0000000806038981 */ /* 0x0002a4000c1e1500 */
[----:B-1----:R-:W1:Y:S01]  /*de30*/  S2R R6, SR_TID.X ;  /* 0x0000000000067919 */ /* 0x002e620000002100 */
[----:B0-----:R-:W-:Y:S01]  /*de40*/  LOP3.LUT R23, R14, 0x20, RZ, 0xfc, !PT ;  /* 0x000000200e177812 */ /* 0x001fe200078efcff */
[----:B------:R-:W-:Y:S01]  /*de50*/  IMAD.WIDE R14, R9, 0x2, R20 ;  /* 0x00000002090e7825 */ /* 0x000fe200078e0214 */
[----:B------:R-:W-:Y:S02]  /*de60*/  PRMT R4, RZ, 0x7610, R4 ;  /* 0x00007610ff047816 */ /* 0x000fe40000000004 */
[----:B------:R-:W-:Y:S02]  /*de70*/  ISETP.GE.AND P0, PT, R23, UR7, PT ;  /* 0x0000000717007c0c */ /* 0x000fe4000bf06270 */
[----:B------:R-:W-:Y:S01]  /*de80*/  PRMT R7, RZ, 0x7610, R7 ;  /* 0x00007610ff077816 */ /* 0x000fe20000000007 */
[----:B------:R-:W3:Y:S04]  /*de90*/  LDL.LU R23, [R1+0x1158] ;  /* 0x0011580001177983 */ /* 0x000ee80000300800 */
[----:B------:R0:W4:Y:S01]  /*dea0*/  @!P1 LDG.E.U16 R4, desc[UR8][R14.64] ;  /* 0x000000080e049981 */ /* 0x000122000c1e1500 */
[----:B-1----:R-:W-:-:S04]  /*deb0*/  SHF.R.U32.HI R6, RZ, 0x5, R6 ;  /* 0x00000005ff067819 */ /* 0x002fc80000011606 */
[----:B------:R-:W-:-:S04]  /*dec0*/  SGXT.U32 R6, R6, 0x1 ;  /* 0x000000010606781a */ /* 0x000fc80000000000 */
[----:B------:R-:W-:Y:S02]  /*ded0*/  LOP3.LUT R11, R6, 0x20, RZ, 0xfc, !PT ;  /* 0x00000020060b7812 */ /* 0x000fe400078efcff */
[----:B------:R-:W-:-:S03]  /*dee0*/  LOP3.LUT R6, R18, 0x34, RZ, 0xfc, !PT ;  /* 0x0000003412067812 */ /* 0x000fc600078efcff */
[----:B------:R-:W-:Y:S01]  /*def0*/  IMAD R11, R11, UR4, RZ ;  /* 0x000000040b0b7c24 */ /* 0x000fe2000f8e02ff */
[C---:B------:R-:W-:Y:S01]  /*df00*/  ISETP.GE.AND P1, PT, R6.reuse, UR7, PT ;  /* 0x0000000706007c0c */ /* 0x040fe2000bf26270 */
[----:B0-----:R-:W-:Y:S01]  /*df10*/  IMAD.WIDE R14, R5, 0x2, R20 ;  /* 0x00000002050e7825 */ /* 0x001fe200078e0214 */
[----:B------:R-:W-:Y:S01]  /*df20*/  PRMT R26, RZ, 0x7610, R26 ;  /* 0x00007610ff1a7816 */ /* 0x000fe2000000001a */
[----:B------:R-:W-:Y:S02]  /*df30*/  ULDC UR4, c[0x0][0x238] ;  /* 0x00008e0000047ab9 */ /* 0x000fe40000000800 */
[----:B------:R-:W-:Y:S01]  /*df40*/  IMAD.WIDE R10, R11, 0x2, R20 ;  /* 0x000000020b0a7825 */ /* 0x000fe200078e0214 */
[----:B------:R0:W2:Y:S03]  /*df50*/  @!P2 LDG.E.U16 R24, desc[UR8][R14.64] ;  /* 0x000000080e18a981 */ /* 0x0000a6000c1e1500 */
[----:B------:R-:W-:Y:S01]  /*df60*/  IMAD R6, R6, UR10, RZ ;  /* 0x0000000a06067c24 */ /* 0x000fe2000f8e02ff */
[----:B------:R1:W4:Y:S01]  /*df70*/  @!P0 LDG.E.U16 R7, desc[UR8][R10.64] ;  /* 0x000000080a078981 */ /* 0x000322000c1e1500 */
[----:B0-----:R-:W-:-:S02]  /*df80*/  PRMT R14, RZ, 0x7610, R14 ;  /* 0x00007610ff0e7816 */ /* 0x001fc4000000000e */
[----:B-1----:R-:W-:-:S05]  /*df90*/  IMAD.WIDE R10, R6, 0x2, R20 ;  /* 0x00000002060a7825 */ /* 0x002fca00078e0214 */
[----:B------:R0:W3:Y:S01]  /*dfa0*/  @!P1 LDG.E.U16 R14, desc[UR8][R10.64] ;  /* 0x000000080a0e9981 */ /* 0x0000e2000c1e1500 */
[----:B------:R-:W1:Y:S02]  /*dfb0*/  S2R R5, SR_TID.X ;  /* 0x0000000000057919 */ /* 0x000e640000002100 */
[----:B-1----:R-:W-:-:S04]  /*dfc0*/  SHF.R.U32.HI R15, RZ, 0x5, R5 ;  /* 0x00000005ff0f7819 */ /* 0x002fc80000011605 */
[----:B------:R-:W-:-:S04]  /*dfd0*/  SGXT.U32 R15, R15, 0x1 ;  /* 0x000000010f0f781a */ /* 0x000fc80000000000 */
[----:B------:R-:W-:-:S04]  /*dfe0*/  LOP3.LUT R15, R15, 0x28, RZ, 0xfc, !PT ;  /* 0x000000280f0f7812 */ /* 0x000fc800078efcff */
[----:B------:R-:W-:Y:S02]  /*dff0*/  ISETP.GE.AND P0, PT, R15, UR7, PT ;  /* 0x000000070f007c0c */ /* 0x000fe4000bf06270 */
[----:B------:R-:W1:Y:S01]  /*e000*/  S2R R15, SR_TID.X ;  /* 0x00000000000f7919 */ /* 0x000e620000002100 */
[----:B------:R-:W-:-:S04]  /*e010*/  LOP3.LUT R5, R18, 0x32, RZ, 0xfc, !PT ;  /* 0x0000003212057812 */ /* 0x000fc800078efcff */
[C---:B------:R-:W-:Y:S01]  /*e020*/  ISETP.GE.AND P2, PT, R5.reuse, UR7, PT ;  /* 0x0000000705007c0c */ /* 0x040fe2000bf46270 */
[----:B------:R-:W-:-:S04]  /*e030*/  IMAD R6, R5, UR10, RZ ;  /* 0x0000000a05067c24 */ /* 0x000fc8000f8e02ff */
[----:B0-----:R-:W-:Y:S01]  /*e040*/  IMAD.WIDE R10, R6, 0x2, R20 ;  /* 0x00000002060a7825 */ /* 0x001fe200078e0214 */
[----:B------:R-:W-:-:S07]  /*e050*/  PRMT R9, RZ, 0x7610, R9 ;  /* 0x00007610ff097816 */ /* 0x000fce0000000009 */
[----:B------:R0:W4:Y:S01]  /*e060*/  @!P2 LDG.E.U16 R26, desc[UR8][R10.64] ;  /* 0x000000080a1aa981 */ /* 0x000122000c1e1500 */
[----:B------:R-:W-:-:S04]  /*e070*/  LOP3.LUT R5, R18, 0x30, RZ, 0xfc, !PT ;  /* 0x0000003012057812 */ /* 0x000fc800078efcff */
[----:B------:R-:W-:Y:S02]  /*e080*/  ISETP.GE.AND P1, PT, R5, UR7, PT ;  /* 0x0000000705007c0c */ /* 0x000fe4000bf26270 */
[----:B------:R-:W-:Y:S02]  /*e090*/  PRMT R17, RZ, 0x7610, R17 ;  /* 0x00007610ff117816 */ /* 0x000fe40000000011 */
[----:B------:R-:W-:Y:S02]  /*e0a0*/  PRMT R28, RZ, 0x7610, R28 ;  /* 0x00007610ff1c7816 */ /* 0x000fe4000000001c */
[----:B------:R-:W-:Y:S01]  /*e0b0*/  PRMT R22, RZ, 0x7610, R22 ;  /* 0x00007610ff167816 */ /* 0x000fe20000000016 */
[----:B--2---:R2:W-:Y:S04]  /*e0c0*/  STL [R1+0x5c], R24 ;  /* 0x00005c1801007387 */ /* 0x0045e80000100800 */
[----:B--2---:R-:W2:Y:S04]  /*e0d0*/  LDL.LU R24, [R1+0x1154] ;  /* 0x0011540001187983 */ /* 0x004ea80000300800 */
[----:B---3--:R1:W-:Y:S02]  /*e0e0*/  STL [R1+0x40], R14 ;  /* 0x0000400e01007387 */ /* 0x0083e40000100800 */
[----:B-1----:R-:W-:-:S04]  /*e0f0*/  SHF.R.U32.HI R14, RZ, 0x5, R15 ;  /* 0x00000005ff0e7819 */ /* 0x002fc8000001160f */
[----:B------:R-:W-:-:S04]  /*e100*/  SGXT.U32 R14, R14, 0x1 ;  /* 0x000000010e0e781a */ /* 0x000fc80000000000 */
[----:B------:R-:W-:-:S05]  /*e110*/  LOP3.LUT R14, R14, 0x28, RZ, 0xfc, !PT ;  /* 0x000000280e0e7812 */ /* 0x000fca00078efcff */
[----:B------:R-:W-:Y:S01]  /*e120*/  IMAD R14, R14, UR4, RZ ;  /* 0x000000040e0e7c24 */ /* 0x000fe2000f8e02ff */
[----:B------:R-:W-:Y:S01]  /*e130*/  SHF.R.U32.HI R15, RZ, 0x5, R15 ;  /* 0x00000005ff0f7819 */ /* 0x000fe2000001160f */
[----:B------:R-:W-:Y:S02]  /*e140*/  ULDC UR4, c[0x0][0x238] ;  /* 0x00008e0000047ab9 */ /* 0x000fe40000000800 */
[----:B0-----:R-:W-:-:S05]  /*e150*/  IMAD.WIDE R10, R14, 0x2, R20 ;  /* 0x000000020e0a7825 */ /* 0x001fca00078e0214 */
[----:B------:R0:W3:Y:S02]  /*e160*/  @!P0 LDG.E.U16 R9, desc[UR8][R10.64] ;  /* 0x000000080a098981 */ /* 0x0000e4000c1e1500 */
[----:B0-----:R-:W0:Y:S01]  /*e170*/  S2R R11, SR_TID.X ;  /* 0x00000000000b7919 */ /* 0x001e220000002100 */
[----:B------:R-:W-:-:S04]  /*e180*/  SGXT.U32 R15, R15, 0x1 ;  /* 0x000000010f0f781a */ /* 0x000fc80000000000 */
[C---:B------:R-:W-:Y:S02]  /*e190*/  LOP3.LUT R14, R15.reuse, 0x2, RZ, 0xfc, !PT ;  /* 0x000000020f0e7812 */ /* 0x040fe400078efcff */
[----:B------:R-:W-:Y:S02]  /*e1a0*/  LOP3.LUT R15, R15, 0x30, RZ, 0xfc, !PT ;  /* 0x000000300f0f7812 */ /* 0x000fe400078efcff */
[----:B------:R-:W-:-:S03]  /*e1b0*/  ISETP.GE.AND P0, PT, R14, UR7, PT ;  /* 0x000000070e007c0c */ /* 0x000fc6000bf06270 */
[----:B------:R-:W-:Y:S01]  /*e1c0*/  IMAD R15, R15, UR4, RZ ;  /* 0x000000040f0f7c24 */ /* 0x000fe2000f8e02ff */
[----:B------:R-:W-:Y:S01]  /*e1d0*/  PRMT R10, RZ, 0x7610, R10 ;  /* 0x00007610ff0a7816 */ /* 0x000fe2000000000a */
[----:B------:R-:W-:Y:S02]  /*e1e0*/  ULDC UR4, c[0x0][0x238] ;  /* 0x00008e0000047ab9 */ /* 0x000fe40000000800 */
[----:B------:R-:W-:-:S05]  /*e1f0*/  IMAD.WIDE R14, R15, 0x2, R20 ;  /* 0x000000020f0e7825 */ /* 0x000fca00078e0214 */
[----:B------:R0:W3:Y:S02]  /*e200*/  @!P1 LDG.E.U16 R10, desc[UR8][R14.64] ;  /* 0x000000080e0a9981 */ /* 0x0000e4000c1e1500 */
[----:B0-----:R-:W-:-:S04]  /*e210*/  SHF.R.U32.HI R15, RZ, 0x5, R11 ;  /* 0x00000005ff0f7819 */ /* 0x001fc8000001160b */
[----:B------:R-:W-:-:S04]  /*e220*/  SGXT.U32 R15, R15, 0x1 ;  /* 0x000000010f0f781a */ /* 0x000fc80000000000 */
[----:B------:R-:W-:-:S04]  /*e230*/  LOP3.LUT R11, R15, 0x4, RZ, 0xfc, !PT ;  /* 0x000000040f0b7812 */ /* 0x000fc800078efcff */
[----:B------:R-:W-:Y:S02]  /*e240*/  ISETP.GE.AND P1, PT, R11, UR7, PT ;  /* 0x000000070b007c0c */ /* 0x000fe4000bf26270 */
[----:B------:R-:W0:Y:S01]  /*e250*/  S2R R11, SR_TID.X ;  /* 0x00000000000b7919 */ /* 0x000e220000002100 */
[----:B------:R-:W-:-:S05]  /*e260*/  LOP3.LUT R15, R15, 0x2, RZ, 0xfc, !PT ;  /* 0x000000020f0f7812 */ /* 0x000fca00078efcff */
[----:B------:R-:W-:Y:S01]  /*e270*/  IMAD R15, R15, UR4, RZ ;  /* 0x000000040f0f7c24 */ /* 0x000fe2000f8e02ff */
[----:B------:R-:W-:-:S03]  /*e280*/  ULDC UR4, c[0x0][0x238] ;  /* 0x00008e0000047ab9 */ /* 0x000fc60000000800 */
        /* <DEDUP_REMOVED lines=21> */
[----:B------:R0:W4:Y:S02]  /*e3e0*/  @!P0 LDG.E.U16 R22, desc[UR8][R14.64] ;  /* 0x000000080e168981 */ /* 0x000124000c1e1500 */
[----:B0-----:R-:W-:-:S04]  /*e3f0*/  SHF.R.U32.HI R15, RZ, 0x5, R11 ;  /* 0x00000005ff0f7819 */ /* 0x001fc8000001160b */
[----:B------:R-:W-:-:S04]  /*e400*/  SGXT.U32 R15, R15, 0x1 ;  /* 0x000000010f0f781a */ /* 0x000fc80000000000 */
[----:B------:R-:W-:-:S04]  /*e410*/  LOP3.LUT R11, R15, 0x12, RZ, 0xfc, !PT ;  /* 0x000000120f0b7812 */ /* 0x000fc800078efcff */
[----:B------:R-:W-:Y:S02]  /*e420*/  ISETP.GE.AND P2, PT, R11, UR7, PT ;  /* 0x000000070b007c0c */ /* 0x000fe4000bf46270 */
[----:B------:R-:W0:Y:S01]  /*e430*/  S2R R11, SR_TID.X ;  /* 0x00000000000b7919 */ /* 0x000e220000002100 */
[----:B------:R-:W-:Y:S02]  /*e440*/  LOP3.LUT R15, R15, 0xa, RZ, 0xfc, !PT ;  /* 0x0000000a0f0f7812 */ /* 0x000fe400078efcff */
[----:B------:R-:W-:-:S03]  /*e450*/  PRMT R5, RZ, 0x7610, R5 ;  /* 0x00007610ff057816 */ /* 0x000fc60000000005 */
        /* <DEDUP_REMOVED lines=43> */
[----:B--2---:R-:W-:-:S03]  /*e710*/  PRMT R24, RZ, 0x7610, R24 ;  /* 0x00007610ff187816 */ /* 0x004fc60000000018 */
[----:B------:R-:W-:Y:S01]  /*e720*/  IMAD R15, R15, UR4, RZ ;  /* 0x000000040f0f7c24 */ /* 0x000fe2000f8e02ff */
[----:B------:R-:W-:-:S03]  /*e730*/  ULDC UR4, c[0x0][0x238] ;  /* 0x00008e0000047ab9 */ /* 0x000fc60000000800 */
[----:B------:R-:W-:-:S05]  /*e740*/  IMAD.WIDE R14, R15, 0x2, R20 ;  /* 0x000000020f0e7825 */ /* 0x000fca00078e0214 */
[----:B------:R0:W2:Y:S02]  /*e750*/  @!P2 LDG.E.U16 R24, desc[UR8][R14.64] ;  /* 0x000000080e18a981 */ /* 0x0000a4000c1e1500 */
[----:B0-----:R-:W-:-:S04]  /*e760*/  SHF.R.U32.HI R15, RZ, 0x5, R11 ;  /* 0x00000005ff0f7819 */ /* 0x001fc8000001160b */
[----:B------:R-:W-:-:S04]  /*e770*/  SGXT.U32 R15, R15, 0x1 ;  /* 0x000000010f0f781a */ /* 0x000fc80000000000 */
[C---:B------:R-:W-:Y:S02]  /*e780*/  LOP3.LUT R11, R15.reuse, 0x2a, RZ, 0xfc, !PT ;  /* 0x0000002a0f0b7812 */ /* 0x040fe400078efcff */
[----:B------:R-:W-:Y:S02]  /*e790*/  LOP3.LUT R15, R15, 0xe, RZ, 0xfc, !PT ;  /* 0x0000000e0f0f7812 */ /* 0x000fe400078efcff */
[----:B------:R-:W-:-:S03]  /*e7a0*/  PRMT R19, RZ, 0x7610, R19 ;  /* 0x00007610ff137816 */ /* 0x000fc60000000013 */
[----:B------:R-:W-:Y:S01]  /*e7b0*/  IMAD R15, R15, UR4, RZ ;  /* 0x000000040f0f7c24 */ /* 0x000fe2000f8e02ff */
[----:B----4-:R0:W-:Y:S03]  /*e7c0*/  STL [R1+0x44], R22 ;  /* 0x0000441601007387 */ /* 0x0101e60000100800 */
[----:B------:R-:W-:Y:S01]  /*e7d0*/  IMAD.WIDE R14, R15, 0x2, R20 ;  /* 0x000000020f0e7825 */ /* 0x000fe200078e0214 */
[----:B------:R-:W-:Y:S01]  /*e7e0*/  ISETP.GE.AND P1, PT, R11, UR7, PT ;  /* 0x000000070b007c0c */ /* 0x000fe2000bf26270 */
[----:B------:R-:W-:-:S03]  /*e7f0*/  ULDC UR4, c[0x0][0x238] ;  /* 0x00008e0000047ab9 */ /* 0x000fc60000000800 */
[----:B------:R1:W4:Y:S04]  /*e800*/  @!P0 LDG.E.U16 R19, desc[UR8][R14.64] ;  /* 0x000000080e138981 */ /* 0x000328000c1e1500 */
[----:B0-----:R-:W3:Y:S01]  /*e810*/  LDL.LU R22, [R1+0x1150] ;  /* 0x0011500001167983 */ /* 0x001ee20000300800 */
[----:B------:R-:W1:Y:S02]  /*e820*/  S2R R11, SR_TID.X ;  /* 0x00000000000b7919 */ /* 0x000e640000002100 */
[----:B-1----:R-:W-:-:S04]  /*e830*/  SHF.R.U32.HI R15, RZ, 0x5, R11 ;  /* 0x00000005ff0f7819 */ /* 0x002fc8000001160b */
[----:B------:R-:W-:-:S04]  /*e840*/  SGXT.U32 R15, R15, 0x1 ;  /* 0x000000010f0f781a */ /* 0x000fc80000000000 */
[----:B------:R-:W-:-:S04]  /*e850*/  LOP3.LUT R11, R15, 0x14, RZ, 0xfc, !PT ;  /* 0x000000140f0b7812 */ /* 0x000fc800078efcff */
[----:B------:R-:W-:Y:S02]  /*e860*/  ISETP.GE.AND P0, PT, R11, UR7, PT ;  /* 0x000000070b007c0c */ /* 0x000fe4000bf06270 */
[----:B------:R-:W0:Y:S01]  /*e870*/  S2R R11, SR_TID.X ;  /* 0x00000000000b7919 */ /* 0x000e220000002100 */
[----:B----4-:R1:W-:Y:S04]  /*e880*/  STL [R1+0x1c], R19 ;  /* 0x00001c1301007387 */ /* 0x0103e80000100800 */
[----:B-1----:R-:W4:Y:S01]  /*e890*/  LDL.LU R19, [R1+0x114c] ;  /* 0x00114c0001137983 */ /* 0x002f220000300800 */
[----:B------:R-:W-:Y:S02]  /*e8a0*/  LOP3.LUT R15, R15, 0x2a, RZ, 0xfc, !PT ;  /* 0x0000002a0f0f7812 */ /* 0x000fe400078efcff */
[----:B---3--:R-:W-:-:S03]  /*e8b0*/  PRMT R22, RZ, 0x7610, R22 ;  /* 0x00007610ff167816 */ /* 0x008fc60000000016 */
        /* <DEDUP_REMOVED lines=12> */
[----:B------:R-:W-:Y:S01]  /*e980*/  IMAD.WIDE R14, R15, 0x2, R20 ;  /* 0x000000020f0e7825 */ /* 0x000fe200078e0214 */
[----:B------:R-:W-:Y:S02]  /*e990*/  PRMT R12, RZ, 0x7610, R12 ;  /* 0x00007610ff0c7816 */ /* 0x000fe4000000000c */
[----:B----4-:R-:W-:-:S06]  /*e9a0*/  PRMT R19, RZ, 0x7610, R19 ;  /* 0x00007610ff137816 */ /* 0x010fcc0000000013 */
[----:B------:R0:W4:Y:S02]  /*e9b0*/  @!P0 LDG.E.U16 R19, desc[UR8][R14.64] ;  /* 0x000000080e138981 */ /* 0x000124000c1e1500 */
[----:B0-----:R-:W-:-:S04]  /*e9c0*/  SHF.R.U32.HI R15, RZ, 0x5, R11 ;  /* 0x00000005ff0f7819 */ /* 0x001fc8000001160b */
[----:B------:R-:W-:-:S04]  /*e9d0*/  SGXT.U32 R15, R15, 0x1 ;  /* 0x000000010f0f781a */ /* 0x000fc80000000000 */
[C---:B------:R-:W-:Y:S02]  /*e9e0*/  LOP3.LUT R11, R15.reuse, 0x1c, RZ, 0xfc, !PT ;  /* 0x0000001c0f0b7812 */ /* 0x040fe400078efcff */
[----:B------:R-:W-:-:S05]  /*e9f0*/  LOP3.LUT R15, R15, 0x16, RZ, 0xfc, !PT ;  /* 0x000000160f0f7812 */ /* 0x000fca00078efcff */
[----:B------:R-:W-:Y:S01]  /*ea00*/  IMAD R15, R15, UR4, RZ ;  /* 0x000000040f0f7c24 */ /* 0x000fe2000f8e02ff */
[----:B------:R-:W-:Y:S01]  /*ea10*/  ISETP.GE.AND P0, PT, R11, UR7, PT ;  /* 0x000000070b007c0c */ /* 0x000fe2000bf06270 */
[----:B------:R-:W-:Y:S02]  /*ea20*/  ULDC UR4, c[0x0][0x238] ;  /* 0x00008e0000047ab9 */ /* 0x000fe40000000800 */
[----:B------:R-:W-:-:S05]  /*ea30*/  IMAD.WIDE R14, R15, 0x2, R20 ;  /* 0x000000020f0e7825 */ /* 0x000fca00078e0214 */
[----:B------:R0:W2:Y:S01]  /*ea40*/  @!P1 LDG.E.U16 R12, desc[UR8][R14.64] ;  /* 0x000000080e0c9981 */ /* 0x0000a2000c1e1500 */
[----:B------:R-:W0:Y:S02]  /*ea50*/  S2R R11, SR_TID.X ;  /* 0x00000000000b7919 */ /* 0x000e240000002100 */
[----:B0-----:R-:W-:-:S04]  /*ea60*/  SHF.R.U32.HI R15, RZ, 0x5, R11 ;  /* 0x00000005ff0f7819 */ /* 0x001fc8000001160b */
[----:B------:R-:W-:-:S04]  /*ea70*/  SGXT.U32 R15, R15, 0x1 ;  /* 0x000000010f0f781a */ /* 0x000fc80000000000 */
[----:B------:R-:W-:-:S04]  /*ea80*/  LOP3.LUT R11, R15, 0x1e, RZ, 0xfc, !PT ;  /* 0x0000001e0f0b7812 */ /* 0x000fc800078efcff */
[----:B------:R-:W-:Y:S01]  /*ea90*/  ISETP.GE.AND P1, PT, R11, UR7, PT ;  /* 0x000000070b007c0c */ /* 0x000fe2000bf26270 */
[----:B--2---:R0:W-:Y:S04]  /*eaa0*/  STL [R1+0xc], R12 ;  /* 0x00000c0c01007387 */ /* 0x0041e80000100800 */
[----:B0-----:R-:W2:Y:S01]  /*eab0*/  LDL.LU R12, [R1+0x1148] ;  /* 0x00114800010c7983 */ /* 0x001ea20000300800 */
[----:B------:R-:W0:Y:S01]  /*eac0*/  S2R R11, SR_TID.X ;  /* 0x00000000000b7919 */ /* 0x000e220000002100 */
[----:B------:R-:W-:Y:S02]  /*ead0*/  LOP3.LUT R15, R15, 0x1c, RZ, 0xfc, !PT ;  /* 0x0000001c0f0f7812 */ /* 0x000fe400078efcff */
[----:B------:R-:W-:-:S03]  /*eae0*/  PRMT R6, RZ, 0x7610, R6 ;  /* 0x00007610ff067816 */ /* 0x000fc60000000006 */
[----:B------:R-:W-:Y:S01]  /*eaf0*/  IMAD R15, R15, UR4, RZ ;  /* 0x000000040f0f7c24 */ /* 0x000fe2000f8e02ff */
[----:B------:R-:W-:-:S03]  /*eb00*/  ULDC UR4, c[0x0][0x238] ;  /* 0x00008e0000047ab9 */ /* 0x000fc60000000800 */
[----:B------:R-:W-:-:S05]  /*eb10*/  IMAD.WIDE R14, R15, 0x2, R20 ;  /* 0x000000020f0e7825 */ /* 0x000fca00078e0214 */
[----:B------:R0:W4:Y:S02]  /*eb20*/  @!P0 LDG.E.U16 R6, desc[UR8][R14.64] ;  /* 0x000000080e068981 */ /* 0x000124000c1e1500 */
[----:B0-----:R-:W-:-:S04]  /*eb30*/  SHF.R.U32.HI R15, RZ, 0x5, R11 ;  /* 0x00000005ff0f7819 */ /* 0x001fc8000001160b */
[----:B------:R-:W-:-:S04]  /*eb40*/  SGXT.U32 R15, R15, 0x1 ;  /* 0x000000010f0f781a */ /* 0x000fc80000000000 */
[C---:B------:R-:W-:Y:S02]  /*eb50*/  LOP3.LUT R14, R15.reuse, 0x24, RZ, 0xfc, !PT ;  /* 0x000000240f0e7812 */ /* 0x040fe400078efcff */
[----:B------:R-:W-:Y:S02]  /*eb60*/  LOP3.LUT R15, R15, 0x1e, RZ, 0xfc, !PT ;  /* 0x0000001e0f0f7812 */ /* 0x000fe400078efcff */
[----:B------:R-:W-:-:S03]  /*eb70*/  ISETP.GE.AND P0, PT, R14, UR7, PT ;  /* 0x000000070e007c0c */ /* 0x000fc6000bf06270 */
[----:B------:R-:W-:Y:S01]  /*eb80*/  IMAD R15, R15, UR4, RZ ;  /* 0x000000040f0f7c24 */ /* 0x000fe2000f8e02ff */
[----:B--2---:R-:W-:-:S03]  /*eb90*/  PRMT R12, RZ, 0x7610, R12 ;  /* 0x00007610ff0c7816 */ /* 0x004fc6000000000c */
[----:B------:R-:W-:Y:S01]  /*eba0*/  IMAD.WIDE R14, R15, 0x2, R20 ;  /* 0x000000020f0e7825 */ /* 0x000fe200078e0214 */
[----:B------:R-:W-:Y:S01]  /*ebb0*/  SHF.R.U32.HI R11, RZ, 0x5, R11 ;  /* 0x00000005ff0b7819 */ /* 0x000fe2000001160b */
[----:B------:R-:W-:-:S03]  /*ebc0*/  ULDC UR4, c[0x0][0x238] ;  /* 0x00008e0000047ab9 */ /* 0x000fc60000000800 */
[----:B------:R0:W2:Y:S01]  /*ebd0*/  @!P1 LDG.E.U16 R12, desc[UR8][R14.64] ;  /* 0x000000080e0c9981 */ /* 0x0000a2000c1e1500 */
[----:B------:R-:W-:Y:S01]  /*ebe0*/  SGXT.U32 R11, R11, 0x1 ;  /* 0x000000010b0b781a */ /* 0x000fe20000000000 */
[----:B0-----:R-:W0:Y:S03]  /*ebf0*/  S2R R15, SR_TID.X ;  /* 0x00000000000f7919 */ /* 0x001e260000002100 */
[----:B------:R-:W-:-:S04]  /*ec00*/  LOP3.LUT R11, R11, 0x26, RZ, 0xfc, !PT ;  /* 0x000000260b0b7812 */ /* 0x000fc800078efcff */
[----:B------:R-:W-:Y:S02]  /*ec10*/  ISETP.GE.AND P1, PT, R11, UR7, PT ;  /* 0x000000070b007c0c */ /* 0x000fe4000bf26270 */
[----:B------:R-:W1:Y:S01]  /*ec20*/  S2R R11, SR_TID.X ;  /* 0x00000000000b7919 */ /* 0x000e620000002100 */
[----:B--2---:R2:W-:Y:S04]  /*ec30*/  STL [R1+0x8], R12 ;  /* 0x0000080c01007387 */ /* 0x0045e80000100800 */
[----:B--2---:R-:W2:Y:S01]  /*ec40*/  LDL.LU R12, [R1+0x1144] ;  /* 0x00114400010c7983 */ /* 0x004ea20000300800 */
[----:B0-----:R-:W-:-:S04]  /*ec50*/  SHF.R.U32.HI R15, RZ, 0x5, R15 ;  /* 0x00000005ff0f7819 */ /* 0x001fc8000001160f */
[----:B------:R-:W-:-:S04]  /*ec60*/  SGXT.U32 R15, R15, 0x1 ;  /* 0x000000010f0f781a */ /* 0x000fc80000000000 */
[----:B------:R-:W-:Y:S02]  /*ec70*/  LOP3.LUT R15, R15, 0x24, RZ, 0xfc, !PT ;  /* 0x000000240f0f7812 */ /* 0x000fe400078efcff */
[----:B-1----:R-:W-:-:S03]  /*ec80*/  SHF.R.U32.HI R11, RZ, 0x5, R11 ;  /* 0x00000005ff0b7819 */ /* 0x002fc6000001160b */
[----:B------:R-:W-:Y:S01]  /*ec90*/  IMAD R15, R15, UR4, RZ ;  /* 0x000000040f0f7c24 */ /* 0x000fe2000f8e02ff */
[----:B------:R-:W-:Y:S01]  /*eca0*/  SGXT.U32 R11, R11, 0x1 ;  /* 0x000000010b0b781a */ /* 0x000fe20000000000 */
[----:B------:R-:W-:Y:S02]  /*ecb0*/  ULDC UR4, c[0x0][0x238] ;  /* 0x00008e0000047ab9 */ /* 0x000fe40000000800 */
[----:B------:R-:W-:Y:S01]  /*ecc0*/  IMAD.WIDE R14, R15, 0x2, R20 ;  /* 0x000000020f0e7825 */ /* 0x000fe200078e0214 */
[----:B------:R-:W-:Y:S02]  /*ecd0*/  LOP3.LUT R18, R18, 0x2c, RZ, 0xfc, !PT ;  /* 0x0000002c12127812 */ /* 0x000fe400078efcff */
[----:B------:R-:W-:Y:S02]  /*ece0*/  PRMT R2, RZ, 0x7610, R2 ;  /* 0x00007610ff027816 */ /* 0x000fe40000000002 */
[----:B------:R-:W-:Y:S02]  /*ecf0*/  PRMT R0, RZ, 0x7610, R0 ;  /* 0x00007610ff007816 */ /* 0x000fe40000000000 */
[----:B--2---:R-:W-:-:S06]  /*ed00*/  PRMT R12, RZ, 0x7610, R12 ;  /* 0x00007610ff0c7816 */ /* 0x004fcc000000000c */
[----:B------:R0:W2:Y:S02]  /*ed10*/  @!P0 LDG.E.U16 R12, desc[UR8][R14.64] ;  /* 0x000000080e0c8981 */ /* 0x0000a4000c1e1500 */
[----:B0-----:R-:W-:Y:S02]  /*ed20*/  LOP3.LUT R15, R11, 0x26, RZ, 0xfc, !PT ;  /* 0x000000260b0f7812 */ /* 0x001fe400078efcff */
[----:B------:R-:W0:Y:S01]  /*ed30*/  S2R R11, SR_TID.X ;  /* 0x00000000000b7919 */ /* 0x000e220000002100 */
[----:B------:R-:W-:Y:S02]  /*ed40*/  ISETP.GE.AND P0, PT, R18, UR7, PT ;  /* 0x0000000712007c0c */ /* 0x000fe4000bf06270 */
[----:B------:R-:W-:Y:S01]  /*ed50*/  IMAD R15, R15, UR4, RZ ;  /* 0x000000040f0f7c24 */ /* 0x000fe2000f8e02ff */
[----:B------:R-:W-:-:S03]  /*ed60*/  ULDC UR4, c[0x0][0x238] ;  /* 0x00008e0000047ab9 */ /* 0x000fc60000000800 */
[----:B------:R-:W-:-:S05]  /*ed70*/  IMAD.WIDE R14, R15, 0x2, R20 ;  /* 0x000000020f0e7825 */ /* 0x000fca00078e0214 */
[----:B------:R1:W3:Y:S01]  /*ed80*/  @!P1 LDG.E.U16 R2, desc[UR8][R14.64] ;  /* 0x000000080e029981 */ /* 0x0002e2000c1e1500 */
[----:B0-----:R-:W-:-:S04]  /*ed90*/  SHF.R.U32.HI R11, RZ, 0x5, R11 ;  /* 0x00000005ff0b7819 */ /* 0x001fc8000001160b */
[----:B------:R-:W-:-:S04]  /*eda0*/  SGXT.U32 R11, R11, 0x1 ;  /* 0x000000010b0b781a */ /* 0x000fc80000000000 */
[C---:B------:R-:W-:Y:S02]  /*edb0*/  LOP3.LUT R18, R11.reuse, 0x2c, RZ, 0xfc, !PT ;  /* 0x0000002c0b127812 */ /* 0x040fe400078efcff */
[----:B------:R-:W-:-:S03]  /*edc0*/  LOP3.LUT R11, R11, 0x2e, RZ, 0xfc, !PT ;  /* 0x0000002e0b0b7812 */ /* 0x000fc600078efcff */
[----:B------:R-:W-:Y:S01]  /*edd0*/  IMAD R18, R18, UR4, RZ ;  /* 0x0000000412127c24 */ /* 0x000fe2000f8e02ff */
[----:B------:R-:W-:Y:S01]  /*ede0*/  ISETP.GE.AND P1, PT, R11, UR7, PT ;  /* 0x000000070b007c0c */ /* 0x000fe2000bf26270 */
[----:B------:R-:W-:Y:S01]  /*edf0*/  ULDC UR4, c[0x0][0x238] ;  /* 0x00008e0000047ab9 */ /* 0x000fe20000000800 */
[----:B------:R-:W-:Y:S01]  /*ee00*/  PRMT R11, RZ, 0x7610, R11 ;  /* 0x00007610ff0b7816 */ /* 0x000fe2000000000b */
[----:B-1----:R-:W-:-:S05]  /*ee10*/  IMAD.WIDE R14, R18, 0x2, R20 ;  /* 0x00000002120e7825 */ /* 0x002fca00078e0214 */
[----:B------:R0:W2:Y:S02]  /*ee20*/  @!P0 LDG.E.U16 R11, desc[UR8][R14.64] ;  /* 0x000000080e0b8981 */ /* 0x0000a4000c1e1500 */
[----:B0-----:R-:W0:Y:S02]  /*ee30*/  S2R R15, SR_TID.X ;  /* 0x00000000000f7919 */ /* 0x001e240000002100 */
[----:B0-----:R-:W-:-:S04]  /*ee40*/  SHF.R.U32.HI R15, RZ, 0x5, R15 ;  /* 0x00000005ff0f7819 */ /* 0x001fc8000001160f */
[----:B------:R-:W-:-:S04]  /*ee50*/  SGXT.U32 R15, R15, 0x1 ;  /* 0x000000010f0f781a */ /* 0x000fc80000000000 */
[----:B------:R-:W-:-:S05]  /*ee60*/  LOP3.LUT R15, R15, 0x2e, RZ, 0xfc, !PT ;  /* 0x0000002e0f0f7812 */ /* 0x000fca00078efcff */
[----:B------:R-:W-:-:S04]  /*ee70*/  IMAD R15, R15, UR4, RZ ;  /* 0x000000040f0f7c24 */ /* 0x000fc8000f8e02ff */
[----:B------:R-:W-:-:S05]  /*ee80*/  IMAD.WIDE R14, R15, 0x2, R20 ;  /* 0x000000020f0e7825 */ /* 0x000fca00078e0214 */
[----:B------:R-:W4:Y:S04]  /*ee90*/  @!P1 LDG.E.U16 R0, desc[UR8][R14.64] ;  /* 0x000000080e009981 */ /* 0x000f28000c1e1500 */
[----:B---3--:R0:W-:Y:S04]  /*eea0*/  STL [R1+0x4], R2 ;  /* 0x0000040201007387 */ /* 0x0081e80000100800 */
[----:B0-----:R-:W3:Y:S04]  /*eeb0*/  LDL.LU R2, [R1+0x1140] ;  /* 0x0011400001027983 */ /* 0x001ee80000300800 */
[----:B------:R-:W-:Y:S04]  /*eec0*/  STL.64 [R1+0x7e8], R20 ;  /* 0x0007e81401007387 */ /* 0x000fe80000100a00 */
[----:B------:R-:W-:Y:S04]  /*eed0*/  STL [R1+0x1114], R21 ;  /* 0x0011141501007387 */ /* 0x000fe80000100800 */
[----:B----4-:R0:W-:Y:S04]  /*eee0*/  STL [R1], R0 ;  /* 0x0000000001007387 */ /* 0x0101e80000100800 */
[----:B0-----:R-:W4:Y:S04]  /*eef0*/  LDL.LU R0, [R1+0x113c] ;  /* 0x00113c0001007983 */ /* 0x001f280000300800 */
[----:B------:R-:W3:Y:S01]  /*ef00*/  LDL R15, [R1+0x6ec] ;  /* 0x0006ec00010f7983 */ /* 0x000ee20000100800 */
[----:B------:R-:W0:Y:S01]  /*ef10*/  S2R R18, SR_TID.X ;  /* 0x0000000000127919 */ /* 0x000e220000002100 */
[----:B------:R-:W-:Y:S01]  /*ef20*/  PRMT R13, RZ, 0x7610, R13 ;  /* 0x00007610ff0d7816 */ /* 0x000fe2000000000d */
[----:B------:R-:W-:Y:S01]  /*ef30*/  BAR.SYNC.DEFER_BLOCKING 0x0 ;  /* 0x0000000000007b1d */ /* 0x000fe20000010000 */
[----:B---3--:R-:W-:-:S05]  /*ef40*/  IADD3 R14, P1, R15, R2, RZ ;  /* 0x000000020f0e7210 */ /* 0x008fca0007f3e0ff */
[----:B------:R-:W4:Y:S01]  /*ef50*/  LDL R15, [R1+0x6d8] ;  /* 0x0006d800010f7983 */ /* 0x000f220000100800 */
[----:B0-----:R-:W-:-:S04]  /*ef60*/  LOP3.LUT R18, R18, 0x3f, RZ, 0xc0, !PT ;  /* 0x0000003f12127812 */ /* 0x001fc800078ec0ff */
[----:B------:R-:W-:Y:S01]  /*ef70*/  ISETP.GE.AND P0, PT, R18, UR7, PT ;  /* 0x0000000712007c0c */ /* 0x000fe2000bf06270 */
[----:B----4-:R-:W-:-:S12]  /*ef80*/  IMAD.X R15, R15, 0x1, R0, P1 ;  /* 0x000000010f0f7824 */ /* 0x010fd800008e0600 */
[----:B------:R-:W3:Y:S04]  /*ef90*/  @!P0 LDG.E.U16 R13, desc[UR8][R14.64] ;  /* 0x000000080e0d8981 */ /* 0x000ee8000c1e1500 */
[----:B---3--:R0:W-:Y:S04]  /*efa0*/  STL [R1+0x88], R13 ;  /* 0x0000880d01007387 */ /* 0x0081e80000100800 */
[----:B0-----:R-:W3:Y:S04]  /*efb0*/  LDL.LU R13, [R1+0x1138] ;  /* 0x00113800010d7983 */ /* 0x001ee80000300800 */
[----:B------:R-:W4:Y:S02]  /*efc0*/  LDL R15, [R1+0x714] ;  /* 0x00071400010f7983 */ /* 0x000f240000100800 */
[----:B----4-:R-:W-:-:S02]  /*efd0*/  IADD3 R14, P1, R15, R2, RZ ;  /* 0x000000020f0e7210 */ /* 0x010fc40007f3e0ff */
[----:B------:R-:W4:Y:S01]  /*efe0*/  LDL R15, [R1+0x70c] ;  /* 0x00070c00010f7983 */ /* 0x000f220000100800 */
[----:B---3--:R-:W-:Y:S02]  /*eff0*/  PRMT R13, RZ, 0x7610, R13 ;  /* 0x00007610ff0d7816 */ /* 0x008fe4000000000d */
[----:B----4-:R-:W-:-:S05]  /*f000*/  IMAD.X R15, R15, 0x1, R0, P1 ;  /* 0x000000010f0f7824 */ /* 0x010fca00008e0600 */
        /* <DEDUP_REMOVED lines=35> */
[----:B------:R-:W4:Y:S01]  /*f240*/  LDL R15, [R1+0x4e4] ;  /* 0x0004e400010f7983 */ /* 0x000f220000100800 */
[----:B------:R-:W0:Y:S01]  /*f250*/  S2UR UR5, SR_CgaCtaId ;  /* 0x00000000000579c3 */ /* 0x000e220000008800 */
[----:B------:R-:W-:Y:S01]  /*f260*/  UMOV UR4, 0x400 ;  /* 0x0000040000047882 */ /* 0x000fe20000000000 */
[----:B------:R-:W-:Y:S01]  /*f270*/  IMAD.SHL.U32 R18, R18, 0x2, RZ ;  /* 0x0000000212127824 */ /* 0x000fe200078e00ff */
[----:B----4-:R-:W-:-:S02]  /*f280*/  IADD3 R14, P1, R15, R2, RZ ;  /* 0x000000020f0e7210 */ /* 0x010fc40007f3e0ff */
[----:B------:R-:W4:Y:S01]  /*f290*/  LDL R15, [R1+0x36c] ;  /* 0x00036c00010f7983 */ /* 0x000f220000100800 */
[----:B0-----:R-:W-:-:S09]  /*f2a0*/  ULEA UR4, UR5, UR4, 0x18 ;  /* 0x0000000405047291 */ /* 0x001fd2000f8ec03f */
[----:B---3--:R0:W-:Y:S02]  /*f2b0*/  STS.U16 [R18+UR4+0x4000], R13 ;  /* 0x0040000d12007988 */ /* 0x0081e40008000404 */
[----:B0-----:R-:W-:Y:S02]  /*f2c0*/  PRMT R18, RZ, 0x7610, R18 ;  /* 0x00007610ff127816 */ /* 0x001fe40000000012 */
[----:B------:R-:W3:Y:S01]  /*f2d0*/  LDL R13, [R1+0x2ac] ;  /* 0x0002ac00010d7983 */ /* 0x000ee20000100800 */
[----:B----4-:R-:W-:-:S05]  /*f2e0*/  IMAD.X R15, R15, 0x1, R0, P1 ;  /* 0x000000010f0f7824 */ /* 0x010fca00008e0600 */
[----:B------:R-:W4:Y:S04]  /*f2f0*/  @!P0 LDG.E.U16 R18, desc[UR8][R14.64] ;  /* 0x000000080e128981 */ /* 0x000f28000c1e1500 */
[----:B----4-:R0:W-:Y:S04]  /*f300*/  STL [R1+0x38], R18 ;  /* 0x0000381201007387 */ /* 0x0101e80000100800 */
[----:B------:R-:W4:Y:S01]  /*f310*/  LDL R15, [R1+0x4b0] ;  /* 0x0004b000010f7983 */ /* 0x000f220000100800 */
[----:B0-----:R-:W0:Y:S01]  /*f320*/  S2R R18, SR_TID.X ;  /* 0x0000000000127919 */ /* 0x001e220000002100 */
[----:B----4-:R-:W-:-:S02]  /*f330*/  IADD3 R14, P1, R15, R2, RZ ;  /* 0x000000020f0e7210 */ /* 0x010fc40007f3e0ff */
[----:B------:R-:W4:Y:S01]  /*f340*/  LDL R15, [R1+0x32c] ;  /* 0x00032c00010f7983 */ /* 0x000f220000100800 */
[----:B0-----:R-:W-:-:S05]  /*f350*/  LOP3.LUT R18, R18, 0x3f, RZ, 0xc0, !PT ;  /* 0x0000003f12127812 */ /* 0x001fca00078ec0ff */
[----:B------:R-:W-:-:S05]  /*f360*/  IMAD.SHL.U32 R18, R18, 0x2, RZ ;  /* 0x0000000212127824 */ /* 0x000fca00078e00ff */
[----:B------:R0:W-:Y:S02]  /*f370*/  STS.U16 [R18+UR4+0x4200], R16 ;  /* 0x0042001012007988 */ /* 0x0001e40008000404 */
[----:B0-----:R-:W-:Y:S01]  /*f380*/  PRMT R18, RZ, 0x7610, R18 ;  /* 0x00007610ff127816 */ /* 0x001fe20000000012 */
        /* <DEDUP_REMOVED lines=12> */
[----:B------:R0:W4:Y:S04]  /*f450*/  @!P0 LDG.E.U16 R8, desc[UR8][R14.64] ;  /* 0x000000080e088981 */ /* 0x000128000c1e1500 */
[----:B------:R-:W0:Y:S04]  /*f460*/  LDL R15, [R1+0x468] ;  /* 0x00046800010f7983 */ /* 0x000e280000100800 */
[----:B------:R1:W-:Y:S02]  /*f470*/  STS.U16 [R18+UR4+0x4600], R3 ;  /* 0x0046000312007988 */ /* 0x0003e40008000404 */
[----:B-1----:R-:W-:-:S02]  /*f480*/  PRMT R18, RZ, 0x7610, R18 ;  /* 0x00007610ff127816 */ /* 0x002fc40000000012 */
[----:B0-----:R-:W-:-:S05]  /*f490*/  IADD3 R14, P1, R15, R2, RZ ;  /* 0x000000020f0e7210 */ /* 0x001fca0007f3e0ff */
[----:B---3--:R-:W-:-:S05]  /*f4a0*/  IMAD.X R15, R13, 0x1, R0, P1 ;  /* 0x000000010d0f7824 */ /* 0x008fca00008e0600 */
[----:B------:R-:W3:Y:S04]  /*f4b0*/  @!P0 LDG.E.U16 R18, desc[UR8][R14.64] ;  /* 0x000000080e128981 */ /* 0x000ee8000c1e1500 */
[----:B----4-:R0:W-:Y:S04]  /*f4c0*/  STL [R1+0x2c], R8 ;  /* 0x00002c0801007387 */ /* 0x0101e80000100800 */
[----:B------:R-:W4:Y:S04]  /*f4d0*/  LDL R13, [R1+0x260] ;  /* 0x00026000010d7983 */ /* 0x000f280000100800 */
[----:B0-----:R-:W2:Y:S04]  /*f4e0*/  LDL R8, [R1+0x428] ;  /* 0x0004280001087983 */ /* 0x001ea80000100800 */
[----:B---3--:R0:W-:Y:S04]  /*f4f0*/  STL [R1+0x28], R18 ;  /* 0x0000281201007387 */ /* 0x0081e80000100800 */
[----:B------:R-:W3:Y:S02]  /*f500*/  LDL R15, [R1+0x448] ;  /* 0x00044800010f7983 */ /* 0x000ee40000100800 */
[----:B---3--:R-:W-:-:S02]  /*f510*/  IADD3 R14, P1, R15, R2, RZ ;  /* 0x000000020f0e7210 */ /* 0x008fc40007f3e0ff */
[----:B------:R-:W3:Y:S01]  /*f520*/  LDL R15, [R1+0x26c] ;  /* 0x00026c00010f7983 */ /* 0x000ee20000100800 */
[----:B------:R-:W-:Y:S01]  /*f530*/  PRMT R21, RZ, 0x7610, R21 ;  /* 0x00007610ff157816 */ /* 0x000fe20000000015 */
[----:B0-----:R-:W0:Y:S01]  /*f540*/  S2R R18, SR_TID.X ;  /* 0x0000000000127919 */ /* 0x001e220000002100 */
[----:B---3--:R-:W-:-:S05]  /*f550*/  IMAD.X R15, R15, 0x1, R0, P1 ;  /* 0x000000010f0f7824 */ /* 0x008fca00008e0600 */
[----:B------:R1:W3:Y:S04]  /*f560*/  @!P0 LDG.E.U16 R21, desc[UR8][R14.64] ;  /* 0x000000080e158981 */ /* 0x0002e8000c1e1500 */
[----:B------:R-:W4:Y:S01]  /*f570*/  LDL R15, [R1+0x22c] ;  /* 0x00022c00010f7983 */ /* 0x000f220000100800 */
[----:B0-----:R-:W-:-:S05]  /*f580*/  LOP3.LUT R18, R18, 0x3f, RZ, 0xc0, !PT ;  /* 0x0000003f12127812 */ /* 0x001fca00078ec0ff */
[----:B------:R-:W-:Y:S01]  /*f590*/  IMAD.SHL.U32 R18, R18, 0x2, RZ ;  /* 0x0000000212127824 */ /* 0x000fe200078e00ff */
[----:B--2---:R-:W-:-:S04]  /*f5a0*/  IADD3 R8, P1, R8, R2, RZ ;  /* 0x0000000208087210 */ /* 0x004fc80007f3e0ff */
[----:B------:R0:W-:Y:S01]  /*f5b0*/  STS.U16 [R18+UR4+0x4800], R7 ;  /* 0x0048000712007988 */ /* 0x0001e20008000404 */
[----:B-1----:R-:W-:-:S03]  /*f5c0*/  PRMT R14, RZ, 0x7610, R14 ;  /* 0x00007610ff0e7816 */ /* 0x002fc6000000000e */
[----:B------:R4:W-:Y:S04]  /*f5d0*/  STS.U16 [R18+UR4+0x4a00], R9 ;  /* 0x004a000912007988 */ /* 0x0009e80008000404 */
[----:B0-----:R-:W2:Y:S01]  /*f5e0*/  LDL R7, [R1+0x408] ;  /* 0x0004080001077983 */ /* 0x001ea20000100800 */
[----:B----4-:R-:W-:-:S05]  /*f5f0*/  IMAD.X R9, R15, 0x1, R0, P1 ;  /* 0x000000010f097824 */ /* 0x010fca00008e0600 */
[----:B------:R2:W4:Y:S01]  /*f600*/  @!P0 LDG.E.U16 R14, desc[UR8][R8.64] ;  /* 0x00000008080e8981 */ /* 0x000522000c1e1500 */
[----:B------:R-:W-:-:S03]  /*f610*/  PRMT R16, RZ, 0x7610, R16 ;  /* 0x00007610ff107816 */ /* 0x000fc60000000010 */
[----:B---3--:R-:W-:Y:S04]  /*f620*/  STL [R1+0x1118], R21 ;  /* 0x0011181501007387 */ /* 0x008fe80000100800 */
[----:B------:R-:W-:Y:S01]  /*f630*/  STL [R1+0x111c], R21 ;  /* 0x00111c1501007387 */ /* 0x000fe20000100800 */
[----:B--2---:R-:W-:-:S03]  /*f640*/  IADD3 R8, P1, R7, R2, RZ ;  /* 0x0000000207087210 */ /* 0x004fc60007f3e0ff */
[----:B------:R-:W-:Y:S02]  /*f650*/  STL [R1+0x1120], R21 ;  /* 0x0011201501007387 */ /* 0x000fe40000100800 */
[----:B------:R-:W-:Y:S02]  /*f660*/  IMAD.X R9, R13, 0x1, R0, P1 ;  /* 0x000000010d097824 */ /* 0x000fe400008e0600 */
[----:B------:R-:W2:Y:S04]  /*f670*/  LDL R15, [R1+0x3a8] ;  /* 0x0003a800010f7983 */ /* 0x000ea80000100800 */
[----:B------:R-:W3:Y:S04]  /*f680*/  LDL R13, [R1+0x320] ;  /* 0x00032000010d7983 */ /* 0x000ee80000100800 */
[----:B------:R0:W3:Y:S04]  /*f690*/  @!P0 LDG.E.U16 R16, desc[UR8][R8.64] ;  /* 0x0000000808108981 */ /* 0x0000e8000c1e1500 */
[----:B----4-:R1:W-:Y:S04]  /*f6a0*/  STL [R1+0x10], R14 ;  /* 0x0000100e01007387 */ /* 0x0103e80000100800 */
[----:B------:R-:W0:Y:S01]  /*f6b0*/  LDL R9, [R1+0x3e8] ;  /* 0x0003e80001097983 */ /* 0x000e220000100800 */
[----:B------:R-:W-:-:S03]  /*f6c0*/  LOP3.LUT R7, R18, 0x10, RZ, 0x3c, !PT ;  /* 0x0000001012077812 */ /* 0x000fc600078e3cff */
[----:B------:R4:W-:Y:S04]  /*f6d0*/  STS.U16 [R18+UR4+0x4e00], R4 ;  /* 0x004e000412007988 */ /* 0x0009e80008000404 */
[----:B------:R-:W-:Y:S01]  /*f6e0*/  STS.U16 [R18+UR4+0x4c00], R10 ;  /* 0x004c000a12007988 */ /* 0x000fe20008000404 */
[----:B------:R-:W-:-:S03]  /*f6f0*/  PRMT R3, RZ, 0x7610, R3 ;  /* 0x00007610ff037816 */ /* 0x000fc60000000003 */
[----:B-1----:R-:W3:Y:S04]  /*f700*/  LDL R14, [R1+0x6e0] ;  /* 0x0006e000010e7983 */ /* 0x002ee80000100800 */
[----:B----4-:R-:W4:Y:S04]  /*f710*/  LDL R4, [R1+0x3c8] ;  /* 0x0003c80001047983 */ /* 0x010f280000100800 */
[----:B------:R1:W-:Y:S04]  /*f720*/  STS.U16 [R7+UR4+0x4280], R5 ;  /* 0x0042800507007988 */ /* 0x0003e80008000404 */
[----:B-1----:R-:W2:Y:S01]  /*f730*/  LDL R5, [R1+0x2e0] ;  /* 0x0002e00001057983 */ /* 0x002ea20000100800 */
[----:B0-----:R-:W-:-:S03]  /*f740*/  IADD3 R8, P1, R9, R2, RZ ;  /* 0x0000000209087210 */ /* 0x001fc60007f3e0ff */
[----:B------:R-:W3:Y:S02]  /*f750*/  LDL R9, [R1+0x2a0] ;  /* 0x0002a00001097983 */ /* 0x000ee40000100800 */
[----:B---3--:R-:W-:Y:S01]  /*f760*/  IMAD.X R9, R9, 0x1, R0, P1 ;  /* 0x0000000109097824 */ /* 0x008fe200008e0600 */
[----:B----4-:R-:W-:-:S04]  /*f770*/  IADD3 R4, P1, R4, R2, RZ ;  /* 0x0000000204047210 */ /* 0x010fc80007f3e0ff */
[----:B------:R0:W3:Y:S01]  /*f780*/  @!P0 LDG.E.U16 R3, desc[UR8][R8.64] ;  /* 0x0000000808038981 */ /* 0x0000e2000c1e1500 */
[----:B--2---:R-:W-:Y:S01]  /*f790*/  IMAD.X R5, R5, 0x1, R0, P1 ;  /* 0x0000000105057824 */ /* 0x004fe200008e0600 */
[----:B0-----:R-:W-:-:S06]  /*f7a0*/  PRMT R9, RZ, 0x7610, R9 ;  /* 0x00007610ff097816 */ /* 0x001fcc0000000009 */
[----:B------:R0:W2:Y:S02]  /*f7b0*/  @!P0 LDG.E.U16 R9, desc[UR8][R4.64] ;  /* 0x0000000804098981 */ /* 0x0000a4000c1e1500 */
[-C--:B0-----:R-:W-:Y:S02]  /*f7c0*/  IADD3 R4, P1, R15, R2.reuse, RZ ;  /* 0x000000020f047210 */ /* 0x081fe40007f3e0ff */
[----:B------:R-:W4:Y:S01]  /*f7d0*/  LDL R15, [R1+0x360] ;  /* 0x00036000010f7983 */ /* 0x000f220000100800 */
[----:B------:R-:W-:Y:S02]  /*f7e0*/  PRMT R8, RZ, 0x7610, R8 ;  /* 0x00007610ff087816 */ /* 0x000fe40000000008 */
[----:B------:R-:W-:Y:S01]  /*f7f0*/  IMAD.X R5, R13, 0x1, R0, P1 ;  /* 0x000000010d057824 */ /* 0x000fe200008e0600 */
[----:B------:R-:W-:Y:S02]  /*f800*/  IADD3 R14, P1, R14, R2, RZ ;  /* 0x000000020e0e7210 */ /* 0x000fe40007f3e0ff */
[----:B------:R-:W-:Y:S01]  /*f810*/  PRMT R20, RZ, 0x7610, R20 ;  /* 0x00007610ff147816 */ /* 0x000fe20000000014 */
[----:B------:R0:W-:Y:S04]  /*f820*/  STS.U16 [R7+UR4+0x4480], R25 ;  /* 0x0044801907007988 */ /* 0x0001e80008000404 */
[----:B------:R1:W2:Y:S04]  /*f830*/  @!P0 LDG.E.U16 R8, desc[UR8][R4.64] ;  /* 0x0000000804088981 */ /* 0x0002a8000c1e1500 */
[----:B------:R-:W3:Y:S01]  /*f840*/  LDL R13, [R1+0x518] ;  /* 0x00051800010d7983 */ /* 0x000ee20000100800 */
[----:B-1----:R-:W-:Y:S01]  /*f850*/  PRMT R5, RZ, 0x7610, R5 ;  /* 0x00007610ff057816 */ /* 0x002fe20000000005 */
[----:B----4-:R-:W-:-:S05]  /*f860*/  IMAD.X R15, R15, 0x1, R0, P1 ;  /* 0x000000010f0f7824 */ /* 0x010fca00008e0600 */
[----:B------:R1:W4:Y:S04]  /*f870*/  @!P0 LDG.E.U16 R5, desc[UR8][R14.64] ;  /* 0x000000080e058981 */ /* 0x000328000c1e1500 */
[----:B------:R-:W1:Y:S02]  /*f880*/  LDL R15, [R1+0x710] ;  /* 0x00071000010f7983 */ /* 0x000e640000100800 */
[----:B-1----:R-:W-:Y:S02]  /*f890*/  IADD3 R14, P1, R15, R2, RZ ;  /* 0x000000020f0e7210 */ /* 0x002fe40007f3e0ff */
[----:B------:R-:W2:Y:S03]  /*f8a0*/  LDL R15, [R1+0x708] ;  /* 0x00070800010f7983 */ /* 0x000ea60000100800 */
[----:B--2---:R-:W-:-:S05]  /*f8b0*/  IMAD.X R15, R15, 0x1, R0, P1 ;  /* 0x000000010f0f7824 */ /* 0x004fca00008e0600 */
[----:B------:R1:W2:Y:S04]  /*f8c0*/  @!P0 LDG.E.U16 R20, desc[UR8][R14.64] ;  /* 0x000000080e148981 */ /* 0x0002a8000c1e1500 */
[----:B------:R-:W1:Y:S02]  /*f8d0*/  LDL R15, [R1+0x59c] ;  /* 0x00059c00010f7983 */ /* 0x000e640000100800 */
[----:B-1----:R-:W-:Y:S02]  /*f8e0*/  IADD3 R14, P1, R15, R2, RZ ;  /* 0x000000020f0e7210 */ /* 0x002fe40007f3e0ff */
[----:B------:R-:W3:Y:S01]  /*f8f0*/  LDL R15, [R1+0x558] ;  /* 0x00055800010f7983 */ /* 0x000ee20000100800 */
[----:B0-----:R-:W-:Y:S02]  /*f900*/  PRMT R25, RZ, 0x7610, R25 ;  /* 0x00007610ff197816 */ /* 0x001fe40000000019 */
[----:B---3--:R-:W-:-:S05]  /*f910*/  IMAD.X R15, R15, 0x1, R0, P1 ;  /* 0x000000010f0f7824 */ /* 0x008fca00008e0600 */
[----:B------:R0:W3:Y:S04]  /*f920*/  @!P0 LDG.E.U16 R25, desc[UR8][R14.64] ;  /* 0x000000080e198981 */ /* 0x0000e8000c1e1500 */
[----:B------:R-:W0:Y:S04]  /*f930*/  LDL R15, [R1+0x57c] ;  /* 0x00057c00010f7983 */ /* 0x000e280000100800 */
[----:B------:R1:W-:Y:S02]  /*f940*/  STS.U16 [R7+UR4+0x4880], R24 ;  /* 0x0048801807007988 */ /* 0x0003e40008000404 */
[----:B-1----:R-:W-:-:S02]  /*f950*/  PRMT R24, RZ, 0x7610, R24 ;  /* 0x00007610ff187816 */ /* 0x002fc40000000018 */
[----:B0-----:R-:W-:-:S05]  /*f960*/  IADD3 R14, P1, R15, R2, RZ ;  /* 0x000000020f0e7210 */ /* 0x001fca0007f3e0ff */
[----:B------:R-:W-:-:S05]  /*f970*/  IMAD.X R15, R13, 0x1, R0, P1 ;  /* 0x000000010d0f7824 */ /* 0x000fca00008e0600 */
[----:B------:R0:W3:Y:S04]  /*f980*/  @!P0 LDG.E.U16 R24, desc[UR8][R14.64] ;  /* 0x000000080e188981 */ /* 0x0000e8000c1e1500 */
[----:B------:R-:W0:Y:S02]  /*f990*/  LDL R15, [R1+0x55c] ;  /* 0x00055c00010f7983 */ /* 0x000e240000100800 */
[----:B0-----:R-:W-:Y:S02]  /*f9a0*/  IADD3 R14, P1, R15, R2, RZ ;  /* 0x000000020f0e7210 */ /* 0x001fe40007f3e0ff */
[----:B------:R-:W4:Y:S04]  /*f9b0*/  LDL R15, [R1+0x4d8] ;  /* 0x0004d800010f7983 */ /* 0x000f280000100800 */
[----:B------:R0:W-:Y:S02]  /*f9c0*/  STS.U16 [R7+UR4+0x4680], R23 ;  /* 0x0046801707007988 */ /* 0x0001e40008000404 */
[----:B0-----:R-:W-:Y:S01]  /*f9d0*/  PRMT R23, RZ, 0x7610, R23 ;  /* 0x00007610ff177816 */ /* 0x001fe20000000017 */
[----:B----4-:R-:W-:-:S05]  /*f9e0*/  IMAD.X R15, R15, 0x1, R0, P1 ;  /* 0x000000010f0f7824 */ /* 0x010fca00008e0600 */
[----:B------:R0:W4:Y:S04]  /*f9f0*/  @!P0 LDG.E.U16 R23, desc[UR8][R14.64] ;  /* 0x000000080e178981 */ /* 0x000128000c1e1500 */
[----:B------:R-:W0:Y:S02]  /*fa00*/  LDL R15, [R1+0x51c] ;  /* 0x00051c00010f7983 */ /* 0x000e240000100800 */
[----:B0-----:R-:W-:Y:S02]  /*fa10*/  IADD3 R14, P1, R15, R2, RZ ;  /* 0x000000020f0e7210 */ /* 0x001fe40007f3e0ff */
[----:B------:R-:W2:Y:S04]  /*fa20*/  LDL R15, [R1+0x38c] ;  /* 0x00038c00010f7983 */ /* 0x000ea80000100800 */
[----:B------:R0:W-:Y:S02]  /*fa30*/  STS.U16 [R7+UR4+0x4a80], R22 ;  /* 0x004a801607007988 */ /* 0x0001e40008000404 */
[----:B0-----:R-:W-:Y:S01]  /*fa40*/  PRMT R22, RZ, 0x7610, R22 ;  /* 0x00007610ff167816 */ /* 0x001fe20000000016 */
[----:B--2---:R-:W-:-:S05]  /*fa50*/  IMAD.X R15, R15, 0x1, R0, P1 ;  /* 0x000000010f0f7824 */ /* 0x004fca00008e0600 */
[----:B------:R0:W2:Y:S04]  /*fa60*/  @!P0 LDG.E.U16 R22, desc[UR8][R14.64] ;  /* 0x000000080e168981 */ /* 0x0000a8000c1e1500 */
[----:B------:R-:W0:Y:S01]  /*fa70*/  LDL R15, [R1+0x4dc] ;  /* 0x0004dc00010f7983 */ /* 0x000e220000100800 */
[----:B------:R-:W-:Y:S02]  /*fa80*/  LOP3.LUT R13, R18, 0x20, RZ, 0x3c, !PT ;  /* 0x00000020120d7812 */ /* 0x000fe400078e3cff */
[----:B0-----:R-:W-:Y:S02]  /*fa90*/  IADD3 R14, P1, R15, R2, RZ ;  /* 0x000000020f0e7210 */ /* 0x001fe40007f3e0ff */
[----:B------:R-:W3:Y:S04]  /*faa0*/  LDL R15, [R1+0x364] ;  /* 0x00036400010f7983 */ /* 0x000ee80000100800 */
[----:B------:R-:W-:Y:S04]  /*fab0*/  STS.U16 [R7+UR4+0x4080], R17 ;  /* 0x0040801107007988 */ /* 0x000fe80008000404 */
[----:B------:R-:W-:Y:S04]  /*fac0*/  STS.U16 [R7+UR4+0x4c80], R26 ;  /* 0x004c801a07007988 */ /* 0x000fe80008000404 */
[----:B------:R-:W-:Y:S04]  /*fad0*/  STS.U16 [R7+UR4+0x4e80], R29 ;  /* 0x004e801d07007988 */ /* 0x000fe80008000404 */
[----:B------:R0:W-:Y:S02]  /*fae0*/  STS.U16 [R13+UR4+0x4500], R19 ;  /* 0x004500130d007988 */ /* 0x0001e40008000404 */
[----:B0-----:R-:W-:Y:S01]  /*faf0*/  PRMT R19, RZ, 0x7610, R19 ;  /* 0x00007610ff137816 */ /* 0x001fe20000000013 */
[----:B---3--:R-:W-:-:S05]  /*fb00*/  IMAD.X R15, R15, 0x1, R0, P1 ;  /* 0x000000010f0f7824 */ /* 0x008fca00008e0600 */
[----:B------:R0:W3:Y:S04]  /*fb10*/  @!P0 LDG.E.U16 R19, desc[UR8][R14.64] ;  /* 0x000000080e138981 */ /* 0x0000e8000c1e1500 */
[----:B------:R-:W0:Y:S02]  /*fb20*/  LDL R15, [R1+0x4ac] ;  /* 0x0004ac00010f7983 */ /* 0x000e240000100800 */
[----:B0-----:R-:W-:Y:S02]  /*fb30*/  IADD3 R14, P1, R15, R2, RZ ;  /* 0x000000020f0e7210 */ /* 0x001fe40007f3e0ff */
[----:B------:R-:W4:Y:S01]  /*fb40*/  LDL R15, [R1+0x324] ;  /* 0x00032400010f7983 */ /* 0x000f220000100800 */
[----:B------:R-:W-:Y:S02]  /*fb50*/  PRMT R4, RZ, 0x7610, R4 ;  /* 0x00007610ff047816 */ /* 0x000fe40000000004 */
        /* <DEDUP_REMOVED lines=9> */
[----:B------:R-:W0:Y:S02]  /*fbf0*/  LDL R15, [R1+0x464] ;  /* 0x00046400010f7983 */ /* 0x000e240000100800 */
[----:B0-----:R-:W-:Y:S02]  /*fc00*/  IADD3 R14, P1, R15, R2, RZ ;  /* 0x000000020f0e7210 */ /* 0x001fe40007f3e0ff */
[----:B------:R-:W3:Y:S01]  /*fc10*/  LDL R15, [R1+0x2a4] ;  /* 0x0002a400010f7983 */ /* 0x000ee20000100800 */
[----:B------:R-:W-:Y:S02]  /*fc20*/  PRMT R10, RZ, 0x7610, R10 ;  /* 0x00007610ff0a7816 */ /* 0x000fe4000000000a */
[----:B---3--:R-:W-:-:S05]  /*fc30*/  IMAD.X R15, R15, 0x1, R0, P1 ;  /* 0x000000010f0f7824 */ /* 0x008fca00008e0600 */
[----:B------:R0:W3:Y:S04]  /*fc40*/  @!P0 LDG.E.U16 R10, desc[UR8][R14.64] ;  /* 0x000000080e0a8981 */ /* 0x0000e8000c1e1500 */
[----:B------:R-:W4:Y:S04]  /*fc50*/  LDL.LU R14, [R1+0x40] ;  /* 0x00004000010e7983 */ /* 0x000f280000300800 */
[----:B------:R-:W0:Y:S04]  /*fc60*/  LDL R15, [R1+0x444] ;  /* 0x00044400010f7983 */ /* 0x000e280000100800 */
[----:B----4-:R0:W-:Y:S02]  /*fc70*/  STS.U16 [R13+UR4+0x4d00], R14 ;  /* 0x004d000e0d007988 */ /* 0x0101e40008000404 */
[----:B0-----:R-:W-:-:S02]  /*fc80*/  IADD3 R14, P1, R15, R2, RZ ;  /* 0x000000020f0e7210 */ /* 0x001fc40007f3e0ff */
[----:B------:R-:W4:Y:S01]  /*fc90*/  LDL R15, [R1+0x264] ;  /* 0x00026400010f7983 */ /* 0x000f220000100800 */
[----:B------:R-:W-:Y:S02]  /*fca0*/  PRMT R18, RZ, 0x7610, R18 ;  /* 0x00007610ff127816 */ /* 0x000fe40000000012 */
[----:B----4-:R-:W-:-:S05]  /*fcb0*/  IMAD.X R15, R15, 0x1, R0, P1 ;  /* 0x000000010f0f7824 */ /* 0x010fca00008e0600 */
[----:B------:R-:W4:Y:S04]  /*fcc0*/  @!P0 LDG.E.U16 R18, desc[UR8][R14.64] ;  /* 0x000000080e128981 */ /* 0x000f28000c1e1500 */
[----:B----4-:R-:W-:Y:S04]  /*fcd0*/  STL [R1+0x50], R18 ;  /* 0x0000501201007387 */ /* 0x010fe80000100800 */
[----:B------:R-:W4:Y:S04]  /*fce0*/  LDL.LU R14, [R1+0x48] ;  /* 0x00004800010e7983 */ /* 0x000f280000300800 */
[----:B------:R-:W2:Y:S04]  /*fcf0*/  LDL R15, [R1+0x424] ;  /* 0x00042400010f7983 */ /* 0x000ea80000100800 */
[----:B----4-:R2:W-:Y:S02]  /*fd00*/  STS.U16 [R13+UR4+0x4f00], R14 ;  /* 0x004f000e0d007988 */ /* 0x0105e40008000404 */
[----:B--2---:R-:W-:-:S02]  /*fd10*/  IADD3 R14, P1, R15, R2, RZ ;  /* 0x000000020f0e7210 */ /* 0x004fc40007f3e0ff */
[----:B------:R-:W2:Y:S04]  /*fd20*/  LDL R15, [R1+0x228] ;  /* 0x00022800010f7983 */ /* 0x000ea80000100800 */
[----:B------:R0:W-:Y:S02]  /*fd30*/  STS.U16 [R13+UR4+0x4b00], R11 ;  /* 0x004b000b0d007988 */ /* 0x0001e40008000404 */
[----:B0-----:R-:W-:Y:S01]  /*fd40*/  PRMT R11, RZ, 0x7610, R11 ;  /* 0x00007610ff0b7816 */ /* 0x001fe2000000000b */
[----:B------:R-:W0:Y:S01]  /*fd50*/  S2R R18, SR_TID.X ;  /* 0x0000000000127919 */ /* 0x000e220000002100 */
[----:B--2---:R-:W-:-:S05]  /*fd60*/  IMAD.X R15, R15, 0x1, R0, P1 ;  /* 0x000000010f0f7824 */ /* 0x004fca00008e0600 */
[----:B------:R-:W2:Y:S04]  /*fd70*/  @!P0 LDG.E.U16 R11, desc[UR8][R14.64] ;  /* 0x000000080e0b8981 */ /* 0x000ea8000c1e1500 */
[----:B------:R-:W4:Y:S04]  /*fd80*/  LDL.LU R14, [R1+0x44] ;  /* 0x00004400010e7983 */ /* 0x000f280000300800 */
[----:B------:R-:W3:Y:S01]  /*fd90*/  LDL R15, [R1+0x404] ;  /* 0x00040400010f7983 */ /* 0x000ee20000100800 */
[----:B0-----:R-:W-:-:S05]  /*fda0*/  LOP3.LUT R18, R18, 0x3f, RZ, 0xc0, !PT ;  /* 0x0000003f12127812 */ /* 0x001fca00078ec0ff */
[----:B------:R-:W-:Y:S01]  /*fdb0*/  IMAD.SHL.U32 R18, R18, 0x2, RZ ;  /* 0x0000000212127824 */ /* 0x000fe200078e00ff */
[----:B------:R-:W-:Y:S04]  /*fdc0*/  STS.U16 [R13+UR4+0x4100], R28 ;  /* 0x0041001c0d007988 */ /* 0x000fe80008000404 */
[----:B------:R-:W-:Y:S04]  /*fdd0*/  STS.U16 [R13+UR4+0x4300], R27 ;  /* 0x0043001b0d007988 */ /* 0x000fe80008000404 */
[----:B------:R-:W-:Y:S04]  /*fde0*/  STS.U16 [R13+UR4+0x4700], R6 ;  /* 0x004700060d007988 */ /* 0x000fe80008000404 */
[----:B--2---:R0:W-:Y:S02]  /*fdf0*/  STL [R1+0x4c], R11 ;  /* 0x00004c0b01007387 */ /* 0x0041e40000100800 */
[----:B0-----:R-:W-:-:S05]  /*fe00*/  LOP3.LUT R11, R18, 0x30, RZ, 0x3c, !PT ;  /* 0x00000030120b7812 */ /* 0x001fca00078e3cff */
[----:B----4-:R3:W-:Y:S02]  /*fe10*/  STS.U16 [R11+UR4+0x4180], R14 ;  /* 0x0041800e0b007988 */ /* 0x0107e40008000404 */
[----:B---3--:R-:W-:Y:S02]  /*fe20*/  IADD3 R14, P1, R15, R2, RZ ;  /* 0x000000020f0e7210 */ /* 0x008fe40007f3e0ff */
[----:B------:R-:W2:Y:S01]  /*fe30*/  LDL R15, [R1+0x268] ;  /* 0x00026800010f7983 */ /* 0x000ea20000100800 */
[----:B------:R-:W-:Y:S02]  /*fe40*/  PRMT R21, RZ, 0x7610, R21 ;  /* 0x00007610ff157816 */ /* 0x000fe40000000015 */
[----:B--2---:R-:W-:-:S05]  /*fe50*/  IMAD.X R15, R15, 0x1, R0, P1 ;  /* 0x000000010f0f7824 */ /* 0x004fca00008e0600 */
[----:B------:R-:W2:Y:S04]  /*fe60*/  @!P0 LDG.E.U16 R21, desc[UR8][R14.64] ;  /* 0x000000080e158981 */ /* 0x000ea8000c1e1500 */
[----:B--2---:R0:W-:Y:S04]  /*fe70*/  STL [R1+0x58], R21 ;  /* 0x0000581501007387 */ /* 0x0041e80000100800 */
[----:B0-----:R-:W2:Y:S04]  /*fe80*/  LDL.LU R21, [R1+0x1120] ;  /* 0x0011200001157983 */ /* 0x001ea80000300800 */
[----:B------:R-:W3:Y:S04]  /*fe90*/  LDL.LU R14, [R1+0x1c] ;  /* 0x00001c00010e7983 */ /* 0x000ee80000300800 */
[----:B------:R-:W4:Y:S04]  /*fea0*/  LDL R15, [R1+0x3e4] ;  /* 0x0003e400010f7983 */ /* 0x000f280000100800 */
[----:B---3--:R4:W-:Y:S02]  /*feb0*/  STS.U16 [R11+UR4+0x4380], R14 ;  /* 0x0043800e0b007988 */ /* 0x0089e40008000404 */
[----:B----4-:R-:W-:-:S02]  /*fec0*/  IADD3 R14, P1, R15, R2, RZ ;  /* 0x000000020f0e7210 */ /* 0x010fc40007f3e0ff */
[----:B------:R-:W3:Y:S01]  /*fed0*/  LDL R15, [R1+0x2a8] ;  /* 0x0002a800010f7983 */ /* 0x000ee20000100800 */
[----:B--2---:R-:W-:Y:S02]  /*fee0*/  PRMT R21, RZ, 0x7610, R21 ;  /* 0x00007610ff157816 */ /* 0x004fe40000000015 */
[----:B---3--:R-:W-:-:S05]  /*fef0*/  IMAD.X R15, R15, 0x1, R0, P1 ;  /* 0x000000010f0f7824 */ /* 0x008fca00008e0600 */
        /* <DEDUP_REMOVED lines=8> */
[----:B------:R-:W-:Y:S02]  /*ff80*/  PRMT R28, RZ, 0x7610, R28 ;  /* 0x00007610ff1c7816 */ /* 0x000fe4000000001c */
[----:B---3--:R-:W-:-:S05]  /*ff90*/  IMAD.X R15, R15, 0x1, R0, P1 ;  /* 0x000000010f0f7824 */ /* 0x008fca00008e0600 */
[----:B------:R-:W3:Y:S04]  /*ffa0*/  @!P0 LDG.E.U16 R28, desc[UR8][R14.64] ;  /* 0x000000080e1c8981 */ /* 0x000ee8000c1e1500 */
[----:B------:R-:W4:Y:S04]  /*ffb0*/  LDL.LU R14, [R1+0x8] ;  /* 0x00000800010e7983 */ /* 0x000f280000300800 */
[----:B------:R-:W2:Y:S04]  /*ffc0*/  LDL R15, [R1+0x3a4] ;  /* 0x0003a400010f7983 */ /* 0x000ea80000100800 */
[----:B---3--:R-:W-:Y:S04]  /*ffd0*/  STL [R1+0x1110], R28 ;  /* 0x0011101c01007387 */ /* 0x008fe80000100800 */
[----:B----4-:R2:W-:Y:S02]  /*ffe0*/  STS.U16 [R11+UR4+0x4780], R14 ;  /* 0x0047800e0b007988 */ /* 0x0105e40008000404 */
[----:B--2---:R-:W-:-:S02]  /*fff0*/  IADD3 R14, P1, R15, R2, RZ ;  /* 0x000000020f0e7210 */ /* 0x004fc40007f3e0ff */
[----:B------:R-:W2:Y:S01]  /*10000*/  LDL R15, [R1+0x328] ;  /* 0x00032800010f7983 */ /* 0x000ea20000100800 */
[----:B------:R-:W-:Y:S02]  /*10010*/  PRMT R17, RZ, 0x7610, R17 ;  /* 0x00007610ff117816 */ /* 0x000fe40000000011 */
[----:B--2---:R-:W-:-:S05]  /*10020*/  IMAD.X R15, R15, 0x1, R0, P1 ;  /* 0x000000010f0f7824 */ /* 0x004fca00008e0600 */
[----:B------:R0:W2:Y:S04]  /*10030*/  @!P0 LDG.E.U16 R17, desc[UR8][R14.64] ;  /* 0x000000080e118981 */ /* 0x0000a8000c1e1500 */
[----:B------:R-:W3:Y:S04]  /*10040*/  LDL.LU R14, [R1+0x4] ;  /* 0x00000400010e7983 */ /* 0x000ee80000300800 */
[----:B------:R-:W0:Y:S04]  /*10050*/  LDL R15, [R1+0x6e4] ;  /* 0x0006e400010f7983 */ /* 0x000e280000100800 */
[----:B---3--:R0:W-:Y:S02]  /*10060*/  STS.U16 [R11+UR4+0x4980], R14 ;  /* 0x0049800e0b007988 */ /* 0x0081e40008000404 */
[----:B0-----:R-:W-:-:S02]  /*10070*/  IADD3 R14, P1, R15, R2, RZ ;  /* 0x000000020f0e7210 */ /* 0x001fc40007f3e0ff */
[----:B------:R-:W3:Y:S01]  /*10080*/  LDL R15, [R1+0x368] ;  /* 0x00036800010f7983 */ /* 0x000ee20000100800 */
[----:B------:R-:W-:Y:S02]  /*10090*/  PRMT R6, RZ, 0x7610, R6 ;  /* 0x00007610ff067816 */ /* 0x000fe40000000006 */
[----:B---3--:R-:W-:-:S05]  /*100a0*/  IMAD.X R15, R15, 0x1, R0, P1 ;  /* 0x000000010f0f7824 */ /* 0x008fca00008e0600 */
[----:B------:R-:W3:Y:S04]  /*100b0*/  @!P0 LDG.E.U16 R6, desc[UR8][R14.64] ;  /* 0x000000080e068981 */ /* 0x000ee8000c1e1500 */
[----:B------:R-:W4:Y:S04]  /*100c0*/  LDL.LU R14, [R1] ;  /* 0x00000000010e7983 */ /* 0x000f280000300800 */
        /* <DEDUP_REMOVED lines=24> */
[----:B----4-:R0:W-:Y:S04]  /*10250*/  STL [R1], R21 ;  /* 0x0000001501007387 */ /* 0x0101e80000100800 */
[----:B0-----:R-:W4:Y:S04]  /*10260*/  LDL.LU R21, [R1+0x1118] ;  /* 0x0011180001157983 */ /* 0x001f280000300800 */
[----:B------:R-:W2:Y:S02]  /*10270*/  LDL R15, [R1+0x554] ;  /* 0x00055400010f7983 */ /* 0x000ea40000100800 */
[----:B--2---:R-:W-:-:S02]  /*10280*/  IADD3 R14, P1, R15, R2, RZ ;  /* 0x000000020f0e7210 */ /* 0x004fc40007f3e0ff */
[----:B------:R-:W2:Y:S01]  /*10290*/  LDL R15, [R1+0x4d0] ;  /* 0x0004d000010f7983 */ /* 0x000ea20000100800 */
[----:B------:R-:W-:Y:S02]  /*102a0*/  PRMT R18, RZ, 0x7610, R18 ;  /* 0x00007610ff127816 */ /* 0x000fe40000000012 */
[----:B--2---:R-:W-:-:S05]  /*102b0*/  IMAD.X R15, R15, 0x1, R0, P1 ;  /* 0x000000010f0f7824 */ /* 0x004fca00008e0600 */
[----:B------:R-:W2:Y:S04]  /*102c0*/  @!P0 LDG.E.U16 R18, desc[UR8][R14.64] ;  /* 0x000000080e128981 */ /* 0x000ea8000c1e1500 */
[----:B--2---:R0:W-:Y:S04]  /*102d0*/  STL [R1+0x4], R18 ;  /* 0x0000041201007387 */ /* 0x0041e80000100800 */
[----:B------:R-:W2:Y:S04]  /*102e0*/  LDL.LU R14, [R1+0x18] ;  /* 0x00001800010e7983 */ /* 0x000ea80000300800 */
[----:B------:R-:W3:Y:S01]  /*102f0*/  LDL R15, [R1+0x514] ;  /* 0x00051400010f7983 */ /* 0x000ee20000100800 */
[----:B0-----:R-:W0:Y:S02]  /*10300*/  S2R R18, SR_TID.X ;  /* 0x0000000000127919 */ /* 0x001e240000002100 */
[----:B0-----:R-:W-:-:S05]  /*10310*/  LOP3.LUT R18, R18, 0x3f, RZ, 0xc0, !PT ;  /* 0x0000003f12127812 */ /* 0x001fca00078ec0ff */
[----:B------:R-:W-:-:S05]  /*10320*/  IMAD.SHL.U32 R18, R18, 0x2, RZ ;  /* 0x0000000212127824 */ /* 0x000fca00078e00ff */
[----:B--2---:R3:W-:Y:S02]  /*10330*/  STS.U16 [R18+UR4], R14 ;  /* 0x0000000e12007988 */ /* 0x0047e40008000404 */
[----:B---3--:R-:W-:Y:S02]  /*10340*/  IADD3 R14, P1, R15, R2, RZ ;  /* 0x000000020f0e7210 */ /* 0x008fe40007f3e0ff */
        /* <DEDUP_REMOVED lines=10> */
[----:B--2---:R3:W-:Y:S02]  /*103f0*/  STS.U16 [R18+UR4+0x400], R14 ;  /* 0x0004000e12007988 */ /* 0x0047e40008000404 */
        /* <DEDUP_REMOVED lines=90> */
[----:B------:R-:W2:Y:S01]  /*109a0*/  LDL R15, [R1+0x3c0] ;  /* 0x0003c000010f7983 */ /* 0x000ea20000100800 */
[----:B0-----:R-:W0:Y:S02]  /*109b0*/  S2R R18, SR_TID.X ;  /* 0x0000000000127919 */ /* 0x001e240000002100 */
[----:B0-----:R-:W-:-:S05]  /*109c0*/  LOP3.LUT R18, R18, 0x3f, RZ, 0xc0, !PT ;  /* 0x0000003f12127812 */ /* 0x001fca00078ec0ff */
[----:B------:R-:W-:-:S05]  /*109d0*/  IMAD.SHL.U32 R18, R18, 0x2, RZ ;  /* 0x0000000212127824 */ /* 0x000fca00078e00ff */
[----:B----4-:R0:W-:Y:S04]  /*109e0*/  STS.U16 [R18+UR4+0x2400], R21 ;  /* 0x0024001512007988 */ /* 0x0101e80008000404 */
[----:B0-----:R-:W3:Y:S01]  /*109f0*/  LDL.LU R21, [R1+0x1114] ;  /* 0x0011140001157983 */ /* 0x001ee20000300800 */
[----:B--2---:R-:W-:-:S03]  /*10a00*/  IADD3 R14, P1, R15, R2, RZ ;  /* 0x000000020f0e7210 */ /* 0x004fc60007f3e0ff */
[----:B------:R-:W2:Y:S01]  /*10a10*/  LDL R15, [R1+0x2f0] ;  /* 0x0002f000010f7983 */ /* 0x000ea20000100800 */
[----:B------:R-:W-:Y:S01]  /*10a20*/  PRMT R18, RZ, 0x7610, R18 ;  /* 0x00007610ff127816 */ /* 0x000fe20000000012 */
[----:B--2---:R-:W-:-:S05]  /*10a30*/  IMAD.X R15, R15, 0x1, R0, P1 ;  /* 0x000000010f0f7824 */ /* 0x004fca00008e0600 */
[----:B------:R-:W2:Y:S04]  /*10a40*/  @!P0 LDG.E.U16 R18, desc[UR8][R14.64] ;  /* 0x000000080e128981 */ /* 0x000ea8000c1e1500 */
[----:B--2---:R0:W-:Y:S04]  /*10a50*/  STL [R1+0x34], R18 ;  /* 0x0000341201007387 */ /* 0x0041e80000100800 */
[----:B------:R-:W2:Y:S04]  /*10a60*/  LDL.LU R14, [R1+0x10] ;  /* 0x00001000010e7983 */ /* 0x000ea80000300800 */
[----:B------:R-:W4:Y:S01]  /*10a70*/  LDL R15, [R1+0x3a0] ;  /* 0x0003a000010f7983 */ /* 0x000f220000100800 */
[----:B0-----:R-:W0:Y:S02]  /*10a80*/  S2R R18, SR_TID.X ;  /* 0x0000000000127919 */ /* 0x001e240000002100 */
[----:B0-----:R-:W-:-:S05]  /*10a90*/  LOP3.LUT R18, R18, 0x3f, RZ, 0xc0, !PT ;  /* 0x0000003f12127812 */ /* 0x001fca00078ec0ff */
[----:B------:R-:W-:-:S05]  /*10aa0*/  IMAD.SHL.U32 R18, R18, 0x2, RZ ;  /* 0x0000000212127824 */ /* 0x000fca00078e00ff */
[----:B--2---:R4:W-:Y:S02]  /*10ab0*/  STS.U16 [R18+UR4+0x2800], R14 ;  /* 0x0028000e12007988 */ /* 0x0049e40008000404 */
[----:B----4-:R-:W-:Y:S02]  /*10ac0*/  IADD3 R14, P1, R15, R2, RZ ;  /* 0x000000020f0e7210 */ /* 0x010fe40007f3e0ff */
[----:B------:R-:W2:Y:S01]  /*10ad0*/  LDL R15, [R1+0x330] ;  /* 0x00033000010f7983 */ /* 0x000ea20000100800 */
[----:B---3--:R-:W-:Y:S02]  /*10ae0*/  PRMT R21, RZ, 0x7610, R21 ;  /* 0x00007610ff157816 */ /* 0x008fe40000000015 */
[----:B--2---:R-:W-:-:S05]  /*10af0*/  IMAD.X R15, R15, 0x1, R0, P1 ;  /* 0x000000010f0f7824 */ /* 0x004fca00008e0600 */
[----:B------:R-:W2:Y:S04]  /*10b00*/  @!P0 LDG.E.U16 R21, desc[UR8][R14.64] ;  /* 0x000000080e158981 */ /* 0x000ea8000c1e1500 */
[----:B------:R-:W3:Y:S04]  /*10b10*/  LDL R15, [R1+0x700] ;  /* 0x00070000010f7983 */ /* 0x000ee80000100800 */
[----:B--2---:R0:W-:Y:S01]  /*10b20*/  STL [R1+0x2c], R21 ;  /* 0x00002c1501007387 */ /* 0x0041e20000100800 */
[----:B---3--:R-:W-:-:S03]  /*10b30*/  IADD3 R14, P1, R15, R2, RZ ;  /* 0x000000020f0e7210 */ /* 0x008fc60007f3e0ff */
[----:B------:R1:W-:Y:S04]  /*10b40*/  STS.U16 [R18+UR4+0x2c00], R16 ;  /* 0x002c001012007988 */ /* 0x0003e80008000404 */
[----:B------:R-:W2:Y:S04]  /*10b50*/  LDL R15, [R1+0x370] ;  /* 0x00037000010f7983 */ /* 0x000ea80000100800 */
[----:B0-----:R-:W3:Y:S01]  /*10b60*/  LDL R21, [R1+0x508] ;  /* 0x0005080001157983 */ /* 0x001ee20000100800 */
[----:B-1----:R-:W-:Y:S01]  /*10b70*/  PRMT R18, RZ, 0x7610, R18 ;  /* 0x00007610ff127816 */ /* 0x002fe20000000012 */
[----:B--2---:R-:W-:-:S05]  /*10b80*/  IMAD.X R15, R15, 0x1, R0, P1 ;  /* 0x000000010f0f7824 */ /* 0x004fca00008e0600 */
[----:B------:R-:W2:Y:S04]  /*10b90*/  @!P0 LDG.E.U16 R18, desc[UR8][R14.64] ;  /* 0x000000080e128981 */ /* 0x000ea8000c1e1500 */
[----:B--2---:R0:W-:Y:S04]  /*10ba0*/  STL [R1+0x14], R18 ;  /* 0x0000141201007387 */ /* 0x0041e80000100800 */
[----:B------:R-:W2:Y:S01]  /*10bb0*/  LDL R15, [R1+0x594] ;  /* 0x00059400010f7983 */ /* 0x000ea20000100800 */
[----:B0-----:R-:W0:Y:S01]  /*10bc0*/  S2R R18, SR_TID.X ;  /* 0x0000000000127919 */ /* 0x001e220000002100 */
[----:B--2---:R-:W-:-:S02]  /*10bd0*/  IADD3 R14, P1, R15, R2, RZ ;  /* 0x000000020f0e7210 */ /* 0x004fc40007f3e0ff */
[----:B------:R-:W2:Y:S01]  /*10be0*/  LDL R15, [R1+0x548] ;  /* 0x00054800010f7983 */ /* 0x000ea20000100800 */
[----:B0-----:R-:W-:-:S05]  /*10bf0*/  LOP3.LUT R18, R18, 0x3f, RZ, 0xc0, !PT ;  /* 0x0000003f12127812 */ /* 0x001fca00078ec0ff */
[----:B------:R-:W-:-:S05]  /*10c00*/  IMAD.SHL.U32 R18, R18, 0x2, RZ ;  /* 0x0000000212127824 */ /* 0x000fca00078e00ff */
[----:B------:R0:W-:Y:S02]  /*10c10*/  STS.U16 [R18+UR4+0x3000], R3 ;  /* 0x0030000312007988 */ /* 0x0001e40008000404 */
[----:B0-----:R-:W-:Y:S01]  /*10c20*/  PRMT R18, RZ, 0x7610, R18 ;  /* 0x00007610ff127816 */ /* 0x001fe20000000012 */
        /* <DEDUP_REMOVED lines=10> */
[----:B0-----:R-:W-:Y:S02]  /*10cd0*/  PRMT R18, RZ, 0x7610, R18 ;  /* 0x00007610ff127816 */ /* 0x001fe40000000012 */
[----:B------:R-:W4:Y:S01]  /*10ce0*/  LDL R9, [R1+0x574] ;  /* 0x0005740001097983 */ /* 0x000f220000100800 */
[----:B--2---:R-:W-:-:S05]  /*10cf0*/  IMAD.X R15, R15, 0x1, R0, P1 ;  /* 0x000000010f0f7824 */ /* 0x004fca00008e0600 */
[----:B------:R-:W2:Y:S01]  /*10d00*/  @!P0 LDG.E.U16 R18, desc[UR8][R14.64] ;  /* 0x000000080e128981 */ /* 0x000ea2000c1e1500 */
[----:B------:R-:W-:-:S03]  /*10d10*/  PRMT R3, RZ, 0x7610, R3 ;  /* 0x00007610ff037816 */ /* 0x000fc60000000003 */
[----:B--2---:R0:W-:Y:S04]  /*10d20*/  STL [R1+0x5c], R18 ;  /* 0x00005c1201007387 */ /* 0x0041e80000100800 */
[----:B------:R-:W2:Y:S01]  /*10d30*/  LDL R14, [R1+0x384] ;  /* 0x00038400010e7983 */ /* 0x000ea20000100800 */
[----:B0-----:R-:W0:Y:S02]  /*10d40*/  S2R R18, SR_TID.X ;  /* 0x0000000000127919 */ /* 0x001e240000002100 */
[----:B0-----:R-:W-:-:S05]  /*10d50*/  LOP3.LUT R18, R18, 0x3f, RZ, 0xc0, !PT ;  /* 0x0000003f12127812 */ /* 0x001fca00078ec0ff */
[----:B------:R-:W-:-:S05]  /*10d60*/  IMAD.SHL.U32 R18, R18, 0x2, RZ ;  /* 0x0000000212127824 */ /* 0x000fca00078e00ff */
[----:B------:R4:W-:Y:S02]  /*10d70*/  STS.U16 [R18+UR4+0x3800], R8 ;  /* 0x0038000812007988 */ /* 0x0009e40008000404 */
[----:B----4-:R-:W-:-:S05]  /*10d80*/  IADD3 R8, P1, R9, R2, RZ ;  /* 0x0000000209087210 */ /* 0x010fca0007f3e0ff */
[----:B---3--:R-:W-:Y:S02]  /*10d90*/  IMAD.X R9, R21, 0x1, R0, P1 ;  /* 0x0000000115097824 */ /* 0x008fe400008e0600 */
[----:B------:R-:W3:Y:S04]  /*10da0*/  LDL R21, [R1+0x50c] ;  /* 0x00050c0001157983 */ /* 0x000ee80000100800 */
[----:B------:R-:W4:Y:S04]  /*10db0*/  @!P0 LDG.E.U16 R3, desc[UR8][R8.64] ;  /* 0x0000000808038981 */ /* 0x000f28000c1e1500 */
[----:B------:R-:W2:Y:S04]  /*10dc0*/  LDL R9, [R1+0x54c] ;  /* 0x00054c0001097983 */ /* 0x000ea80000100800 */
[----:B----4-:R-:W-:Y:S04]  /*10dd0*/  STL [R1+0x10ec], R3 ;  /* 0x0010ec0301007387 */ /* 0x010fe80000100800 */
[----:B------:R-:W-:Y:S04]  /*10de0*/  STL [R1+0x10f0], R3 ;  /* 0x0010f00301007387 */ /* 0x000fe80000100800 */
[----:B------:R-:W-:Y:S04]  /*10df0*/  STL [R1+0x10f4], R3 ;  /* 0x0010f40301007387 */ /* 0x000fe80000100800 */
[----:B------:R-:W-:Y:S01]  /*10e00*/  STL [R1+0x10f8], R3 ;  /* 0x0010f80301007387 */ /* 0x000fe20000100800 */
[----:B--2---:R-:W-:-:S03]  /*10e10*/  IADD3 R8, P1, R9, R2, RZ ;  /* 0x0000000209087210 */ /* 0x004fc60007f3e0ff */
[----:B------:R-:W-:Y:S04]  /*10e20*/  STL [R1+0x10fc], R3 ;  /* 0x0010fc0301007387 */ /* 0x000fe80000100800 */
[----:B------:R-:W-:Y:S04]  /*10e30*/  STL [R1+0x1100], R3 ;  /* 0x0011000301007387 */ /* 0x000fe80000100800 */
[----:B------:R-:W-:Y:S04]  /*10e40*/  STL [R1+0x1104], R3 ;  /* 0x0011040301007387 */ /* 0x000fe80000100800 */
[----:B------:R-:W-:Y:S04]  /*10e50*/  STL [R1+0x1108], R3 ;  /* 0x0011080301007387 */ /* 0x000fe80000100800 */
[----:B------:R-:W2:Y:S01]  /*10e60*/  LDL R9, [R1+0x4c8] ;  /* 0x0004c80001097983 */ /* 0x000ea20000100800 */
[----:B------:R-:W-:Y:S01]  /*10e70*/  PRMT R16, RZ, 0x7610, R16 ;  /* 0x00007610ff107816 */ /* 0x000fe20000000010 */
[----:B--2---:R-:W-:-:S05]  /*10e80*/  IMAD.X R9, R9, 0x1, R0, P1 ;  /* 0x0000000109097824 */ /* 0x004fca00008e0600 */
[----:B------:R3:W2:Y:S04]  /*10e90*/  @!P0 LDG.E.U16 R16, desc[UR8][R8.64] ;  /* 0x0000000808108981 */ /* 0x0006a8000c1e1500 */
[----:B------:R0:W-:Y:S01]  /*10ea0*/  STS.U16 [R18+UR4+0x3c00], R5 ;  /* 0x003c000512007988 */ /* 0x0001e20008000404 */
[----:B---3--:R-:W-:Y:S02]  /*10eb0*/  IADD3 R8, P1, R21, R2, RZ ;  /* 0x0000000215087210 */ /* 0x008fe40007f3e0ff */
[----:B0-----:R-:W-:-:S03]  /*10ec0*/  PRMT R18, RZ, 0x7610, R18 ;  /* 0x00007610ff127816 */ /* 0x001fc60000000012 */
[----:B------:R-:W-:Y:S01]  /*10ed0*/  IMAD.X R9, R14, 0x1, R0, P1 ;  /* 0x000000010e097824 */ /* 0x000fe200008e0600 */
[----:B------:R-:W3:Y:S04]  /*10ee0*/  LDL R5, [R1+0x354] ;  /* 0x0003540001057983 */ /* 0x000ee80000100800 */
[----:B------:R-:W4:Y:S04]  /*10ef0*/  @!P0 LDG.E.U16 R18, desc[UR8][R8.64] ;  /* 0x0000000808128981 */ /* 0x000f28000c1e1500 */
[----:B--2---:R-:W-:Y:S04]  /*10f00*/  STL [R1+0x10e8], R16 ;  /* 0x0010e81001007387 */ /* 0x004fe80000100800 */
[----:B------:R-:W2:Y:S01]  /*10f10*/  LDL R9, [R1+0x4cc] ;  /* 0x0004cc0001097983 */ /* 0x000ea20000100800 */
[----:B------:R-:W-:-:S03]  /*10f20*/  PRMT R27, RZ, 0x7610, R27 ;  /* 0x00007610ff1b7816 */ /* 0x000fc6000000001b */
[----:B------:R0:W-:Y:S04]  /*10f30*/  STS.U16 [R7+UR4+0x80], R20 ;  /* 0x0000801407007988 */ /* 0x0001e80008000404 */
[----:B----4-:R-:W-:Y:S04]  /*10f40*/  STL [R1+0x10e4], R18 ;  /* 0x0010e41201007387 */ /* 0x010fe80000100800 */
[----:B------:R-:W4:Y:S04]  /*10f50*/  LDL R14, [R1+0x2d4] ;  /* 0x0002d400010e7983 */ /* 0x000f280000100800 */
[----:B------:R-:W4:Y:S04]  /*10f60*/  LDL.LU R21, [R1+0x540] ;  /* 0x0005400001157983 */ /* 0x000f280000300800 */
[----:B0-----:R-:W4:Y:S01]  /*10f70*/  LDL.LU R20, [R1+0x590] ;  /* 0x0005900001147983 */ /* 0x001f220000300800 */
[----:B--2---:R-:W-:-:S05]  /*10f80*/  IADD3 R8, P1, R9, R2, RZ ;  /* 0x0000000209087210 */ /* 0x004fca0007f3e0ff */
[----:B---3--:R-:W-:Y:S02]  /*10f90*/  IMAD.X R9, R5, 0x1, R0, P1 ;  /* 0x0000000105097824 */ /* 0x008fe400008e0600 */
[----:B------:R-:W2:Y:S04]  /*10fa0*/  LDL R5, [R1+0x294] ;  /* 0x0002940001057983 */ /* 0x000ea80000100800 */
[----:B------:R-:W3:Y:S04]  /*10fb0*/  @!P0 LDG.E.U16 R27, desc[UR8][R8.64] ;  /* 0x00000008081b8981 */ /* 0x000ee8000c1e1500 */
[----:B------:R-:W4:Y:S04]  /*10fc0*/  LDL R9, [R1+0x4a4] ;  /* 0x0004a40001097983 */ /* 0x000f280000100800 */
[----:B---3--:R-:W-:Y:S01]  /*10fd0*/  STL [R1+0x10e0], R27 ;  /* 0x0010e01b01007387 */ /* 0x008fe20000100800 */
[----:B----4-:R-:W-:-:S03]  /*10fe0*/  IADD3 R8, P1, R9, R2, RZ ;  /* 0x0000000209087210 */ /* 0x010fc60007f3e0ff */
[----:B------:R-:W3:Y:S01]  /*10ff0*/  LDL R9, [R1+0x314] ;  /* 0x0003140001097983 */ /* 0x000ee20000100800 */
[----:B------:R-:W-:Y:S01]  /*11000*/  PRMT R26, RZ, 0x7610, R26 ;  /* 0x00007610ff1a7816 */ /* 0x000fe2000000001a */
[----:B---3--:R-:W-:-:S05]  /*11010*/  IMAD.X R9, R9, 0x1, R0, P1 ;  /* 0x0000000109097824 */ /* 0x008fca00008e0600 */
[----:B------:R-:W3:Y:S04]  /*11020*/  @!P0 LDG.E.U16 R26, desc[UR8][R8.64] ;  /* 0x00000008081a8981 */ /* 0x000ee8000c1e1500 */
[----:B------:R-:W4:Y:S04]  /*11030*/  LDL R9, [R1+0x47c] ;  /* 0x00047c0001097983 */ /* 0x000f280000100800 */
[----:B------:R0:W-:Y:S02]  /*11040*/  STS.U16 [R7+UR4+0x480], R25 ;  /* 0x0004801907007988 */ /* 0x0001e40008000404 */
[----:B0-----:R-:W-:-:S02]  /*11050*/  PRMT R25, RZ, 0x7610, R25 ;  /* 0x00007610ff197816 */ /* 0x001fc40000000019 */
[----:B---3--:R-:W-:Y:S01]  /*11060*/  STL [R1+0x10dc], R26 ;  /* 0x0010dc1a01007387 */ /* 0x008fe20000100800 */
[----:B----4-:R-:W-:-:S05]  /*11070*/  IADD3 R8, P1, R9, R2, RZ ;  /* 0x0000000209087210 */ /* 0x010fca0007f3e0ff */
[----:B------:R-:W-:Y:S01]  /*11080*/  IMAD.X R9, R14, 0x1, R0, P1 ;  /* 0x000000010e097824 */ /* 0x000fe200008e0600 */
[----:B------:R0:W-:Y:S04]  /*11090*/  STS.U16 [R7+UR4+0x880], R24 ;  /* 0x0008801807007988 */ /* 0x0001e80008000404 */
[----:B------:R-:W3:Y:S04]  /*110a0*/  @!P0 LDG.E.U16 R25, desc[UR8][R8.64] ;  /* 0x0000000808198981 */ /* 0x000ee8000c1e1500 */
[----:B------:R-:W4:Y:S04]  /*110b0*/  LDL R14, [R1+0x238] ;  /* 0x00023800010e7983 */ /* 0x000f280000100800 */
[----:B------:R-:W2:Y:S01]  /*110c0*/  LDL R9, [R1+0x45c] ;  /* 0x00045c0001097983 */ /* 0x000ea20000100800 */
[----:B0-----:R-:W-:-:S03]  /*110d0*/  PRMT R24, RZ, 0x7610, R24 ;  /* 0x00007610ff187816 */ /* 0x001fc60000000018 */
[----:B---3--:R-:W-:Y:S01]  /*110e0*/  STL [R1+0x10d8], R25 ;  /* 0x0010d81901007387 */ /* 0x008fe20000100800 */
[----:B--2---:R-:W-:-:S05]  /*110f0*/  IADD3 R8, P1, R9, R2, RZ ;  /* 0x0000000209087210 */ /* 0x004fca0007f3e0ff */
[----:B------:R-:W-:Y:S02]  /*11100*/  IMAD.X R9, R5, 0x1, R0, P1 ;  /* 0x0000000105097824 */ /* 0x000fe400008e0600 */
[----:B------:R-:W2:Y:S04]  /*11110*/  LDL R5, [R1+0x3fc] ;  /* 0x0003fc0001057983 */ /* 0x000ea80000100800 */
[----:B------:R-:W3:Y:S04]  /*11120*/  @!P0 LDG.E.U16 R24, desc[UR8][R8.64] ;  /* 0x0000000808188981 */ /* 0x000ee8000c1e1500 */
[----:B------:R-:W4:Y:S04]  /*11130*/  LDL R9, [R1+0x43c] ;  /* 0x00043c0001097983 */ /* 0x000f280000100800 */
[----:B---3--:R-:W-:Y:S01]  /*11140*/  STL [R1+0x10d4], R24 ;  /* 0x0010d41801007387 */ /* 0x008fe20000100800 */
[----:B----4-:R-:W-:-:S03]  /*11150*/  IADD3 R8, P1, R9, R2, RZ ;  /* 0x0000000209087210 */ /* 0x010fc60007f3e0ff */
[----:B------:R-:W3:Y:S04]  /*11160*/  LDL R9, [R1+0x254] ;  /* 0x0002540001097983 */ /* 0x000ee80000100800 */
[----:B------:R0:W-:Y:S02]  /*11170*/  STS.U16 [R7+UR4+0xc80], R23 ;  /* 0x000c801707007988 */ /* 0x0001e40008000404 */
[----:B0-----:R-:W-:Y:S01]  /*11180*/  PRMT R23, RZ, 0x7610, R23 ;  /* 0x00007610ff177816 */ /* 0x001fe20000000017 */
[----:B---3--:R-:W-:-:S05]  /*11190*/  IMAD.X R9, R9, 0x1, R0, P1 ;  /* 0x0000000109097824 */ /* 0x008fca00008e0600 */
[----:B------:R0:W3:Y:S04]  /*111a0*/  @!P0 LDG.E.U16 R23, desc[UR8][R8.64] ;  /* 0x0000000808178981 */ /* 0x0000e8000c1e1500 */
[----:B------:R-:W0:Y:S04]  /*111b0*/  LDL R9, [R1+0x41c] ;  /* 0x00041c0001097983 */ /* 0x000e280000100800 */
[----:B------:R1:W-:Y:S02]  /*111c0*/  STS.U16 [R7+UR4+0x1080], R22 ;  /* 0x0010801607007988 */ /* 0x0003e40008000404 */
[----:B-1----:R-:W-:-:S02]  /*111d0*/  PRMT R22, RZ, 0x7610, R22 ;  /* 0x00007610ff167816 */ /* 0x002fc40000000016 */
[----:B0-----:R-:W-:-:S05]  /*111e0*/  IADD3 R8, P1, R9, R2, RZ ;  /* 0x0000000209087210 */ /* 0x001fca0007f3e0ff */
[----:B------:R-:W-:-:S05]  /*111f0*/  IMAD.X R9, R14, 0x1, R0, P1 ;  /* 0x000000010e097824 */ /* 0x000fca00008e0600 */
[----:B------:R-:W4:Y:S04]  /*11200*/  @!P0 LDG.E.U16 R22, desc[UR8][R8.64] ;  /* 0x0000000808168981 */ /* 0x000f28000c1e1500 */
[----:B---3--:R-:W-:Y:S04]  /*11210*/  STL [R1+0x10d0], R23 ;  /* 0x0010d01701007387 */ /* 0x008fe80000100800 */
[----:B------:R-:W3:Y:S04]  /*11220*/  LDL.LU R14, [R1+0x58] ;  /* 0x00005800010e7983 */ /* 0x000ee80000300800 */
[----:B------:R-:W3:Y:S04]  /*11230*/  LDL R8, [R1+0x2b8] ;  /* 0x0002b80001087983 */ /* 0x000ee80000100800 */
[----:B------:R-:W3:Y:S04]  /*11240*/  LDL R9, [R1+0x3bc] ;  /* 0x0003bc0001097983 */ /* 0x000ee80000100800 */
[----:B------:R2:W-:Y:S02]  /*11250*/  STS.U16 [R7+UR4+0x1880], R4 ;  /* 0x0018800407007988 */ /* 0x0005e40008000404 */
[----:B--2---:R-:W-:-:S02]  /*11260*/  IADD3 R4, P1, R5, R2, RZ ;  /* 0x0000000205047210 */ /* 0x004fc40007f3e0ff */
[----:B----4-:R-:W-:Y:S04]  /*11270*/  STL [R1+0x10cc], R22 ;  /* 0x0010cc1601007387 */ /* 0x010fe80000100800 */
[----:B------:R-:W2:Y:S04]  /*11280*/  LDL R5, [R1+0x278] ;  /* 0x0002780001057983 */ /* 0x000ea80000100800 */
[----:B------:R0:W-:Y:S02]  /*11290*/  STS.U16 [R7+UR4+0x1480], R19 ;  /* 0x0014801307007988 */ /* 0x0001e40008000404 */
[----:B0-----:R-:W-:Y:S01]  /*112a0*/  PRMT R19, RZ, 0x7610, R19 ;  /* 0x00007610ff137816 */ /* 0x001fe20000000013 */
[----:B--2---:R-:W-:-:S05]  /*112b0*/  IMAD.X R5, R5, 0x1, R0, P1 ;  /* 0x0000000105057824 */ /* 0x004fca00008e0600 */
[----:B------:R0:W2:Y:S04]  /*112c0*/  @!P0 LDG.E.U16 R19, desc[UR8][R4.64] ;  /* 0x0000000804138981 */ /* 0x0000a8000c1e1500 */
[----:B------:R-:W0:Y:S04]  /*112d0*/  LDL R5, [R1+0x3dc] ;  /* 0x0003dc0001057983 */ /* 0x000e280000100800 */
[----:B------:R1:W-:Y:S02]  /*112e0*/  STS.U16 [R7+UR4+0x1c80], R12 ;  /* 0x001c800c07007988 */ /* 0x0003e40008000404 */
[----:B-1----:R-:W-:-:S02]  /*112f0*/  PRMT R12, RZ, 0x7610, R12 ;  /* 0x00007610ff0c7816 */ /* 0x002fc4000000000c */
[----:B0-----:R-:W-:-:S05]  /*11300*/  IADD3 R4, P1, R5, R2, RZ ;  /* 0x0000000205047210 */ /* 0x001fca0007f3e0ff */
[----:B---3--:R-:W-:-:S05]  /*11310*/  IMAD.X R5, R8, 0x1, R0, P1 ;  /* 0x0000000108057824 */ /* 0x008fca00008e0600 */
[----:B------:R-:W3:Y:S01]  /*11320*/  @!P0 LDG.E.U16 R12, desc[UR8][R4.64] ;  /* 0x00000008040c8981 */ /* 0x000ee2000c1e1500 */
[----:B------:R-:W-:-:S03]  /*11330*/  IADD3 R8, P1, R9, R2, RZ ;  /* 0x0000000209087210 */ /* 0x000fc60007f3e0ff */
[----:B--2---:R-:W-:Y:S04]  /*11340*/  STL [R1+0x10c8], R19 ;  /* 0x0010c81301007387 */ /* 0x004fe80000100800 */
[----:B---3--:R-:W-:Y:S04]  /*11350*/  STL [R1+0x10c4], R12 ;  /* 0x0010c40c01007387 */ /* 0x008fe80000100800 */
[----:B------:R-:W2:Y:S01]  /*11360*/  LDL R9, [R1+0x2f8] ;  /* 0x0002f80001097983 */ /* 0x000ea20000100800 */
[----:B------:R-:W-:Y:S01]  /*11370*/  PRMT R5, RZ, 0x7610, R5 ;  /* 0x00007610ff057816 */ /* 0x000fe20000000005 */
        /* <DEDUP_REMOVED lines=17> */
[----:B------:R-:W-:Y:S01]  /*11490*/  PRMT R28, RZ, 0x7610, R28 ;  /* 0x00007610ff1c7816 */ /* 0x000fe2000000001c */
[----:B--2---:R-:W-:-:S05]  /*114a0*/  IMAD.X R9, R9, 0x1, R0, P1 ;  /* 0x0000000109097824 */ /* 0x004fca00008e0600 */
[----:B------:R0:W2:Y:S02]  /*114b0*/  @!P0 LDG.E.U16 R4, desc[UR8][R8.64] ;  /* 0x0000000808048981 */ /* 0x0000a4000c1e1500 */
[----:B0-----:R-:W-:-:S05]  /*114c0*/  IADD3 R8, P1, R20, R2, RZ ;  /* 0x0000000214087210 */ /* 0x001fca0007f3e0ff */
[----:B------:R-:W-:-:S05]  /*114d0*/  IMAD.X R9, R21, 0x1, R0, P1 ;  /* 0x0000000115097824 */ /* 0x000fca00008e0600 */
[----:B------:R-:W3:Y:S04]  /*114e0*/  @!P0 LDG.E.U16 R28, desc[UR8][R8.64] ;  /* 0x00000008081c8981 */ /* 0x000ee8000c1e1500 */
[----:B------:R0:W-:Y:S04]  /*114f0*/  STS.U16 [R7+UR4+0x2c80], R14 ;  /* 0x002c800e07007988 */ /* 0x0001e80008000404 */
[----:B0-----:R-:W4:Y:S04]  /*11500*/  LDL R14, [R1+0x544] ;  /* 0x00054400010e7983 */ /* 0x001f280000100800 */
[----:B------:R-:W-:Y:S04]  /*11510*/  STL.64 [R1+0xa50], R20 ;  /* 0x000a501401007387 */ /* 0x000fe80000100a00 */
[----:B---3--:R0:W-:Y:S04]  /*11520*/  STL [R1+0x80], R28 ;  /* 0x0000801c01007387 */ /* 0x0081e80000100800 */
[----:B0-----:R-:W3:Y:S04]  /*11530*/  LDL.LU R28, [R1+0x1110] ;  /* 0x00111000011c7983 */ /* 0x001ee80000300800 */
[----:B------:R-:W2:Y:S04]  /*11540*/  LDL.LU R8, [R1+0x48] ;  /* 0x0000480001087983 */ /* 0x000ea80000300800 */
[----:B------:R-:W4:Y:S04]  /*11550*/  LDL R9, [R1+0x6b0] ;  /* 0x0006b00001097983 */ /* 0x000f280000100800 */
[----:B--2---:R4:W-:Y:S02]  /*11560*/  STS.U16 [R7+UR4+0x3080], R8 ;  /* 0x0030800807007988 */ /* 0x0049e40008000404 */
[----:B----4-:R-:W-:-:S02]  /*11570*/  IADD3 R8, P1, R9, R2, RZ ;  /* 0x0000000209087210 */ /* 0x010fc40007f3e0ff */
[----:B------:R-:W2:Y:S01]  /*11580*/  LDL R9, [R1+0x220] ;  /* 0x0002200001097983 */ /* 0x000ea20000100800 */
[----:B------:R-:W-:Y:S02]  /*11590*/  PRMT R15, RZ, 0x7610, R15 ;  /* 0x00007610ff0f7816 */ /* 0x000fe4000000000f */
[----:B--2---:R-:W-:-:S05]  /*115a0*/  IMAD.X R9, R9, 0x1, R0, P1 ;  /* 0x0000000109097824 */ /* 0x004fca00008e0600 */
[----:B------:R-:W2:Y:S04]  /*115b0*/  @!P0 LDG.E.U16 R15, desc[UR8][R8.64] ;  /* 0x00000008080f8981 */ /* 0x000ea8000c1e1500 */
[----:B------:R-:W4:Y:S04]  /*115c0*/  LDL R9, [R1+0x570] ;  /* 0x0005700001097983 */ /* 0x000f280000100800 */
[----:B--2---:R0:W-:Y:S01]  /*115d0*/  STL [R1+0x84], R15 ;  /* 0x0000840f01007387 */ /* 0x0041e20000100800 */
[----:B----4-:R-:W-:-:S03]  /*115e0*/  IADD3 R8, P1, R9, R2, RZ ;  /* 0x0000000209087210 */ /* 0x010fc60007f3e0ff */
[----:B0-----:R-:W2:Y:S04]  /*115f0*/  LDL R15, [R1+0x380] ;  /* 0x00038000010f7983 */ /* 0x001ea80000100800 */
[----:B------:R-:W4:Y:S01]  /*11600*/  LDL R9, [R1+0x500] ;  /* 0x0005000001097983 */ /* 0x000f220000100800 */
[----:B------:R-:W-:Y:S01]  /*11610*/  PRMT R21, RZ, 0x7610, R21 ;  /* 0x00007610ff157816 */ /* 0x000fe20000000015 */
[----:B----4-:R-:W-:-:S05]  /*11620*/  IMAD.X R9, R9, 0x1, R0, P1 ;  /* 0x0000000109097824 */ /* 0x010fca00008e0600 */
[----:B------:R0:W4:Y:S04]  /*11630*/  @!P0 LDG.E.U16 R21, desc[UR8][R8.64] ;  /* 0x0000000808158981 */ /* 0x000128000c1e1500 */
[----:B------:R-:W3:Y:S01]  /*11640*/  LDL R9, [R1+0x4c0] ;  /* 0x0004c00001097983 */ /* 0x000ee20000100800 */
[----:B0-----:R-:W-:Y:S02]  /*11650*/  IADD3 R8, P1, R14, R2, RZ ;  /* 0x000000020e087210 */ /* 0x001fe40007f3e0ff */
[----:B------:R-:W-:Y:S01]  /*11660*/  PRMT R6, RZ, 0x7610, R6 ;  /* 0x00007610ff067816 */ /* 0x000fe20000000006 */
[----:B------:R-:W2:Y:S02]  /*11670*/  LDL R14, [R1+0x4c4] ;  /* 0x0004c400010e7983 */ /* 0x000ea40000100800 */
[----:B---3--:R-:W-:-:S05]  /*11680*/  IMAD.X R9, R9, 0x1, R0, P1 ;  /* 0x0000000109097824 */ /* 0x008fca00008e0600 */
[----:B------:R0:W3:Y:S02]  /*11690*/  @!P0 LDG.E.U16 R6, desc[UR8][R8.64] ;  /* 0x0000000808068981 */ /* 0x0000e4000c1e1500 */
[----:B0-----:R-:W0:Y:S02]  /*116a0*/  S2R R9, SR_TID.X ;  /* 0x0000000000097919 */ /* 0x001e240000002100 */
[----:B----4-:R1:W-:Y:S04]  /*116b0*/  STL [R1+0x7c], R21 ;  /* 0x00007c1501007387 */ /* 0x0103e80000100800 */
[----:B-1----:R-:W4:Y:S01]  /*116c0*/  LDL.LU R21, [R1+0x8] ;  /* 0x0000080001157983 */ /* 0x002f220000300800 */
[----:B0-----:R-:W-:-:S03]  /*116d0*/  LOP3.LUT R8, R9, 0x3f, RZ, 0xc0, !PT ;  /* 0x0000003f09087812 */ /* 0x001fc600078ec0ff */
[----:B---3--:R0:W-:Y:S04]  /*116e0*/  STL [R1+0x78], R6 ;  /* 0x0000780601007387 */ /* 0x0081e80000100800 */
[----:B0-----:R-:W3:Y:S04]  /*116f0*/  LDL.LU R6, [R1+0x110c] ;  /* 0x00110c0001067983 */ /* 0x001ee80000300800 */
[----:B------:R-:W2:Y:S04]  /*11700*/  LDL R9, [R1+0x504] ;  /* 0x0005040001097983 */ /* 0x000ea80000100800 */
[----:B------:R0:W-:Y:S02]  /*11710*/  STS.U16 [R7+UR4+0x2080], R10 ;  /* 0x0020800a07007988 */ /* 0x0001e40008000404 */
[----:B0-----:R-:W-:-:S02]  /*11720*/  PRMT R10, RZ, 0x7610, R10 ;  /* 0x00007610ff0a7816 */ /* 0x001fc4000000000a */
[----:B---3--:R0:W-:Y:S02]  /*11730*/  STS.U16 [R7+UR4+0x3c80], R6 ;  /* 0x003c800607007988 */ /* 0x0081e40008000404 */
[----:B0-----:R-:W-:Y:S01]  /*11740*/  IMAD.SHL.U32 R6, R8, 0x2, RZ ;  /* 0x0000000208067824 */ /* 0x001fe200078e00ff */
[----:B--2---:R-:W-:-:S05]  /*11750*/  IADD3 R8, P1, R9, R2, RZ ;  /* 0x0000000209087210 */ /* 0x004fca0007f3e0ff */
[----:B------:R-:W-:-:S05]  /*11760*/  IMAD.X R9, R15, 0x1, R0, P1 ;  /* 0x000000010f097824 */ /* 0x000fca00008e0600 */
[----:B------:R-:W2:Y:S01]  /*11770*/  @!P0 LDG.E.U16 R10, desc[UR8][R8.64] ;  /* 0x00000008080a8981 */ /* 0x000ea2000c1e1500 */
[----:B------:R-:W-:-:S03]  /*11780*/  IADD3 R14, P1, R14, R2, RZ ;  /* 0x000000020e0e7210 */ /* 0x000fc60007f3e0ff */
[----:B--2---:R-:W-:Y:S04]  /*11790*/  STL [R1+0x10b4], R10 ;  /* 0x0010b40a01007387 */ /* 0x004fe80000100800 */
[----:B------:R-:W-:Y:S04]  /*117a0*/  STL [R1+0x10b8], R10 ;  /* 0x0010b80a01007387 */ /* 0x000fe80000100800 */
[----:B------:R-:W-:Y:S04]  /*117b0*/  STL [R1+0x10bc], R10 ;  /* 0x0010bc0a01007387 */ /* 0x000fe80000100800 */
[----:B------:R-:W2:Y:S01]  /*117c0*/  LDL R15, [R1+0x34c] ;  /* 0x00034c00010f7983 */ /* 0x000ea20000100800 */
[----:B------:R-:W-:Y:S01]  /*117d0*/  PRMT R9, RZ, 0x7610, R9 ;  /* 0x00007610ff097816 */ /* 0x000fe20000000009 */
[----:B--2---:R-:W-:-:S05]  /*117e0*/  IMAD.X R15, R15, 0x1, R0, P1 ;  /* 0x000000010f0f7824 */ /* 0x004fca00008e0600 */
[----:B------:R0:W2:Y:S04]  /*117f0*/  @!P0 LDG.E.U16 R9, desc[UR8][R14.64] ;  /* 0x000000080e098981 */ /* 0x0000a8000c1e1500 */
[----:B------:R-:W3:Y:S04]  /*11800*/  LDL.LU R14, [R1] ;  /* 0x00000000010e7983 */ /* 0x000ee80000300800 */
[----:B------:R-:W0:Y:S01]  /*11810*/  LDL R15, [R1+0x4a0] ;  /* 0x0004a000010f7983 */ /* 0x000e220000100800 */
[----:B------:R-:W-:-:S03]  /*11820*/  LOP3.LUT R6, R6, 0x20, RZ, 0x3c, !PT ;  /* 0x0000002006067812 */ /* 0x000fc600078e3cff */
[----:B------:R-:W-:Y:S04]  /*11830*/  STS.U16 [R7+UR4+0x3480], R28 ;  /* 0x0034801c07007988 */ /* 0x000fe80008000404 */
[----:B------:R-:W-:Y:S04]  /*11840*/  STS.U16 [R7+UR4+0x3880], R17 ;  /* 0x0038801107007988 */ /* 0x000fe80008000404 */
[----:B------:R-:W-:Y:S04]  /*11850*/  STS.U16 [R6+UR4+0x900], R13 ;  /* 0x0009000d06007988 */ /* 0x000fe80008000404 */
[----:B------:R-:W-:Y:S04]  /*11860*/  STS.U16 [R6+UR4+0x500], R29 ;  /* 0x0005001d06007988 */ /* 0x000fe80008000404 */
        /* <DEDUP_REMOVED lines=13> */
[----:B------:R0:W4:Y:S04]  /*11940*/  @!P0 LDG.E.U16 R7, desc[UR8][R14.64] ;  /* 0x000000080e078981 */ /* 0x000128000c1e1500 */
[----:B------:R-:W0:Y:S04]  /*11950*/  LDL R15, [R1+0x458] ;  /* 0x00045800010f7983 */ /* 0x000e280000100800 */
[----:B------:R1:W-:Y:S04]  /*11960*/  STS.U16 [R6+UR4+0x1100], R21 ;  /* 0x0011001506007988 */ /* 0x0003e80008000404 */
[----:B-1----:R-:W2:Y:S01]  /*11970*/  LDL.LU R21, [R1+0x3c] ;  /* 0x00003c0001157983 */ /* 0x002ea20000300800 */
[----:B0-----:R-:W-:-:S03]  /*11980*/  IADD3 R14, P1, R15, R2, RZ ;  /* 0x000000020f0e7210 */ /* 0x001fc60007f3e0ff */
[----:B------:R-:W3:Y:S01]  /*11990*/  LDL R15, [R1+0x28c] ;  /* 0x00028c00010f7983 */ /* 0x000ee20000100800 */
[----:B------:R-:W-:Y:S01]  /*119a0*/  PRMT R13, RZ, 0x7610, R13 ;  /* 0x00007610ff0d7816 */ /* 0x000fe2000000000d */
        /* <DEDUP_REMOVED lines=10> */
[----:B------:R-:W2:Y:S04]  /*11a50*/  LDL.LU R14, [R1+0x18] ;  /* 0x00001800010e7983 */ /* 0x000ea80000300800 */
[----:B------:R-:W0:Y:S04]  /*11a60*/  LDL R15, [R1+0x418] ;  /* 0x00041800010f7983 */ /* 0x000e280000100800 */
[----:B--2---:R0:W-:Y:S02]  /*11a70*/  STS.U16 [R6+UR4+0x1900], R14 ;  /* 0x0019000e06007988 */ /* 0x0041e40008000404 */
[----:B0-----:R-:W-:-:S02]  /*11a80*/  IADD3 R14, P1, R15, R2, RZ ;  /* 0x000000020f0e7210 */ /* 0x001fc40007f3e0ff */
        /* <DEDUP_REMOVED lines=12> */
[----:B---3--:R0:W-:Y:S04]  /*11b50*/  STL [R1+0x28], R3 ;  /* 0x0000280301007387 */ /* 0x0081e80000100800 */
[----:B0-----:R-:W3:Y:S04]  /*11b60*/  LDL.LU R3, [R1+0x1108] ;  /* 0x0011080001037983 */ /* 0x001ee80000300800 */
[----:B------:R-:W4:Y:S04]  /*11b70*/  LDL.LU R14, [R1+0x20] ;  /* 0x00002000010e7983 */ /* 0x000f280000300800 */
[----:B------:R-:W2:Y:S04]  /*11b80*/  LDL R15, [R1+0x3d8] ;  /* 0x0003d800010f7983 */ /* 0x000ea80000100800 */
[----:B----4-:R2:W-:Y:S02]  /*11b90*/  STS.U16 [R6+UR4+0x2100], R14 ;  /* 0x0021000e06007988 */ /* 0x0105e40008000404 */
[----:B--2---:R-:W-:-:S02]  /*11ba0*/  IADD3 R14, P1, R15, R2, RZ ;  /* 0x000000020f0e7210 */ /* 0x004fc40007f3e0ff */
[----:B------:R-:W2:Y:S01]  /*11bb0*/  LDL R15, [R1+0x2c0] ;  /* 0x0002c000010f7983 */ /* 0x000ea20000100800 */
[----:B---3--:R-:W-:Y:S02]  /*11bc0*/  PRMT R3, RZ, 0x7610, R3 ;  /* 0x00007610ff037816 */ /* 0x008fe40000000003 */
        /* <DEDUP_REMOVED lines=12> */
[----:B------:R-:W4:Y:S04]  /*11c90*/  LDL R15, [R1+0x6c4] ;  /* 0x0006c400010f7983 */ /* 0x000f280000100800 */
[----:B------:R0:W-:Y:S04]  /*11ca0*/  STS.U16 [R6+UR4+0x2900], R21 ;  /* 0x0029001506007988 */ /* 0x0001e80008000404 */
[----:B0-----:R-:W2:Y:S04]  /*11cb0*/  LDL.LU R21, [R1+0x538] ;  /* 0x0005380001157983 */ /* 0x001ea80000300800 */
[----:B---3--:R0:W-:Y:S04]  /*11cc0*/  STL [R1+0x38], R20 ;  /* 0x0000381401007387 */ /* 0x0081e80000100800 */
[----:B0-----:R-:W3:Y:S01]  /*11cd0*/  LDL.LU R20, [R1+0x58c] ;  /* 0x00058c0001147983 */ /* 0x001ee20000300800 */
[----:B----4-:R-:W-:-:S03]  /*11ce0*/  IADD3 R14, P1, R15, R2, RZ ;  /* 0x000000020f0e7210 */ /* 0x010fc60007f3e0ff */
[----:B------:R-:W4:Y:S01]  /*11cf0*/  LDL R15, [R1+0x340] ;  /* 0x00034000010f7983 */ /* 0x000f220000100800 */
[----:B--2---:R-:W-:Y:S01]  /*11d00*/  PRMT R3, RZ, 0x7610, R3 ;  /* 0x00007610ff037816 */ /* 0x004fe20000000003 */
[----:B----4-:R-:W-:-:S05]  /*11d10*/  IMAD.X R15, R15, 0x1, R0, P1 ;  /* 0x000000010f0f7824 */ /* 0x010fca00008e0600 */
[----:B------:R-:W2:Y:S04]  /*11d20*/  @!P0 LDG.E.U16 R3, desc[UR8][R14.64] ;  /* 0x000000080e038981 */ /* 0x000ea8000c1e1500 */
[----:B--2---:R0:W-:Y:S04]  /*11d30*/  STL [R1+0x3c], R3 ;  /* 0x00003c0301007387 */ /* 0x0041e80000100800 */
[----:B0-----:R-:W2:Y:S04]  /*11d40*/  LDL.LU R3, [R1+0x1100] ;  /* 0x0011000001037983 */ /* 0x001ea80000300800 */
[----:B------:R-:W4:Y:S04]  /*11d50*/  LDL.LU R14, [R1+0x40] ;  /* 0x00004000010e7983 */ /* 0x000f280000300800 */
[----:B------:R-:W3:Y:S04]  /*11d60*/  LDL R15, [R1+0x6f8] ;  /* 0x0006f800010f7983 */ /* 0x000ee80000100800 */
[----:B----4-:R3:W-:Y:S02]  /*11d70*/  STS.U16 [R6+UR4+0x2d00], R14 ;  /* 0x002d000e06007988 */ /* 0x0107e40008000404 */
[----:B---3--:R-:W-:-:S02]  /*11d80*/  IADD3 R14, P1, R15, R2, RZ ;  /* 0x000000020f0e7210 */ /* 0x008fc40007f3e0ff */
        /* <DEDUP_REMOVED lines=16> */
[----:B------:R-:W3:Y:S01]  /*11e90*/  LDL.LU R15, [R1+0x34] ;  /* 0x00003400010f7983 */ /* 0x000ee20000300800 */
[----:B------:R-:W-:-:S02]  /*11ea0*/  IADD3 R14, P1, R20, R2, RZ ;  /* 0x00000002140e7210 */ /* 0x000fc40007f3e0ff */
[----:B--2---:R-:W-:Y:S01]  /*11eb0*/  PRMT R3, RZ, 0x7610, R3 ;  /* 0x00007610ff037816 */ /* 0x004fe20000000003 */
[----:B---3--:R0:W-:Y:S02]  /*11ec0*/  STS.U16 [R6+UR4+0x3500], R15 ;  /* 0x0035000f06007988 */ /* 0x0081e40008000404 */
[----:B0-----:R-:W-:-:S05]  /*11ed0*/  IMAD.X R15, R21, 0x1, R0, P1 ;  /* 0x00000001150f7824 */ /* 0x001fca00008e0600 */
[----:B------:R-:W2:Y:S04]  /*11ee0*/  @!P0 LDG.E.U16 R3, desc[UR8][R14.64] ;  /* 0x000000080e038981 */ /* 0x000ea8000c1e1500 */
[----:B------:R0:W-:Y:S04]  /*11ef0*/  STL.64 [R1+0xa58], R20 ;  /* 0x000a581401007387 */ /* 0x0001e80000100a00 */
[----:B0-----:R-:W3:Y:S04]  /*11f00*/  LDL.LU R21, [R1+0x5c] ;  /* 0x00005c0001157983 */ /* 0x001ee80000300800 */
        /* <DEDUP_REMOVED lines=17> */
[----:B------:R-:W-:Y:S01]  /*12020*/  PRMT R29, RZ, 0x7610, R29 ;  /* 0x00007610ff1d7816 */ /* 0x000fe2000000001d */
[----:B------:R-:W0:Y:S01]  /*12030*/  S2R R6, SR_TID.X ;  /* 0x0000000000067919 */ /* 0x000e220000002100 */
[----:B---3--:R-:W-:-:S05]  /*12040*/  IMAD.X R15, R15, 0x1, R0, P1 ;  /* 0x000000010f0f7824 */ /* 0x008fca00008e0600 */
[----:B------:R-:W3:Y:S04]  /*12050*/  @!P0 LDG.E.U16 R29, desc[UR8][R14.64] ;  /* 0x000000080e1d8981 */ /* 0x000ee8000c1e1500 */
[----:B------:R-:W4:Y:S04]  /*12060*/  LDL.LU R14, [R1+0x10] ;  /* 0x00001000010e7983 */ /* 0x000f280000300800 */
[----:B------:R-:W2:Y:S01]  /*12070*/  LDL R15, [R1+0x4fc] ;  /* 0x0004fc00010f7983 */ /* 0x000ea20000100800 */
[----:B0-----:R-:W-:-:S05]  /*12080*/  LOP3.LUT R6, R6, 0x3f, RZ, 0xc0, !PT ;  /* 0x0000003f06067812 */ /* 0x001fca00078ec0ff */
[----:B------:R-:W-:Y:S01]  /*12090*/  IMAD.SHL.U32 R6, R6, 0x2, RZ ;  /* 0x0000000206067824 */ /* 0x000fe200078e00ff */
[----:B---3--:R0:W-:Y:S04]  /*120a0*/  STL [R1+0x4c], R29 ;  /* 0x00004c1d01007387 */ /* 0x0081e80000100800 */
[----:B0-----:R-:W-:-:S05]  /*120b0*/  LOP3.LUT R29, R6, 0x30, RZ, 0x3c, !PT ;  /* 0x00000030061d7812 */ /* 0x001fca00078e3cff */
[----:B----4-:R2:W-:Y:S02]  /*120c0*/  STS.U16 [R29+UR4+0x580], R14 ;  /* 0x0005800e1d007988 */ /* 0x0105e40008000404 */
[----:B--2---:R-:W-:Y:S02]  /*120d0*/  IADD3 R14, P1, R15, R2, RZ ;  /* 0x000000020f0e7210 */ /* 0x004fe40007f3e0ff */
[----:B------:R-:W2:Y:S01]  /*120e0*/  LDL R15, [R1+0x37c] ;  /* 0x00037c00010f7983 */ /* 0x000ea20000100800 */
[----:B------:R-:W-:Y:S02]  /*120f0*/  PRMT R20, RZ, 0x7610, R20 ;  /* 0x00007610ff147816 */ /* 0x000fe40000000014 */
[----:B--2---:R-:W-:-:S05]  /*12100*/  IMAD.X R15, R15, 0x1, R0, P1 ;  /* 0x000000010f0f7824 */ /* 0x004fca00008e0600 */
[----:B------:R-:W2:Y:S04]  /*12110*/  @!P0 LDG.E.U16 R20, desc[UR8][R14.64] ;  /* 0x000000080e148981 */ /* 0x000ea8000c1e1500 */
[----:B------:R-:W3:Y:S04]  /*12120*/  LDL R15, [R1+0x4bc] ;  /* 0x0004bc00010f7983 */ /* 0x000ee80000100800 */
[----:B------:R0:W-:Y:S04]  /*12130*/  STS.U16 [R29+UR4+0x180], R21 ;  /* 0x000180151d007988 */ /* 0x0001e80008000404 */
[----:B0-----:R-:W4:Y:S04]  /*12140*/  LDL.LU R21, [R1+0x530] ;  /* 0x0005300001157983 */ /* 0x001f280000300800 */
[----:B--2---:R0:W-:Y:S04]  /*12150*/  STL [R1+0x48], R20 ;  /* 0x0000481401007387 */ /* 0x0041e80000100800 */
[----:B0-----:R-:W2:Y:S01]  /*12160*/  LDL.LU R20, [R1+0x588] ;  /* 0x0005880001147983 */ /* 0x001ea20000300800 */
[----:B---3--:R-:W-:-:S03]  /*12170*/  IADD3 R14, P1, R15, R2, RZ ;  /* 0x000000020f0e7210 */ /* 0x008fc60007f3e0ff */
[----:B------:R-:W3:Y:S01]  /*12180*/  LDL R15, [R1+0x344] ;  /* 0x00034400010f7983 */ /* 0x000ee20000100800 */
[----:B------:R-:W-:Y:S01]  /*12190*/  PRMT R3, RZ, 0x7610, R3 ;  /* 0x00007610ff037816 */ /* 0x000fe20000000003 */
[----:B---3--:R-:W-:-:S05]  /*121a0*/  IMAD.X R15, R15, 0x1, R0, P1 ;  /* 0x000000010f0f7824 */ /* 0x008fca00008e0600 */
[----:B------:R-:W3:Y:S04]  /*121b0*/  @!P0 LDG.E.U16 R3, desc[UR8][R14.64] ;  /* 0x000000080e038981 */ /* 0x000ee8000c1e1500 */
[----:B---3--:R0:W-:Y:S04]  /*121c0*/  STL [R1+0x74], R3 ;  /* 0x0000740301007387 */ /* 0x0081e80000100800 */
[----:B0-----:R-:W3:Y:S04]  /*121d0*/  LDL.LU R3, [R1+0x10ec] ;  /* 0x0010ec0001037983 */ /* 0x001ee80000300800 */
[----:B------:R-:W4:Y:S02]  /*121e0*/  LDL R15, [R1+0x494] ;  /* 0x00049400010f7983 */ /* 0x000f240000100800 */
[----:B----4-:R-:W-:-:S02]  /*121f0*/  IADD3 R14, P1, R15, R2, RZ ;  /* 0x000000020f0e7210 */ /* 0x010fc40007f3e0ff */
[----:B------:R-:W4:Y:S01]  /*12200*/  LDL R15, [R1+0x304] ;  /* 0x00030400010f7983 */ /* 0x000f220000100800 */
[----:B------:R-:W-:Y:S02]  /*12210*/  PRMT R16, RZ, 0x7610, R16 ;  /* 0x00007610ff107816 */ /* 0x000fe40000000010 */
[----:B----4-:R-:W-:-:S05]  /*12220*/  IMAD.X R15, R15, 0x1, R0, P1 ;  /* 0x000000010f0f7824 */ /* 0x010fca00008e0600 */
[----:B------:R-:W4:Y:S04]  /*12230*/  @!P0 LDG.E.U16 R16, desc[UR8][R14.64] ;  /* 0x000000080e108981 */ /* 0x000f28000c1e1500 */
[----:B----4-:R0:W-:Y:S04]  /*12240*/  STL [R1+0x70], R16 ;  /* 0x0000701001007387 */ /* 0x0101e80000100800 */
        /* <DEDUP_REMOVED lines=8> */
[----:B0-----:R-:W2:Y:S04]  /*122d0*/  LDL.LU R18, [R1+0x10e4] ;  /* 0x0010e40001127983 */ /* 0x001ea80000300800 */
[----:B------:R-:W3:Y:S02]  /*122e0*/  LDL R15, [R1+0x454] ;  /* 0x00045400010f7983 */ /* 0x000ee40000100800 */
[----:B---3--:R-:W-:-:S02]  /*122f0*/  IADD3 R14, P1, R15, R2, RZ ;  /* 0x000000020f0e7210 */ /* 0x008fc40007f3e0ff */
[----:B------:R-:W3:Y:S01]  /*12300*/  LDL R15, [R1+0x284] ;  /* 0x00028400010f7983 */ /* 0x000ee20000100800 */
[----:B------:R-:W-:Y:S02]  /*12310*/  PRMT R27, RZ, 0x7610, R27 ;  /* 0x00007610ff1b7816 */ /* 0x000fe4000000001b */
        /* <DEDUP_REMOVED lines=62> */
[----:B------:R-:W2:Y:S04]  /*12700*/  LDL R15, [R1+0x218] ;  /* 0x00021800010f7983 */ /* 0x000ea80000100800 */
[----:B----4-:R0:W-:Y:S02]  /*12710*/  STS.U16 [R29+UR4+0x3180], R12 ;  /* 0x0031800c1d007988 */ /* 0x0101e40008000404 */
[----:B0-----:R-:W-:Y:S02]  /*12720*/  PRMT R12, RZ, 0x7610, R12 ;  /* 0x00007610ff0c7816 */ /* 0x001fe4000000000c */
[----:B------:R-:W-:Y:S01]  /*12730*/  PRMT R11, RZ, 0x7610, R11 ;  /* 0x00007610ff0b7816 */ /* 0x000fe2000000000b */
[----:B--2---:R-:W-:-:S05]  /*12740*/  IMAD.X R15, R15, 0x1, R0, P1 ;  /* 0x000000010f0f7824 */ /* 0x004fca00008e0600 */
[----:B------:R0:W2:Y:S02]  /*12750*/  @!P0 LDG.E.U16 R12, desc[UR8][R14.64] ;  /* 0x000000080e0c8981 */ /* 0x0000a4000c1e1500 */
[----:B0-----:R-:W-:-:S05]  /*12760*/  IADD3 R14, P1, R20, R2, RZ ;  /* 0x00000002140e7210 */ /* 0x001fca0007f3e0ff */
[----:B------:R-:W-:-:S05]  /*12770*/  IMAD.X R15, R21, 0x1, R0, P1 ;  /* 0x00000001150f7824 */ /* 0x000fca00008e0600 */
[----:B------:R-:W4:Y:S04]  /*12780*/  @!P0 LDG.E.U16 R11, desc[UR8][R14.64] ;  /* 0x000000080e0b8981 */ /* 0x000f28000c1e1500 */
[----:B------:R0:W-:Y:S04]  /*12790*/  STS.U16 [R29+UR4+0x3580], R5 ;  /* 0x003580051d007988 */ /* 0x0001e80008000404 */
[----:B--2---:R1:W-:Y:S04]  /*127a0*/  STL [R1+0x20], R12 ;  /* 0x0000200c01007387 */ /* 0x0043e80000100800 */
[----:B0-----:R-:W2:Y:S04]  /*127b0*/  LDL R5, [R1+0x534] ;  /* 0x0005340001057983 */ /* 0x001ea80000100800 */
[----:B-1----:R-:W3:Y:S04]  /*127c0*/  LDL R12, [R1+0x398] ;  /* 0x00039800010c7983 */ /* 0x002ee80000100800 */
[----:B------:R0:W-:Y:S04]  /*127d0*/  STL.64 [R1+0xa60], R20 ;  /* 0x000a601401007387 */ /* 0x0001e80000100a00 */
[----:B0-----:R-:W3:Y:S04]  /*127e0*/  LDL.LU R21, [R1+0x78] ;  /* 0x0000780001157983 */ /* 0x001ee80000300800 */
[----:B----4-:R0:W-:Y:S04]  /*127f0*/  STL [R1+0x1c], R11 ;  /* 0x00001c0b01007387 */ /* 0x0101e80000100800 */
[----:B0-----:R-:W4:Y:S04]  /*12800*/  LDL.LU R11, [R1+0x10c0] ;  /* 0x0010c000010b7983 */ /* 0x001f280000300800 */
[----:B------:R-:W2:Y:S02]  /*12810*/  LDL R15, [R1+0x568] ;  /* 0x00056800010f7983 */ /* 0x000ea40000100800 */
[----:B--2---:R-:W-:-:S02]  /*12820*/  IADD3 R14, P1, R15, R2, RZ ;  /* 0x000000020f0e7210 */ /* 0x004fc40007f3e0ff */
[----:B------:R-:W2:Y:S01]  /*12830*/  LDL R15, [R1+0x4f0] ;  /* 0x0004f000010f7983 */ /* 0x000ea20000100800 */
[----:B------:R-:W-:-:S03]  /*12840*/  PRMT R6, RZ, 0x7610, R6 ;  /* 0x00007610ff067816 */ /* 0x000fc60000000006 */
[----:B------:R0:W-:Y:S01]  /*12850*/  STS.U16 [R29+UR4+0x3d80], R4 ;  /* 0x003d80041d007988 */ /* 0x0001e20008000404 */
[----:B--2---:R-:W-:-:S05]  /*12860*/  IMAD.X R15, R15, 0x1, R0, P1 ;  /* 0x000000010f0f7824 */ /* 0x004fca00008e0600 */
[----:B------:R-:W2:Y:S01]  /*12870*/  @!P0 LDG.E.U16 R6, desc[UR8][R14.64] ;  /* 0x000000080e068981 */ /* 0x000ea2000c1e1500 */
[----:B0-----:R-:W-:-:S03]  /*12880*/  IADD3 R4, P1, R5, R2, RZ ;  /* 0x0000000205047210 */ /* 0x001fc60007f3e0ff */
[----:B------:R0:W-:Y:S02]  /*12890*/  STS.U16 [R29+UR4+0x980], R3 ;  /* 0x000980031d007988 */ /* 0x0001e40008000404 */
[----:B---3--:R-:W-:Y:S01]  /*128a0*/  IMAD.X R5, R12, 0x1, R0, P1 ;  /* 0x000000010c057824 */ /* 0x008fe200008e0600 */
[----:B0-----:R-:W-:-:S06]  /*128b0*/  PRMT R3, RZ, 0x7610, R3 ;  /* 0x00007610ff037816 */ /* 0x001fcc0000000003 */
[----:B------:R-:W3:Y:S04]  /*128c0*/  @!P0 LDG.E.U16 R3, desc[UR8][R4.64] ;  /* 0x0000000804038981 */ /* 0x000ee8000c1e1500 */
[----:B--2---:R0:W-:Y:S04]  /*128d0*/  STL [R1+0x18], R6 ;  /* 0x0000180601007387 */ /* 0x0041e80000100800 */
[----:B------:R-:W2:Y:S04]  /*128e0*/  LDL R14, [R1+0x4f4] ;  /* 0x0004f400010e7983 */ /* 0x000ea80000100800 */
[----:B------:R-:W2:Y:S04]  /*128f0*/  LDL R15, [R1+0x378] ;  /* 0x00037800010f7983 */ /* 0x000ea80000100800 */
[----:B------:R-:W2:Y:S04]  /*12900*/  LDL R12, [R1+0x2fc] ;  /* 0x0002fc00010c7983 */ /* 0x000ea80000100800 */
[----:B------:R-:W2:Y:S01]  /*12910*/  LDL.LU R5, [R1+0x80] ;  /* 0x0000800001057983 */ /* 0x000ea20000300800 */
[----:B0-----:R-:W0:Y:S03]  /*12920*/  S2R R6, SR_TID.X ;  /* 0x0000000000067919 */ /* 0x001e260000002100 */
[----:B---3--:R1:W-:Y:S01]  /*12930*/  STL [R1+0x14], R3 ;  /* 0x0000140301007387 */ /* 0x0083e20000100800 */
[----:B------:R-:W-:-:S03]  /*12940*/  PRMT R10, RZ, 0x7610, R10 ;  /* 0x00007610ff0a7816 */ /* 0x000fc6000000000a */
[----:B------:R-:W-:Y:S04]  /*12950*/  STS.U16 [R29+UR4+0xd80], R16 ;  /* 0x000d80101d007988 */ /* 0x000fe80008000404 */
[----:B------:R-:W-:Y:S04]  /*12960*/  STS.U16 [R29+UR4+0x1180], R18 ;  /* 0x001180121d007988 */ /* 0x000fe80008000404 */
[----:B------:R-:W-:Y:S01]  /*12970*/  STS.U16 [R29+UR4+0x1580], R27 ;  /* 0x0015801b1d007988 */ /* 0x000fe20008000404 */
[----:B0-----:R-:W-:-:S05]  /*12980*/  LOP3.LUT R6, R6, 0x3f, RZ, 0xc0, !PT ;  /* 0x0000003f06067812 */ /* 0x001fca00078ec0ff */
[----:B------:R-:W-:Y:S01]  /*12990*/  IMAD.SHL.U32 R6, R6, 0x2, RZ ;  /* 0x0000000206067824 */ /* 0x000fe200078e00ff */
[----:B------:R-:W-:Y:S04]  /*129a0*/  STS.U16 [R29+UR4+0x1980], R26 ;  /* 0x0019801a1d007988 */ /* 0x000fe80008000404 */
[----:B-1----:R-:W-:Y:S01]  /*129b0*/  LOP3.LUT R3, R6, 0x40, RZ, 0x3c, !PT ;  /* 0x0000004006037812 */ /* 0x002fe200078e3cff */
[----:B------:R-:W-:Y:S04]  /*129c0*/  STS.U16 [R29+UR4+0x1d80], R25 ;  /* 0x001d80191d007988 */ /* 0x000fe80008000404 */
[----:B------:R-:W-:Y:S04]  /*129d0*/  STS.U16 [R29+UR4+0x2180], R24 ;  /* 0x002180181d007988 */ /* 0x000fe80008000404 */
[----:B------:R-:W-:Y:S04]  /*129e0*/  STS.U16 [R29+UR4+0x2580], R23 ;  /* 0x002580171d007988 */ /* 0x000fe80008000404 */
[----:B------:R-:W-:Y:S04]  /*129f0*/  STS.U16 [R29+UR4+0x2980], R22 ;  /* 0x002980161d007988 */ /* 0x000fe80008000404 */
[----:B------:R-:W-:Y:S04]  /*12a00*/  STS.U16 [R29+UR4+0x2d80], R19 ;  /* 0x002d80131d007988 */ /* 0x000fe80008000404 */
[----:B----4-:R-:W-:Y:S01]  /*12a10*/  STS.U16 [R29+UR4+0x3980], R11 ;  /* 0x0039800b1d007988 */ /* 0x010fe20008000404 */
[----:B--2---:R-:W-:-:S03]  /*12a20*/  IADD3 R4, P1, R14, R2, RZ ;  /* 0x000000020e047210 */ /* 0x004fc60007f3e0ff */
[----:B------:R-:W2:Y:S04]  /*12a30*/  LDL R14, [R1+0x2bc] ;  /* 0x0002bc00010e7983 */ /* 0x000ea80000100800 */
[----:B------:R0:W-:Y:S02]  /*12a40*/  STS.U16 [R3+UR4+0x600], R5 ;  /* 0x0006000503007988 */ /* 0x0001e40008000404 */
[----:B0-----:R-:W-:Y:S02]  /*12a50*/  IMAD.X R5, R15, 0x1, R0, P1 ;  /* 0x000000010f057824 */ /* 0x001fe400008e0600 */
[----:B------:R-:W3:Y:S04]  /*12a60*/  LDL R15, [R1+0x470] ;  /* 0x00047000010f7983 */ /* 0x000ee80000100800 */
[----:B------:R-:W4:Y:S04]  /*12a70*/  @!P0 LDG.E.U16 R10, desc[UR8][R4.64] ;  /* 0x00000008040a8981 */ /* 0x000f28000c1e1500 */
[----:B----4-:R0:W-:Y:S04]  /*12a80*/  STL [R1+0x10], R10 ;  /* 0x0000100a01007387 */ /* 0x0101e80000100800 */
[----:B0-----:R-:W4:Y:S04]  /*12a90*/  LDL.LU R10, [R1+0x10bc] ;  /* 0x0010bc00010a7983 */ /* 0x001f280000300800 */
[----:B------:R-:W2:Y:S04]  /*12aa0*/  LDL.LU R4, [R1+0x84] ;  /* 0x0000840001047983 */ /* 0x000ea80000300800 */
[----:B------:R-:W3:Y:S04]  /*12ab0*/  LDL R5, [R1+0x4b8] ;  /* 0x0004b80001057983 */ /* 0x000ee80000100800 */
[----:B--2---:R3:W-:Y:S02]  /*12ac0*/  STS.U16 [R3+UR4+0x200], R4 ;  /* 0x0002000403007988 */ /* 0x0047e40008000404 */
[----:B---3--:R-:W-:-:S02]  /*12ad0*/  IADD3 R4, P1, R5, R2, RZ ;  /* 0x0000000205047210 */ /* 0x008fc40007f3e0ff */
[----:B------:R-:W2:Y:S01]  /*12ae0*/  LDL R5, [R1+0x33c] ;  /* 0x00033c0001057983 */ /* 0x000ea20000100800 */
[----:B----4-:R-:W-:Y:S02]  /*12af0*/  PRMT R10, RZ, 0x7610, R10 ;  /* 0x00007610ff0a7816 */ /* 0x010fe4000000000a */
[----:B--2---:R-:W-:-:S05]  /*12b00*/  IMAD.X R5, R5, 0x1, R0, P1 ;  /* 0x0000000105057824 */ /* 0x004fca00008e0600 */
[----:B------:R-:W2:Y:S04]  /*12b10*/  @!P0 LDG.E.U16 R10, desc[UR8][R4.64] ;  /* 0x00000008040a8981 */ /* 0x000ea8000c1e1500 */
[----:B--2---:R0:W-:Y:S04]  /*12b20*/  STL [R1+0xc], R10 ;  /* 0x00000c0a01007387 */ /* 0x0041e80000100800 */
[----:B0-----:R-:W2:Y:S04]  /*12b30*/  LDL.LU R10, [R1+0x10b8] ;  /* 0x0010b800010a7983 */ /* 0x001ea80000300800 */
[----:B------:R-:W3:Y:S04]  /*12b40*/  LDL.LU R4, [R1+0x7c] ;  /* 0x00007c0001047983 */ /* 0x000ee80000300800 */
[----:B------:R-:W4:Y:S01]  /*12b50*/  LDL R5, [R1+0x490] ;  /* 0x0004900001057983 */ /* 0x000f220000100800 */
[----:B------:R-:W-:-:S03]  /*12b60*/  PRMT R20, RZ, 0x7610, R20 ;  /* 0x00007610ff147816 */ /* 0x000fc60000000014 */
[----:B---3--:R4:W-:Y:S02]  /*12b70*/  STS.U16 [R3+UR4+0xa00], R4 ;  /* 0x000a000403007988 */ /* 0x0089e40008000404 */
[----:B----4-:R-:W-:-:S05]  /*12b80*/  IADD3 R4, P1, R5, R2, RZ ;  /* 0x0000000205047210 */ /* 0x010fca0007f3e0ff */
[----:B------:R-:W-:Y:S01]  /*12b90*/  IMAD.X R5, R12, 0x1, R0, P1 ;  /* 0x000000010c057824 */ /* 0x000fe200008e0600 */
[----:B--2---:R-:W-:Y:S01]  /*12ba0*/  PRMT R10, RZ, 0x7610, R10 ;  /* 0x00007610ff0a7816 */ /* 0x004fe2000000000a */
[----:B------:R-:W2:Y:S04]  /*12bb0*/  LDL R12, [R1+0x430] ;  /* 0x00043000010c7983 */ /* 0x000ea80000100800 */
[----:B------:R0:W3:Y:S02]  /*12bc0*/  @!P0 LDG.E.U16 R20, desc[UR8][R4.64] ;  /* 0x0000000804148981 */ /* 0x0000e4000c1e1500 */
[----:B0-----:R-:W-:-:S05]  /*12bd0*/  IADD3 R4, P1, R15, R2, RZ ;  /* 0x000000020f047210 */ /* 0x001fca0007f3e0ff */
[----:B------:R-:W-:-:S05]  /*12be0*/  IMAD.X R5, R14, 0x1, R0, P1 ;  /* 0x000000010e057824 */ /* 0x000fca00008e0600 */
[----:B------:R-:W4:Y:S04]  /*12bf0*/  @!P0 LDG.E.U16 R10, desc[UR8][R4.64] ;  /* 0x00000008040a8981 */ /* 0x000f28000c1e1500 */
[----:B------:R0:W-:Y:S04]  /*12c00*/  STS.U16 [R3+UR4+0xe00], R21 ;  /* 0x000e001503007988 */ /* 0x0001e80008000404 */
[----:B0-----:R-:W2:Y:S04]  /*12c10*/  LDL.LU R21, [R1+0x528] ;  /* 0x0005280001157983 */ /* 0x001ea80000300800 */
[----:B---3--:R0:W-:Y:S04]  /*12c20*/  STL [R1+0x8], R20 ;  /* 0x0000081401007387 */ /* 0x0081e80000100800 */
[----:B0-----:R-:W3:Y:S04]  /*12c30*/  LDL.LU R20, [R1+0x584] ;  /* 0x0005840001147983 */ /* 0x001ee80000300800 */
[----:B------:R-:W3:Y:S04]  /*12c40*/  LDL R15, [R1+0x410] ;  /* 0x00041000010f7983 */ /* 0x000ee80000100800 */
[----:B------:R-:W3:Y:S04]  /*12c50*/  LDL R14, [R1+0x250] ;  /* 0x00025000010e7983 */ /* 0x000ee80000100800 */
        /* <DEDUP_REMOVED lines=8> */
[----:B--2---:R-:W-:Y:S04]  /*12ce0*/  STL [R1], R6 ;  /* 0x0000000601007387 */ /* 0x004fe80000100800 */
[----:B------:R-:W2:Y:S01]  /*12cf0*/  LDL R5, [R1+0x23c] ;  /* 0x00023c0001057983 */ /* 0x000ea20000100800 */
[----:B------:R-:W-:Y:S02]  /*12d00*/  IADD3 R4, P1, R12, R2, RZ ;  /* 0x000000020c047210 */ /* 0x000fe40007f3e0ff */
[----:B------:R-:W-:Y:S01]  /*12d10*/  PRMT R29, RZ, 0x7610, R29 ;  /* 0x00007610ff1d7816 */ /* 0x000fe2000000001d */
[----:B------:R-:W4:Y:S02]  /*12d20*/  LDL R12, [R1+0x290] ;  /* 0x00029000010c7983 */ /* 0x000f240000100800 */
[----:B--2---:R-:W-:-:S05]  /*12d30*/  IMAD.X R5, R5, 0x1, R0, P1 ;  /* 0x0000000105057824 */ /* 0x004fca00008e0600 */
[----:B------:R3:W2:Y:S01]  /*12d40*/  @!P0 LDG.E.U16 R29, desc[UR8][R4.64] ;  /* 0x00000008041d8981 */ /* 0x0006a2000c1e1500 */
[----:B------:R-:W-:Y:S02]  /*12d50*/  PRMT R27, RZ, 0x7610, R27 ;  /* 0x00007610ff1b7816 */ /* 0x000fe4000000001b */
[----:B---3--:R-:W-:-:S05]  /*12d60*/  IADD3 R4, P1, R15, R2, RZ ;  /* 0x000000020f047210 */ /* 0x008fca0007f3e0ff */
[----:B------:R-:W-:-:S05]  /*12d70*/  IMAD.X R5, R14, 0x1, R0, P1 ;  /* 0x000000010e057824 */ /* 0x000fca00008e0600 */
[----:B------:R-:W3:Y:S04]  /*12d80*/  @!P0 LDG.E.U16 R27, desc[UR8][R4.64] ;  /* 0x00000008041b8981 */ /* 0x000ee8000c1e1500 */
[----:B--2---:R0:W-:Y:S04]  /*12d90*/  STL [R1+0x1098], R29 ;  /* 0x0010981d01007387 */ /* 0x0041e80000100800 */
[----:B------:R-:W2:Y:S04]  /*12da0*/  LDL R15, [R1+0x2d0] ;  /* 0x0002d000010f7983 */ /* 0x000ea80000100800 */
[----:B------:R-:W2:Y:S04]  /*12db0*/  LDL R14, [R1+0x3b0] ;  /* 0x0003b000010e7983 */ /* 0x000ea80000100800 */
[----:B0-----:R-:W2:Y:S04]  /*12dc0*/  LDL.LU R29, [R1+0x28] ;  /* 0x00002800011d7983 */ /* 0x001ea80000300800 */
[----:B------:R-:W4:Y:S01]  /*12dd0*/  LDL R5, [R1+0x3f0] ;  /* 0x0003f00001057983 */ /* 0x000f220000100800 */
[----:B------:R-:W-:-:S03]  /*12de0*/  PRMT R11, RZ, 0x7610, R11 ;  /* 0x00007610ff0b7816 */ /* 0x000fc6000000000b */
[----:B---3--:R0:W-:Y:S04]  /*12df0*/  STL [R1+0x109c], R27 ;  /* 0x00109c1b01007387 */ /* 0x0081e80000100800 */
[----:B0-----:R-:W3:Y:S01]  /*12e00*/  LDL R27, [R1+0x3d0] ;  /* 0x0003d000011b7983 */ /* 0x001ee20000100800 */
[----:B----4-:R-:W-:-:S05]  /*12e10*/  IADD3 R4, P1, R5, R2, RZ ;  /* 0x0000000205047210 */ /* 0x010fca0007f3e0ff */
[----:B------:R-:W-:Y:S01]  /*12e20*/  IMAD.X R5, R12, 0x1, R0, P1 ;  /* 0x000000010c057824 */ /* 0x000fe200008e0600 */
[----:B------:R0:W-:Y:S04]  /*12e30*/  STS.U16 [R3+UR4+0x1200], R10 ;  /* 0x0012000a03007988 */ /* 0x0001e80008000404 */
[----:B------:R3:W4:Y:S04]  /*12e40*/  @!P0 LDG.E.U16 R11, desc[UR8][R4.64] ;  /* 0x00000008040b8981 */ /* 0x000728000c1e1500 */
[----:B------:R-:W4:Y:S01]  /*12e50*/  LDL.LU R12, [R1+0x30] ;  /* 0x00003000010c7983 */ /* 0x000f220000300800 */
[----:B0-----:R-:W-:-:S02]  /*12e60*/  PRMT R10, RZ, 0x7610, R10 ;  /* 0x00007610ff0a7816 */ /* 0x001fc4000000000a */
[----:B---3--:R-:W-:-:S05]  /*12e70*/  IADD3 R4, P1, R27, R2, RZ ;  /* 0x000000021b047210 */ /* 0x008fca0007f3e0ff */
[----:B--2---:R-:W-:-:S05]  /*12e80*/  IMAD.X R5, R15, 0x1, R0, P1 ;  /* 0x000000010f057824 */ /* 0x004fca00008e0600 */
[----:B------:R0:W2:Y:S04]  /*12e90*/  @!P0 LDG.E.U16 R10, desc[UR8][R4.64] ;  /* 0x00000008040a8981 */ /* 0x0000a8000c1e1500 */
[----:B----4-:R1:W-:Y:S01]  /*12ea0*/  STL [R1+0x10a0], R11 ;  /* 0x0010a00b01007387 */ /* 0x0103e20000100800 */
[----:B0-----:R-:W-:-:S03]  /*12eb0*/  IADD3 R4, P1, R14, R2, RZ ;  /* 0x000000020e047210 */ /* 0x001fc60007f3e0ff */
[----:B------:R0:W-:Y:S04]  /*12ec0*/  STS.U16 [R3+UR4+0x1600], R9 ;  /* 0x0016000903007988 */ /* 0x0001e80008000404 */
[----:B------:R-:W3:Y:S04]  /*12ed0*/  LDL R15, [R1+0x350] ;  /* 0x00035000010f7983 */ /* 0x000ee80000100800 */
[----:B-1----:R-:W4:Y:S01]  /*12ee0*/  LDL R11, [R1+0x310] ;  /* 0x00031000010b7983 */ /* 0x002f220000100800 */
[----:B0-----:R-:W-:-:S03]  /*12ef0*/  PRMT R9, RZ, 0x7610, R9 ;  /* 0x00007610ff097816 */ /* 0x001fc60000000009 */
[----:B------:R-:W3:Y:S04]  /*12f00*/  LDL.LU R27, [R1+0x38] ;  /* 0x00003800011b7983 */ /* 0x000ee80000300800 */
[----:B--2---:R-:W-:Y:S04]  /*12f10*/  STL [R1+0x10a4], R10 ;  /* 0x0010a40a01007387 */ /* 0x004fe80000100800 */
[----:B------:R-:W2:Y:S04]  /*12f20*/  LDL R14, [R1+0x6f0] ;  /* 0x0006f000010e7983 */ /* 0x000ea80000100800 */
[----:B------:R0:W-:Y:S04]  /*12f30*/  STS.U16 [R3+UR4+0x2200], R13 ;  /* 0x0022000d03007988 */ /* 0x0001e80008000404 */
[----:B------:R1:W-:Y:S04]  /*12f40*/  STS.U16 [R3+UR4+0x1a00], R8 ;  /* 0x001a000803007988 */ /* 0x0003e80008000404 */
[----:B------:R1:W-:Y:S04]  /*12f50*/  STS.U16 [R3+UR4+0x1e00], R7 ;  /* 0x001e000703007988 */ /* 0x0003e80008000404 */
[----:B0-----:R-:W2:Y:S01]  /*12f60*/  LDL R13, [R1+0x6d0] ;  /* 0x0006d000010d7983 */ /* 0x001ea20000100800 */
[----:B----4-:R-:W-:Y:S01]  /*12f70*/  IMAD.X R5, R11, 0x1, R0, P1 ;  /* 0x000000010b057824 */ /* 0x010fe200008e0600 */
[----:B-1----:R-:W-:-:S02]  /*12f80*/  PRMT R8, RZ, 0x7610, R8 ;  /* 0x00007610ff087816 */ /* 0x002fc40000000008 */
[----:B------:R-:W4:Y:S04]  /*12f90*/  LDL R11, [R1+0x5a4] ;  /* 0x0005a400010b7983 */ /* 0x000f280000100800 */
[----:B------:R0:W4:Y:S04]  /*12fa0*/  @!P0 LDG.E.U16 R9, desc[UR8][R4.64] ;  /* 0x0000000804098981 */ /* 0x000128000c1e1500 */
[----:B------:R-:W4:Y:S04]  /*12fb0*/  LDL R10, [R1+0x214] ;  /* 0x00021400010a7983 */ /* 0x000f280000100800 */
[----:B------:R-:W0:Y:S01]  /*12fc0*/  LDL R5, [R1+0x6d4] ;  /* 0x0006d40001057983 */ /* 0x000e220000100800 */
[----:B------:R-:W-:-:S02]  /*12fd0*/  PRMT R7, RZ, 0x7610, R7 ;  /* 0x00007610ff077816 */ /* 0x000fc40000000007 */
[----:B0-----:R-:W-:-:S05]  /*12fe0*/  IADD3 R4, P1, R5, R2, RZ ;  /* 0x0000000205047210 */ /* 0x001fca0007f3e0ff */
[----:B---3--:R-:W-:-:S05]  /*12ff0*/  IMAD.X R5, R15, 0x1, R0, P1 ;  /* 0x000000010f057824 */ /* 0x008fca00008e0600 */
[----:B------:R2:W3:Y:S02]  /*13000*/  @!P0 LDG.E.U16 R8, desc[UR8][R4.64] ;  /* 0x0000000804088981 */ /* 0x0004e4000c1e1500 */
[----:B--2---:R-:W-:-:S05]  /*13010*/  IADD3 R4, P1, R14, R2, RZ ;  /* 0x000000020e047210 */ /* 0x004fca0007f3e0ff */
[----:B------:R-:W-:-:S05]  /*13020*/  IMAD.X R5, R13, 0x1, R0, P1 ;  /* 0x000000010d057824 */ /* 0x000fca00008e0600 */
[----:B------:R0:W2:Y:S04]  /*13030*/  @!P0 LDG.E.U16 R7, desc[UR8][R4.64] ;  /* 0x0000000804078981 */ /* 0x0000a8000c1e1500 */
[----:B----4-:R-:W-:Y:S04]  /*13040*/  STL [R1+0x10a8], R9 ;  /* 0x0010a80901007387 */ /* 0x010fe80000100800 */
[----:B------:R-:W4:Y:S04]  /*13050*/  LDL.LU R15, [R1+0x3c] ;  /* 0x00003c00010f7983 */ /* 0x000f280000300800 */
[----:B------:R1:W-:Y:S04]  /*13060*/  STS.U16 [R3+UR4+0x2e00], R29 ;  /* 0x002e001d03007988 */ /* 0x0003e80008000404 */
[----:B------:R-:W-:Y:S01]  /*13070*/  STS.U16 [R3+UR4+0x3200], R12 ;  /* 0x0032000c03007988 */ /* 0x000fe20008000404 */
[----:B0-----:R-:W-:-:S05]  /*13080*/  IADD3 R4, P1, R11, R2, RZ ;  /* 0x000000020b047210 */ /* 0x001fca0007f3e0ff */
[----:B------:R-:W-:Y:S01]  /*13090*/  IMAD.X R5, R10, 0x1, R0, P1 ;  /* 0x000000010a057824 */ /* 0x000fe200008e0600 */
[----:B---3--:R0:W-:Y:S04]  /*130a0*/  STL [R1+0x10ac], R8 ;  /* 0x0010ac0801007387 */ /* 0x0081e80000100800 */
[----:B-1----:R-:W3:Y:S04]  /*130b0*/  LDL.LU R29, [R1+0x40] ;  /* 0x00004000011d7983 */ /* 0x002ee80000300800 */
[----:B------:R-:W3:Y:S04]  /*130c0*/  LDL.LU R14, [R1+0x58] ;  /* 0x00005800010e7983 */ /* 0x000ee80000300800 */
[----:B--2---:R1:W-:Y:S04]  /*130d0*/  STL [R1+0x10b0], R7 ;  /* 0x0010b00701007387 */ /* 0x0043e80000100800 */
[----:B------:R-:W2:Y:S04]  /*130e0*/  LDL R13, [R1+0x564] ;  /* 0x00056400010d7983 */ /* 0x000ea80000100800 */
[----:B0-----:R-:W3:Y:S04]  /*130f0*/  LDL R8, [R1+0x4e8] ;  /* 0x0004e80001087983 */ /* 0x001ee80000100800 */
[----:B------:R-:W3:Y:S04]  /*13100*/  LDL.LU R12, [R1+0x54] ;  /* 0x00005400010c7983 */ /* 0x000ee80000300800 */
[----:B-1----:R-:W3:Y:S04]  /*13110*/  LDL R7, [R1+0x52c] ;  /* 0x00052c0001077983 */ /* 0x002ee80000100800 */
[----:B------:R-:W3:Y:S04]  /*13120*/  LDL R11, [R1+0x394] ;  /* 0x00039400010b7983 */ /* 0x000ee80000100800 */
[----:B------:R-:W3:Y:S04]  /*13130*/  LDL R10, [R1+0x4ec] ;  /* 0x0004ec00010a7983 */ /* 0x000ee80000100800 */
[----:B------:R-:W3:Y:S01]  /*13140*/  LDL R9, [R1+0x374] ;  /* 0x0003740001097983 */ /* 0x000ee20000100800 */
[----:B------:R-:W0:Y:S01]  /*13150*/  S2R R6, SR_TID.X ;  /* 0x0000000000067919 */ /* 0x000e220000002100 */
[----:B------:R-:W-:-:S06]  /*13160*/  PRMT R25, RZ, 0x7610, R25 ;  /* 0x00007610ff197816 */ /* 0x000fcc0000000019 */
[----:B------:R1:W3:Y:S01]  /*13170*/  @!P0 LDG.E.U16 R25, desc[UR8][R4.64] ;  /* 0x0000000804198981 */ /* 0x0002e2000c1e1500 */
[----:B------:R-:W-:Y:S02]  /*13180*/  PRMT R23, RZ, 0x7610, R23 ;  /* 0x00007610ff177816 */ /* 0x000fe40000000017 */
[----:B-1----:R-:W-:-:S05]  /*13190*/  IADD3 R4, P1, R20, R2, RZ ;  /* 0x0000000214047210 */ /* 0x002fca0007f3e0ff */
[----:B------:R-:W-:-:S05]  /*131a0*/  IMAD.X R5, R21, 0x1, R0, P1 ;  /* 0x0000000115057824 */ /* 0x000fca00008e0600 */
[----:B------:R2:W3:Y:S01]  /*131b0*/  @!P0 LDG.E.U16 R23, desc[UR8][R4.64] ;  /* 0x0000000804178981 */ /* 0x0004e2000c1e1500 */
[----:B------:R-:W-:-:S03]  /*131c0*/  PRMT R19, RZ, 0x7610, R19 ;  /* 0x00007610ff137816 */ /* 0x000fc60000000013 */
[----:B------:R1:W-:Y:S01]  /*131d0*/  STS.U16 [R3+UR4+0x3600], R27 ;  /* 0x0036001b03007988 */ /* 0x0003e20008000404 */
[----:B0-----:R-:W-:-:S03]  /*131e0*/  LOP3.LUT R6, R6, 0x3f, RZ, 0xc0, !PT ;  /* 0x0000003f06067812 */ /* 0x001fc600078ec0ff */
[----:B----4-:R0:W-:Y:S04]  /*131f0*/  STS.U16 [R3+UR4+0x3a00], R15 ;  /* 0x003a000f03007988 */ /* 0x0101e80008000404 */
[----:B-1----:R-:W4:Y:S04]  /*13200*/  LDL.LU R27, [R1+0x50] ;  /* 0x00005000011b7983 */ /* 0x002f280000300800 */
[----:B------:R1:W-:Y:S01]  /*13210*/  STL.64 [R1+0xa68], R20 ;  /* 0x000a681401007387 */ /* 0x0003e20000100a00 */
[----:B------:R-:W-:Y:S01]  /*13220*/  IMAD.SHL.U32 R6, R6, 0x2, RZ ;  /* 0x0000000206067824 */ /* 0x000fe200078e00ff */
[----:B------:R-:W-:-:S04]  /*13230*/  PRMT R16, RZ, 0x7610, R16 ;  /* 0x00007610ff107816 */ /* 0x000fc80000000010 */
[----:B------:R-:W-:Y:S01]  /*13240*/  LOP3.LUT R6, R6, 0x50, RZ, 0x3c, !PT ;  /* 0x0000005006067812 */ /* 0x000fe200078e3cff */
[----:B------:R-:W-:Y:S04]  /*13250*/  STS.U16 [R3+UR4+0x2600], R17 ;  /* 0x0026001103007988 */ /* 0x000fe80008000404 */
[----:B------:R-:W-:Y:S01]  /*13260*/  STS.U16 [R3+UR4+0x2a00], R28 ;  /* 0x002a001c03007988 */ /* 0x000fe20008000404 */
[----:B--2---:R-:W-:-:S05]  /*13270*/  IADD3 R4, P1, R13, R2, RZ ;  /* 0x000000020d047210 */ /* 0x004fca0007f3e0ff */
[----:B---3--:R-:W-:Y:S02]  /*13280*/  IMAD.X R5, R8, 0x1, R0, P1 ;  /* 0x0000000108057824 */ /* 0x008fe400008e0600 */
[----:B------:R-:W2:Y:S04]  /*13290*/  LDL R8, [R1+0x4b4] ;  /* 0x0004b40001087983 */ /* 0x000ea80000100800 */
[----:B------:R3:W2:Y:S04]  /*132a0*/  @!P0 LDG.E.U16 R19, desc[UR8][R4.64] ;  /* 0x0000000804138981 */ /* 0x0006a8000c1e1500 */
[----:B0-----:R-:W2:Y:S04]  /*132b0*/  LDL.LU R15, [R1+0x4c] ;  /* 0x00004c00010f7983 */ /* 0x001ea80000300800 */
[----:B-1----:R-:W2:Y:S01]  /*132c0*/  LDL R21, [R1+0x48c] ;  /* 0x00048c0001157983 */ /* 0x002ea20000100800 */
[----:B---3--:R-:W-:-:S03]  /*132d0*/  IADD3 R4, P1, R7, R2, RZ ;  /* 0x0000000207047210 */ /* 0x008fc60007f3e0ff */
[----:B------:R-:W3:Y:S02]  /*132e0*/  LDL R7, [R1+0x334] ;  /* 0x0003340001077983 */ /* 0x000ee40000100800 */
[----:B------:R-:W-:Y:S02]  /*132f0*/  IMAD.X R5, R11, 0x1, R0, P1 ;  /* 0x000000010b057824 */ /* 0x000fe400008e0600 */
[----:B------:R0:W-:Y:S04]  /*13300*/  STS.U16 [R3+UR4+0x3e00], R29 ;  /* 0x003e001d03007988 */ /* 0x0001e80008000404 */
[----:B------:R1:W3:Y:S04]  /*13310*/  @!P0 LDG.E.U16 R16, desc[UR8][R4.64] ;  /* 0x0000000804108981 */ /* 0x0002e8000c1e1500 */
[----:B------:R1:W-:Y:S04]  /*13320*/  STS.U16 [R6+UR4+0x280], R14 ;  /* 0x0002800e06007988 */ /* 0x0003e80008000404 */
[----:B0-----:R-:W3:Y:S01]  /*13330*/  LDL R29, [R1+0x2f4] ;  /* 0x0002f400011d7983 */ /* 0x001ee20000100800 */
[----:B-1----:R-:W-:-:S03]  /*13340*/  IADD3 R4, P1, R10, R2, RZ ;  /* 0x000000020a047210 */ /* 0x002fc60007f3e0ff */
[----:B------:R-:W3:Y:S04]  /*13350*/  LDL.LU R10, [R1+0x74] ;  /* 0x00007400010a7983 */ /* 0x000ee80000300800 */
[----:B------:R-:W3:Y:S01]  /*13360*/  LDL R14, [R1+0x46c] ;  /* 0x00046c00010e7983 */ /* 0x000ee20000100800 */
[----:B------:R-:W-:-:S03]  /*13370*/  IMAD.X R5, R9, 0x1, R0, P1 ;  /* 0x0000000109057824 */ /* 0x000fc600008e0600 */
[----:B------:R-:W3:Y:S01]  /*13380*/  LDL R9, [R1+0x2b4] ;  /* 0x0002b40001097983 */ /* 0x000ee20000100800 */
[----:B------:R-:W-:-:S03]  /*13390*/  PRMT R3, RZ, 0x7610, R3 ;  /* 0x00007610ff037816 */ /* 0x000fc60000000003 */
[----:B------:R2:W-:Y:S04]  /*133a0*/  STS.U16 [R6+UR4+0x680], R12 ;  /* 0x0006800c06007988 */ /* 0x0005e80008000404 */
[----:B------:R0:W3:Y:S04]  /*133b0*/  @!P0 LDG.E.U16 R3, desc[UR8][R4.64] ;  /* 0x0000000804038981 */ /* 0x0000e8000c1e1500 */
[----:B------:R-:W3:Y:S01]  /*133c0*/  LDL.LU R11, [R1+0x70] ;  /* 0x00007000010b7983 */ /* 0x000ee20000300800 */
[----:B0-----:R-:W-:Y:S02]  /*133d0*/  PRMT R5, RZ, 0x7610, R5 ;  /* 0x00007610ff057816 */ /* 0x001fe40000000005 */
[----:B------:R-:W-:Y:S01]  /*133e0*/  PRMT R4, RZ, 0x7610, R4 ;  /* 0x00007610ff047816 */ /* 0x000fe20000000004 */
[----:B----4-:R0:W-:Y:S01]  /*133f0*/  STS.U16 [R6+UR4+0xa80], R27 ;  /* 0x000a801b06007988 */ /* 0x0101e20008000404 */
[----:B--2---:R-:W-:-:S03]  /*13400*/  IADD3 R12, P1, R8, R2, RZ ;  /* 0x00000002080c7210 */ /* 0x004fc60007f3e0ff */
[----:B------:R-:W2:Y:S02]  /*13410*/  LDL R8, [R1+0x44c] ;  /* 0x00044c0001087983 */ /* 0x000ea40000100800 */
[----:B---3--:R-:W-:Y:S02]  /*13420*/  IMAD.X R13, R7, 0x1, R0, P1 ;  /* 0x00000001070d7824 */ /* 0x008fe400008e0600 */
[----:B------:R1:W-:Y:S04]  /*13430*/  STS.U16 [R6+UR4+0xe80], R15 ;  /* 0x000e800f06007988 */ /* 0x0003e80008000404 */
[----:B------:R3:W4:Y:S04]  /*13440*/  @!P0 LDG.E.U16 R5, desc[UR8][R12.64] ;  /* 0x000000080c058981 */ /* 0x000728000c1e1500 */
[----:B------:R-:W4:Y:S04]  /*13450*/  LDL R7, [R1+0x274] ;  /* 0x0002740001077983 */ /* 0x000f280000100800 */
[----:B------:R-:W4:Y:S01]  /*13460*/  LDL.LU R20, [R1+0x42c] ;  /* 0x00042c0001147983 */ /* 0x000f220000300800 */
[----:B---3--:R-:W-:-:S03]  /*13470*/  IADD3 R12, P1, R21, R2, RZ ;  /* 0x00000002150c7210 */ /* 0x008fc60007f3e0ff */
[----:B0-----:R-:W3:Y:S02]  /*13480*/  LDL.LU R27, [R1+0x6c] ;  /* 0x00006c00011b7983 */ /* 0x001ee40000300800 */
[----:B------:R-:W-:Y:S02]  /*13490*/  IMAD.X R13, R29, 0x1, R0, P1 ;  /* 0x000000011d0d7824 */ /* 0x000fe400008e0600 */
[----:B------:R-:W3:Y:S01]  /*134a0*/  LDL.LU R21, [R1+0x234] ;  /* 0x0002340001157983 */ /* 0x000ee20000300800 */
[----:B------:R-:W-:-:S03]  /*134b0*/  IADD3 R14, P1, R14, R2, RZ ;  /* 0x000000020e0e7210 */ /* 0x000fc60007f3e0ff */
[----:B------:R0:W3:Y:S02]  /*134c0*/  @!P0 LDG.E.U16 R4, desc[UR8][R12.64] ;  /* 0x000000080c048981 */ /* 0x0000e4000c1e1500 */
[----:B-1----:R-:W-:Y:S02]  /*134d0*/  IMAD.X R15, R9, 0x1, R0, P1 ;  /* 0x00000001090f7824 */ /* 0x002fe400008e0600 */
[----:B------:R-:W3:Y:S01]  /*134e0*/  LDL R9, [R1+0x40c] ;  /* 0x00040c0001097983 */ /* 0x000ee20000100800 */
[----:B0-----:R-:W-:-:S03]  /*134f0*/  PRMT R12, RZ, 0x7610, R12 ;  /* 0x00007610ff0c7816 */ /* 0x001fc6000000000c */
[----:B------:R-:W3:Y:S04]  /*13500*/  LDL.LU R29, [R1+0x68] ;  /* 0x00006800011d7983 */ /* 0x000ee80000300800 */
[----:B------:R2:W3:Y:S04]  /*13510*/  @!P0 LDG.E.U16 R12, desc[UR8][R14.64] ;  /* 0x000000080e0c8981 */ /* 0x0004e8000c1e1500 */
[----:B------:R-:W4:Y:S01]  /*13520*/  LDL.LU R15, [R1+0x48] ;  /* 0x00004800010f7983 */ /* 0x000f220000300800 */
[----:B------:R-:W-:Y:S02]  /*13530*/  PRMT R13, RZ, 0x7610, R13 ;  /* 0x00007610ff0d7816 */ /* 0x000fe4000000000d */
[----:B--2---:R-:W-:-:S02]  /*13540*/  IADD3 R14, P1, R8, R2, RZ ;  /* 0x00000002080e7210 */ /* 0x004fc40007f3e0ff */
[----:B------:R-:W2:Y:S04]  /*13550*/  LDL R8, [R1+0x3ec] ;  /* 0x0003ec0001087983 */ /* 0x000ea80000100800 */
[----:B----4-:R0:W-:Y:S04]  /*13560*/  STS.U16 [R6+UR4+0x1280], R15 ;  /* 0x0012800f06007988 */ /* 0x0101e80008000404 */
[----:B------:R1:W-:Y:S01]  /*13570*/  STS.U16 [R6+UR4+0x1680], R10 ;  /* 0x0016800a06007988 */ /* 0x0003e20008000404 */
[----:B0-----:R-:W-:-:S03]  /*13580*/  IMAD.X R15, R7, 0x1, R0, P1 ;  /* 0x00000001070f7824 */ /* 0x001fc600008e0600 */
[----:B------:R-:W4:Y:S04]  /*13590*/  LDL R7, [R1+0x298] ;  /* 0x0002980001077983 */ /* 0x000f280000100800 */
[----:B------:R0:W4:Y:S04]  /*135a0*/  @!P0 LDG.E.U16 R13, desc[UR8][R14.64] ;  /* 0x000000080e0d8981 */ /* 0x000128000c1e1500 */
[----:B-1----:R-:W4:Y:S04]  /*135b0*/  LDL R10, [R1+0x3cc] ;  /* 0x0003cc00010a7983 */ /* 0x002f280000100800 */
[----:B------:R1:W-:Y:S01]  /*135c0*/  STL [R1+0xb70], R20 ;  /* 0x000b701401007387 */ /* 0x0003e20000100800 */
[----:B0-----:R-:W-:-:S03]  /*135d0*/  IADD3 R14, P1, R20, R2, RZ ;  /* 0x00000002140e7210 */ /* 0x001fc60007f3e0ff */
[----:B-1----:R-:W2:Y:S01]  /*135e0*/  LDL.LU R20, [R1+0x258] ;  /* 0x0002580001147983 */ /* 0x002ea20000300800 */
[----:B------:R-:W-:Y:S01]  /*135f0*/  PRMT R17, RZ, 0x7610, R17 ;  /* 0x00007610ff117816 */ /* 0x000fe20000000011 */
[----:B---3--:R-:W-:-:S05]  /*13600*/  IMAD.X R15, R21, 0x1, R0, P1 ;  /* 0x00000001150f7824 */ /* 0x008fca00008e0600 */
[----:B------:R0:W3:Y:S01]  /*13610*/  @!P0 LDG.E.U16 R17, desc[UR8][R14.64] ;  /* 0x000000080e118981 */ /* 0x0000e2000c1e1500 */
[----:B------:R-:W-:Y:S02]  /*13620*/  PRMT R18, RZ, 0x7610, R18 ;  /* 0x00007610ff127816 */ /* 0x000fe40000000012 */
[----:B0-----:R-:W-:Y:S02]  /*13630*/  IADD3 R14, P1, R9, R2, RZ ;  /* 0x00000002090e7210 */ /* 0x001fe40007f3e0ff */
[----:B------:R-:W-:-:S03]  /*13640*/  PRMT R22, RZ, 0x7610, R22 ;  /* 0x00007610ff167816 */ /* 0x000fc60000000016 */
[----:B--2---:R-:W-:-:S05]  /*13650*/  IMAD.X R15, R20, 0x1, R0, P1 ;  /* 0x00000001140f7824 */ /* 0x004fca00008e0600 */
[----:B------:R0:W2:Y:S04]  /*13660*/  @!P0 LDG.E.U16 R18, desc[UR8][R14.64] ;  /* 0x000000080e128981 */ /* 0x0000a8000c1e1500 */
[----:B------:R1:W-:Y:S01]  /*13670*/  STL.64 [R1+0xb78], R20 ;  /* 0x000b781401007387 */ /* 0x0003e20000100a00 */
[----:B0-----:R-:W-:-:S05]  /*13680*/  IADD3 R14, P1, R8, R2, RZ ;  /* 0x00000002080e7210 */ /* 0x001fca0007f3e0ff */
[----:B----4-:R-:W-:Y:S02]  /*13690*/  IMAD.X R15, R7, 0x1, R0, P1 ;  /* 0x00000001070f7824 */ /* 0x010fe400008e0600 */
[----:B------:R-:W4:Y:S04]  /*136a0*/  LDL.LU R7, [R1+0x5c] ;  /* 0x00005c0001077983 */ /* 0x000f280000300800 */
[----:B------:R-:W3:Y:S04]  /*136b0*/  LDL.LU R8, [R1+0x44] ;  /* 0x0000440001087983 */ /* 0x000ee80000300800 */
[----:B------:R-:W2:Y:S04]  /*136c0*/  LDL.LU R9, [R1+0x34] ;  /* 0x0000340001097983 */ /* 0x000ea80000300800 */
[----:B-1----:R-:W2:Y:S04]  /*136d0*/  LDL.LU R21, [R1+0x24] ;  /* 0x0000240001157983 */ /* 0x002ea80000300800 */
[----:B------:R0:W2:Y:S04]  /*136e0*/  @!P0 LDG.E.U16 R22, desc[UR8][R14.64] ;  /* 0x000000080e168981 */ /* 0x0000a8000c1e1500 */
[----:B------:R-:W4:Y:S01]  /*136f0*/  LDL R15, [R1+0x2d8] ;  /* 0x0002d800010f7983 */ /* 0x000f220000100800 */
[----:B0-----:R-:W-:-:S02]  /*13700*/  IADD3 R14, P1, R10, R2, RZ ;  /* 0x000000020a0e7210 */ /* 0x001fc40007f3e0ff */
[----:B------:R-:W-:Y:S01]  /*13710*/  PRMT R24, RZ, 0x7610, R24 ;  /* 0x00007610ff187816 */ /* 0x000fe20000000018 */
[----:B------:R0:W-:Y:S04]  /*13720*/  STS.U16 [R6+UR4+0x1a80], R11 ;  /* 0x001a800b06007988 */ /* 0x0001e80008000404 */
[----:B------:R-:W2:Y:S04]  /*13730*/  LDL.LU R10, [R1+0x20] ;  /* 0x00002000010a7983 */ /* 0x000ea80000300800 */
[----:B------:R1:W-:Y:S04]  /*13740*/  STS.U16 [R6+UR4+0x1e80], R27 ;  /* 0x001e801b06007988 */ /* 0x0003e80008000404 */
[----:B0-----:R-:W2:Y:S04]  /*13750*/  LDL.LU R11, [R1+0x1c] ;  /* 0x00001c00010b7983 */ /* 0x001ea80000300800 */
[----:B------:R0:W-:Y:S04]  /*13760*/  STS.U16 [R6+UR4+0x2280], R29 ;  /* 0x0022801d06007988 */ /* 0x0001e80008000404 */
[----:B-1----:R-:W2:Y:S04]  /*13770*/  LDL.LU R27, [R1+0x18] ;  /* 0x00001800011b7983 */ /* 0x002ea80000300800 */
[----:B0-----:R-:W2:Y:S04]  /*13780*/  LDL.LU R29, [R1+0x14] ;  /* 0x00001400011d7983 */ /* 0x001ea80000300800 */
[----:B------:R-:W2:Y:S01]  /*13790*/  LDL.LU R20, [R1] ;  /* 0x0000000001147983 */ /* 0x000ea20000300800 */
[----:B----4-:R-:W-:-:S05]  /*137a0*/  IMAD.X R15, R15, 0x1, R0, P1 ;  /* 0x000000010f0f7824 */ /* 0x010fca00008e0600 */
[----:B------:R0:W4:Y:S04]  /*137b0*/  @!P0 LDG.E.U16 R24, desc[UR8][R14.64] ;  /* 0x000000080e188981 */ /* 0x000128000c1e1500 */
        /* <DEDUP_REMOVED lines=8> */
[----:B------:R-:W2:Y:S04]  /*13840*/  LDL.LU R14, [R1+0x60] ;  /* 0x00006000010e7983 */ /* 0x000ea80000300800 */
[----:B------:R-:W0:Y:S04]  /*13850*/  LDL R15, [R1+0x6dc] ;  /* 0x0006dc00010f7983 */ /* 0x000e280000100800 */
[----:B--2---:R0:W-:Y:S02]  /*13860*/  STS.U16 [R6+UR4+0x2a80], R14 ;  /* 0x002a800e06007988 */ /* 0x0041e40008000404 */
[----:B0-----:R-:W-:-:S02]  /*13870*/  IADD3 R14, P1, R15, R2, RZ ;  /* 0x000000020f0e7210 */ /* 0x001fc40007f3e0ff */
[----:B------:R-:W2:Y:S01]  /*13880*/  LDL R15, [R1+0x358] ;  /* 0x00035800010f7983 */ /* 0x000ea20000100800 */
[----:B------:R-:W0:Y:S01]  /*13890*/  S2R R6, SR_TID.X ;  /* 0x0000000000067919 */ /* 0x000e220000002100 */
[----:B------:R-:W-:Y:S02]  /*138a0*/  PRMT R28, RZ, 0x7610, R28 ;  /* 0x00007610ff1c7816 */ /* 0x000fe4000000001c */
[----:B------:R1:W-:Y:S04]  /*138b0*/  STL [R1+0xca0], R2 ;  /* 0x000ca00201007387 */ /* 0x0003e80000100800 */
[----:B-1----:R-:W4:Y:S04]  /*138c0*/  LDL.LU R2, [R1+0x4] ;  /* 0x0000040001027983 */ /* 0x002f280000300800 */
[----:B------:R1:W-:Y:S01]  /*138d0*/  STL [R1+0x854], R0 ;  /* 0x0008540001007387 */ /* 0x0003e20000100800 */
[----:B0-----:R-:W-:-:S05]  /*138e0*/  LOP3.LUT R6, R6, 0x3f, RZ, 0xc0, !PT ;  /* 0x0000003f06067812 */ /* 0x001fca00078ec0ff */
[----:B------:R-:W-:Y:S02]  /*138f0*/  IMAD.SHL.U32 R6, R6, 0x2, RZ ;  /* 0x0000000206067824 */ /* 0x000fe400078e00ff */
[----:B--2---:R-:W-:Y:S02]  /*13900*/  IMAD.X R15, R15, 0x1, R0, P1 ;  /* 0x000000010f0f7824 */ /* 0x004fe400008e0600 */
[----:B-1----:R-:W2:Y:S04]  /*13910*/  LDL.LU R0, [R1+0x8] ;  /* 0x0000080001007983 */ /* 0x002ea80000300800 */
[----:B------:R0:W3:Y:S02]  /*13920*/  @!P0 LDG.E.U16 R28, desc[UR8][R14.64] ;  /* 0x000000080e1c8981 */ /* 0x0000e4000c1e1500 */
[----:B0-----:R-:W-:-:S02]  /*13930*/  LOP3.LUT R14, R6, 0x50, RZ, 0x3c, !PT ;  /* 0x00000050060e7812 */ /* 0x001fc400078e3cff */
[----:B------:R-:W4:Y:S04]  /*13940*/  LDL.LU R6, [R1+0x2c] ;  /* 0x00002c0001067983 */ /* 0x000f280000300800 */
[----:B------:R0:W-:Y:S04]  /*13950*/  STS.U16 [R14+UR4+0x2e80], R7 ;  /* 0x002e80070e007988 */ /* 0x0001e80008000404 */
[----:B------:R1:W-:Y:S04]  /*13960*/  STS.U16 [R14+UR4+0x3280], R8 ;  /* 0x003280080e007988 */ /* 0x0003e80008000404 */
[----:B------:R1:W-:Y:S04]  /*13970*/  STS.U16 [R14+UR4+0x3680], R9 ;  /* 0x003680090e007988 */ /* 0x0003e80008000404 */
[----:B------:R-:W3:Y:S04]  /*13980*/  LDL.LU R15, [R1+0xc] ;  /* 0x00000c00010f7983 */ /* 0x000ee80000300800 */
[----:B0-----:R-:W3:Y:S04]  /*13990*/  LDL.LU R7, [R1+0x10b0] ;  /* 0x0010b00001077983 */ /* 0x001ee80000300800 */
[----:B-1----:R-:W3:Y:S04]  /*139a0*/  LDL.LU R8, [R1+0x10ac] ;  /* 0x0010ac0001087983 */ /* 0x002ee80000300800 */
[----:B------:R-:W3:Y:S04]  /*139b0*/  LDL.LU R9, [R1+0x10a8] ;  /* 0x0010a80001097983 */ /* 0x000ee80000300800 */
[----:B----4-:R0:W-:Y:S02]  /*139c0*/  STS.U16 [R14+UR4+0x3a80], R6 ;  /* 0x003a80060e007988 */ /* 0x0101e40008000404 */
[----:B0-----:R-:W0:Y:S02]  /*139d0*/  S2R R6, SR_TID.X ;  /* 0x0000000000067919 */ /* 0x001e240000002100 */
[----:B------:R1:W-:Y:S04]  /*139e0*/  STS.U16 [R14+UR4+0x3e80], R21 ;  /* 0x003e80150e007988 */ /* 0x0003e80008000404 */
[----:B-1----:R-:W4:Y:S01]  /*139f0*/  LDL.LU R21, [R1+0x88] ;  /* 0x0000880001157983 */ /* 0x002f220000300800 */
[----:B0-----:R-:W-:-:S05]  /*13a00*/  LOP3.LUT R6, R6, 0x3f, RZ, 0xc0, !PT ;  /* 0x0000003f06067812 */ /* 0x001fca00078ec0ff */
[----:B------:R-:W-:-:S05]  /*13a10*/  IMAD.SHL.U32 R6, R6, 0x2, RZ ;  /* 0x0000000206067824 */ /* 0x000fca00078e00ff */
[----:B------:R-:W-:Y:S02]  /*13a20*/  LOP3.LUT R14, R6, 0x60, RZ, 0x3c, !PT ;  /* 0x00000060060e7812 */ /* 0x000fe400078e3cff */
[----:B------:R-:W4:Y:S04]  /*13a30*/  LDL.LU R6, [R1+0x10] ;  /* 0x0000100001067983 */ /* 0x000f280000300800 */
[----:B------:R0:W-:Y:S04]  /*13a40*/  STS.U16 [R14+UR4+0x300], R10 ;  /* 0x0003000a0e007988 */ /* 0x0001e80008000404 */
[----:B------:R1:W-:Y:S04]  /*13a50*/  STS.U16 [R14+UR4+0x700], R11 ;  /* 0x0007000b0e007988 */ /* 0x0003e80008000404 */
[----:B------:R2:W-:Y:S04]  /*13a60*/  STS.U16 [R14+UR4+0xb00], R27 ;  /* 0x000b001b0e007988 */ /* 0x0005e80008000404 */
[----:B0-----:R-:W4:Y:S04]  /*13a70*/  LDL.LU R10, [R1+0x10a4] ;  /* 0x0010a400010a7983 */ /* 0x001f280000300800 */
[----:B-1----:R-:W4:Y:S04]  /*13a80*/  LDL.LU R11, [R1+0x10a0] ;  /* 0x0010a000010b7983 */ /* 0x002f280000300800 */
[----:B--2---:R-:W2:Y:S04]  /*13a90*/  LDL.LU R27, [R1+0x109c] ;  /* 0x00109c00011b7983 */ /* 0x004ea80000300800 */
[----:B------:R0:W-:Y:S04]  /*13aa0*/  STS.U16 [R14+UR4+0xf00], R29 ;  /* 0x000f001d0e007988 */ /* 0x0001e80008000404 */
[----:B0-----:R-:W2:Y:S04]  /*13ab0*/  LDL.LU R29, [R1+0x1098] ;  /* 0x00109800011d7983 */ /* 0x001ea80000300800 */
[----:B------:R0:W-:Y:S02]  /*13ac0*/  STS.U16 [R14+UR4+0x1b00], R0 ;  /* 0x001b00000e007988 */ /* 0x0001e40008000404 */
[----:B0-----:R-:W0:Y:S02]  /*13ad0*/  S2R R0, SR_TID.X ;  /* 0x0000000000007919 */ /* 0x001e240000002100 */
[----:B---3--:R0:W-:Y:S04]  /*13ae0*/  STS.U16 [R14+UR4+0x1700], R15 ;  /* 0x0017000f0e007988 */ /* 0x0081e80008000404 */
[----:B------:R1:W-:Y:S04]  /*13af0*/  STS.U16 [R14+UR4+0x3b00], R8 ;  /* 0x003b00080e007988 */ /* 0x0003e80008000404 */
[----:B------:R3:W-:Y:S04]  /*13b00*/  STS.U16 [R14+UR4+0x3f00], R7 ;  /* 0x003f00070e007988 */ /* 0x0007e80008000404 */
[----:B------:R-:W-:Y:S01]  /*13b10*/  STS.U16 [R14+UR4+0x1f00], R2 ;  /* 0x001f00020e007988 */ /* 0x000fe20008000404 */
[C---:B0-----:R-:W-:Y:S01]  /*13b20*/  IMAD.SHL.U32 R15, R0.reuse, 0x8, RZ ;  /* 0x00000008000f7824 */ /* 0x041fe200078e00ff */
[----:B-1----:R-:W-:-:S04]  /*13b30*/  LOP3.LUT R8, R0, 0x7, RZ, 0xc0, !PT ;  /* 0x0000000700087812 */ /* 0x002fc800078ec0ff */
[----:B------:R-:W-:-:S05]  /*13b40*/  LOP3.LUT R15, R15, 0x30, RZ, 0xc0, !PT ;  /* 0x000000300f0f7812 */ /* 0x000fca00078ec0ff */
[----:B---3--:R-:W-:Y:S01]  /*13b50*/  IMAD R7, R8, 0x40, R15 ;  /* 0x0000004008077824 */ /* 0x008fe200078e020f */
[----:B------:R-:W-:Y:S04]  /*13b60*/  STS.U16 [R14+UR4+0x2300], R20 ;  /* 0x002300140e007988 */ /* 0x000fe80008000404 */
[----:B------:R-:W-:Y:S04]  /*13b70*/  STS.U16 [R14+UR4+0x3700], R9 ;  /* 0x003700090e007988 */ /* 0x000fe80008000404 */
[----:B----4-:R0:W-:Y:S02]  /*13b80*/  STS.U16 [R14+UR4+0x1300], R6 ;  /* 0x001300060e007988 */ /* 0x0101e40008000404 */
[----:B0-----:R-:W0:Y:S02]  /*13b90*/  S2R R6, SR_TID.X ;  /* 0x0000000000067919 */ /* 0x001e240000002100 */
[----:B------:R-:W-:Y:S04]  /*13ba0*/  STS.U16 [R14+UR4+0x3300], R10 ;  /* 0x0033000a0e007988 */ /* 0x000fe80008000404 */
[----:B------:R-:W-:Y:S04]  /*13bb0*/  STS.U16 [R14+UR4+0x2f00], R11 ;  /* 0x002f000b0e007988 */ /* 0x000fe80008000404 */
[----:B--2---:R-:W-:Y:S01]  /*13bc0*/  STS.U16 [R14+UR4+0x2b00], R27 ;  /* 0x002b001b0e007988 */ /* 0x004fe20008000404 */
[----:B0-----:R-:W-:-:S05]  /*13bd0*/  LOP3.LUT R6, R6, 0x3f, RZ, 0xc0, !PT ;  /* 0x0000003f06067812 */ /* 0x001fca00078ec0ff */
[----:B------:R-:W-:Y:S01]  /*13be0*/  IMAD.SHL.U32 R6, R6, 0x2, RZ ;  /* 0x0000000206067824 */ /* 0x000fe200078e00ff */
[----:B------:R-:W-:Y:S04]  /*13bf0*/  STS.U16 [R14+UR4+0x2700], R29 ;  /* 0x0027001d0e007988 */ /* 0x000fe80008000404 */
[----:B------:R-:W-:-:S05]  /*13c00*/  LOP3.LUT R15, R6, 0x70, RZ, 0x3c, !PT ;  /* 0x00000070060f7812 */ /* 0x000fca00078e3cff */
[----:B------:R-:W-:Y:S04]  /*13c10*/  STS.U16 [R15+UR4+0x380], R25 ;  /* 0x000380190f007988 */ /* 0x000fe80008000404 */
[----:B------:R0:W-:Y:S04]  /*13c20*/  STS.U16 [R15+UR4+0x3380], R24 ;  /* 0x003380180f007988 */ /* 0x0001e80008000404 */
[----:B------:R1:W-:Y:S04]  /*13c30*/  STS.U16 [R15+UR4+0x3780], R26 ;  /* 0x0037801a0f007988 */ /* 0x0003e80008000404 */
[----:B0-----:R-:W2:Y:S04]  /*13c40*/  LDL.LU.64 R24, [R1+0x5c0] ;  /* 0x0005c00001187983 */ /* 0x001ea80000300a00 */
[----:B-1----:R-:W3:Y:S01]  /*13c50*/  LDL.LU.64 R26, [R1+0x5c8] ;  /* 0x0005c800011a7983 */ /* 0x002ee20000300a00 */
[----:B------:R-:W0:Y:S03]  /*13c60*/  S2UR UR6, SR_CgaCtaId ;  /* 0x00000000000679c3 */ /* 0x000e260000008800 */
[----:B------:R-:W-:Y:S04]  /*13c70*/  STS.U16 [R15+UR4+0x3f80], R21 ;  /* 0x003f80150f007988 */ /* 0x000fe80008000404 */
        /* <DEDUP_REMOVED lines=12> */
[----:B---3--:R-:W-:Y:S04]  /*13d40*/  STL.64 [R1+0x1090], R26 ;  /* 0x0010901a01007387 */ /* 0x008fe80000100a00 */
[----:B--2---:R1:W-:Y:S04]  /*13d50*/  STL.64 [R1+0x1088], R24 ;  /* 0x0010881801007387 */ /* 0x0043e80000100a00 */
[----:B-1----:R-:W2:Y:S04]  /*13d60*/  LDL.LU.64 R24, [R1+0x620] ;  /* 0x0006200001187983 */ /* 0x002ea80000300a00 */
[----:B------:R-:W2:Y:S01]  /*13d70*/  LDL.LU.64 R26, [R1+0x628] ;  /* 0x00062800011a7983 */ /* 0x000ea20000300a00 */
[----:B------:R-:W-:Y:S01]  /*13d80*/  IMAD R9, R8, 0x90, RZ ;  /* 0x0000009008097824 */ /* 0x000fe200078e02ff */
[C---:B------:R-:W-:Y:S01]  /*13d90*/  LOP3.LUT R14, R0.reuse, 0x20, RZ, 0xc0, !PT ;  /* 0x00000020000e7812 */ /* 0x040fe200078ec0ff */
[C---:B------:R-:W-:Y:S01]  /*13da0*/  IMAD.SHL.U32 R8, R0.reuse, 0x2, RZ ;  /* 0x0000000200087824 */ /* 0x040fe200078e00ff */
[----:B------:R-:W-:Y:S01]  /*13db0*/  UMOV UR5, 0x400 ;  /* 0x0000040000057882 */ /* 0x000fe20000000000 */
[----:B------:R-:W-:Y:S01]  /*13dc0*/  IMAD.SHL.U32 R23, R0, 0x20, RZ ;  /* 0x0000002000177824 */ /* 0x000fe200078e00ff */
[----:B0-----:R-:W-:Y:S01]  /*13dd0*/  ULEA UR5, UR6, UR5, 0x18 ;  /* 0x0000000506057291 */ /* 0x001fe2000f8ec03f */
[----:B------:R-:W-:Y:S01]  /*13de0*/  IMAD.SHL.U32 R14, R14, 0x20, RZ ;  /* 0x000000200e0e7824 */ /* 0x000fe200078e00ff */
[----:B------:R-:W-:-:S02]  /*13df0*/  LOP3.LUT R6, R9, 0x30, R8, 0x78, !PT ;  /* 0x0000003009067812 */ /* 0x000fc400078e7808 */
[----:B------:R-:W-:Y:S02]  /*13e00*/  LOP3.LUT R7, R7, 0x10, R8, 0x78, !PT ;  /* 0x0000001007077812 */ /* 0x000fe400078e7808 */
[----:B------:R-:W-:Y:S01]  /*13e10*/  LOP3.LUT R14, R6, R14, RZ, 0xfc, !PT ;  /* 0x0000000e060e7212 */ /* 0x000fe200078efcff */
[----:B------:R-:W-:Y:S01]  /*13e20*/  BAR.SYNC.DEFER_BLOCKING 0x0 ;  /* 0x0000000000007b1d */ /* 0x000fe20000010000 */
[----:B------:R-:W-:-:S05]  /*13e30*/  LOP3.LUT R23, R7, 0x200, R23, 0xf8, !PT ;  /* 0x0000020007177812 */ /* 0x000fca00078ef817 */
[----:B------:R-:W-:Y:S04]  /*13e40*/  LDSM.16.MT88.4 R8, [R23+UR5+0x4000] ;  /* 0x004000051708783b */ /* 0x000fe80008004200 */
[----:B------:R-:W0:Y:S04]  /*13e50*/  LDSM.16.M88.4 R16, [R14+UR5] ;  /* 0x000000050e10783b */ /* 0x000e280008000200 */
[----:B0-----:R-:W-:Y:S01]  /*13e60*/  STL.64 [R1+0x68], R18 ;  /* 0x0000681201007387 */ /* 0x001fe20000100a00 */
[----:B--2---:R-:W-:-:S15]  /*13e70*/  HMMA.16816.F32 R24, R8, R16, R24 ;  /* 0x000000100818723c */ /* 0x004fde0000001818 */
[----:B------:R-:W-:-:S08]  /*13e80*/  NOP ;  /* 0x0000000000007918 */ /* 0x000fd00000000000 */
[----:B------:R-:W-:Y:S04]  /*13e90*/  STL.64 [R1+0x70], R24 ;  /* 0x0000701801007387 */ /* 0x000fe80000100a00 */
[----:B------:R0:W-:Y:S04]  /*13ea0*/  STL.64 [R1+0x78], R26 ;  /* 0x0000781a01007387 */ /* 0x0001e80000100a00 */
[----:B0-----:R-:W2:Y:S04]  /*13eb0*/  LDL.LU.64 R26, [R1+0x1090] ;  /* 0x00109000011a7983 */ /* 0x001ea80000300a00 */
[----:B------:R-:W2:Y:S01]  /*13ec0*/  LDL.LU.64 R24, [R1+0x1088] ;  /* 0x0010880001187983 */ /* 0x000ea20000300a00 */
[----:B------:R-:W-:-:S05]  /*13ed0*/  LOP3.LUT R3, R23, 0x20, RZ, 0x3c, !PT ;  /* 0x0000002017037812 */ /* 0x000fca00078e3cff */
[----:B------:R-:W0:Y:S04]  /*13ee0*/  LDSM.16.MT88.4 R4, [R3+UR5+0x4000] ;  /* 0x004000050304783b */ /* 0x000e280008004200 */
[----:B0-----:R-:W-:Y:S04]  /*13ef0*/  STL.64 [R1+0x1038], R6 ;  /* 0x0010380601007387 */ /* 0x001fe80000100a00 */
[----:B------:R0:W-:Y:S01]  /*13f00*/  STL.64 [R1+0x1030], R4 ;  /* 0x0010300401007387 */ /* 0x0001e20000100a00 */
[----:B--2---:R-:W-:Y:S03]  /*13f10*/  HMMA.16816.F32 R24, R4, R16, R24 ;  /* 0x000000100418723c */ /* 0x004fe60000001818 */
[----:B0-----:R-:W2:Y:S04]  /*13f20*/  LDL.LU.64 R4, [R1+0x6a0] ;  /* 0x0006a00001047983 */ /* 0x001ea80000300a00 */
[----:B------:R-:W2:-:S15]  /*13f30*/  LDL.LU.64 R6, [R1+0x6a8] ;  /* 0x0006a80001067983 */ /* 0x000e9e0000300a00 */
[----:B------:R-:W-:-:S02]  /*13f40*/  NOP ;  /* 0x0000000000007918 */ /* 0x000fc40000000000 */
[----:B------:R-:W-:Y:S02]  /*13f50*/  IMAD.MOV.U32 R16, RZ, RZ, R27 ;  /* 0x000000ffff107224 */ /* 0x000fe400078e001b */
[----:B------:R-:W-:Y:S02]  /*13f60*/  IMAD.MOV.U32 R18, RZ, RZ, R25 ;  /* 0x000000ffff127224 */ /* 0x000fe400078e0019 */
[----:B------:R-:W-:Y:S02]  /*13f70*/  IMAD.MOV.U32 R19, RZ, RZ, R24 ;  /* 0x000000ffff137224 */ /* 0x000fe400078e0018 */
[----:B------:R-:W-:Y:S01]  /*13f80*/  IMAD.MOV.U32 R17, RZ, RZ, R26 ;  /* 0x000000ffff117224 */ /* 0x000fe200078e001a */
[----:B------:R-:W-:Y:S04]  /*13f90*/  STL [R1+0xfc4], R16 ;  /* 0x000fc41001007387 */ /* 0x000fe80000100800 */
[----:B------:R-:W-:Y:S04]  /*13fa0*/  STL [R1+0xfc0], R18 ;  /* 0x000fc01201007387 */ /* 0x000fe80000100800 */
[----:B------:R-:W-:Y:S04]  /*13fb0*/  STL [R1+0xfbc], R19 ;  /* 0x000fbc1301007387 */ /* 0x000fe80000100800 */
[----:B------:R-:W-:Y:S04]  /*13fc0*/  STL [R1+0xfb8], R17 ;  /* 0x000fb81101007387 */ /* 0x000fe80000100800 */
[----:B------:R-:W0:Y:S04]  /*13fd0*/  LDSM.16.M88.4 R16, [R14+UR5+0x800] ;  /* 0x000800050e10783b */ /* 0x000e280008000200 */
[----:B------:R-:W1:Y:S01]  /*13fe0*/  LDSM.16.M88.4 R24, [R14+UR5+0x1000] ;  /* 0x001000050e18783b */ /* 0x000e620008000200 */
[----:B0-----:R-:W-:-:S05]  /*13ff0*/  IMAD.MOV.U32 R22, RZ, RZ, R18 ;  /* 0x000000ffff167224 */ /* 0x001fca00078e0012 */
[----:B------:R-:W-:Y:S04]  /*14000*/  STL.64 [R1+0x1050], R22 ;  /* 0x0010501601007387 */ /* 0x000fe80000100a00 */
[----:B------:R-:W-:Y:S04]  /*14010*/  STL [R1+0x5c], R19 ;  /* 0x00005c1301007387 */ /* 0x000fe80000100800 */
[----:B------:R-:W0:Y:S04]  /*14020*/  LDSM.16.M88.4 R20, [R14+UR5+0x1800] ;  /* 0x001800050e14783b */ /* 0x000e280008000200 */
[----:B-1----:R-:W-:Y:S04]  /*14030*/  STL.64 [R1+0x40], R24 ;  /* 0x0000401801007387 */ /* 0x002fe80000100a00 */
[----:B------:R-:W-:Y:S04]  /*14040*/  STL.64 [R1+0x48], R26 ;  /* 0x0000481a01007387 */ /* 0x000fe80000100a00 */
[----:B------:R-:W1:Y:S04]  /*14050*/  LDSM.16.M88.4 R24, [R14+UR5+0x2000] ;  /* 0x002000050e18783b */ /* 0x000e680008000200 */
[----:B0-----:R-:W-:Y:S04]  /*14060*/  STL.64 [R1+0x30], R20 ;  /* 0x0000301401007387 */ /* 0x001fe80000100a00 */
[----:B------:R-:W-:Y:S04]  /*14070*/  STL.64 [R1+0x38], R22 ;  /* 0x0000381601007387 */ /* 0x000fe80000100a00 */
[----:B------:R-:W-:Y:S04]  /*14080*/  LDSM.16.M88.4 R20, [R14+UR5+0x2800] ;  /* 0x002800050e14783b */ /* 0x000fe80008000200 */
[----:B-1----:R-:W-:Y:S04]  /*14090*/  STL.64 [R1+0x20], R24 ;  /* 0x0000201801007387 */ /* 0x002fe80000100a00 */
[----:B------:R-:W-:Y:S04]  /*140a0*/  STL.64 [R1+0x28], R26 ;  /* 0x0000281a01007387 */ /* 0x000fe80000100a00 */
[----:B------:R-:W0:Y:S02]  /*140b0*/  LDSM.16.M88.4 R24, [R14+UR5+0x3000] ;  /* 0x003000050e18783b */ /* 0x000e240008000200 */
[----:B0-----:R-:W-:-:S02]  /*140c0*/  IMAD.MOV.U32 R2, RZ, RZ, R24 ;  /* 0x000000ffff027224 */ /* 0x001fc400078e0018 */
[----:B------:R-:W-:Y:S01]  /*140d0*/  STL.64 [R1+0x8], R26 ;  /* 0x0000081a01007387 */ /* 0x000fe20000100a00 */
[----:B------:R-:W-:-:S03]  /*140e0*/  IMAD.MOV.U32 R0, RZ, RZ, R25 ;  /* 0x000000ffff007224 */ /* 0x000fc600078e0019 */
[----:B------:R-:W0:Y:S01]  /*140f0*/  LDSM.16.M88.4 R24, [R14+UR5+0x3800] ;  /* 0x003800050e18783b */ /* 0x000e220008000200 */
[----:B------:R-:W-:Y:S02]  /*14100*/  IMAD.MOV.U32 R12, RZ, RZ, R2 ;  /* 0x000000ffff0c7224 */ /* 0x000fe400078e0002 */
[----:B------:R-:W-:Y:S01]  /*14110*/  IMAD.MOV.U32 R13, RZ, RZ, R0 ;  /* 0x000000ffff0d7224 */ /* 0x000fe200078e0000 */
[----:B------:R-:W-:Y:S04]  /*14120*/  STL [R1+0xfcc], R14 ;  /* 0x000fcc0e01007387 */ /* 0x000fe80000100800 */
[----:B------:R-:W-:Y:S04]  /*14130*/  STL.64 [R1+0x18], R22 ;  /* 0x0000181601007387 */ /* 0x000fe80000100a00 */
[----:B------:R-:W-:Y:S04]  /*14140*/  STL.64 [R1+0x1058], R20 ;  /* 0x0010581401007387 */ /* 0x000fe80000100a00 */
[----:B------:R-:W-:Y:S04]  /*14150*/  STL.64 [R1+0x1080], R12 ;  /* 0x0010800c01007387 */ /* 0x000fe80000100a00 */
[----:B0-----:R0:W-:Y:S04]  /*14160*/  STL [R1+0xf0c], R26 ;  /* 0x000f0c1a01007387 */ /* 0x0011e80000100800 */
[----:B------:R-:W-:Y:S01]  /*14170*/  STL [R1+0xf08], R27 ;  /* 0x000f081b01007387 */ /* 0x000fe20000100800 */
[----:B0-----:R-:W-:Y:S01]  /*14180*/  IMAD.MOV.U32 R26, RZ, RZ, R17 ;  /* 0x000000ffff1a7224 */ /* 0x001fe200078e0011 */
[----:B--2---:R-:W-:-:S15]  /*14190*/  HMMA.16816.F32 R4, R8, R16, R4 ;  /* 0x000000100804723c */ /* 0x004fde0000001804 */
[----:B------:R-:W-:-:S08]  /*141a0*/  NOP ;  /* 0x0000000000007918 */ /* 0x000fd00000000000 */
[----:B------:R-:W-:Y:S04]  /*141b0*/  STL [R1+0x164], R5 ;  /* 0x0001640501007387 */ /* 0x000fe80000100800 */
[----:B------:R-:W-:Y:S04]  /*141c0*/  STL.64 [R1+0x168], R6 ;  /* 0x0001680601007387 */ /* 0x000fe80000100a00 */
[----:B------:R-:W2:Y:S04]  /*141d0*/  LDL.LU.64 R12, [R1+0x690] ;  /* 0x00069000010c7983 */ /* 0x000ea80000300a00 */
[----:B------:R-:W2:Y:S04]  /*141e0*/  LDL.LU.64 R14, [R1+0x698] ;  /* 0x00069800010e7983 */ /* 0x000ea80000300a00 */
[----:B------:R-:W-:Y:S04]  /*141f0*/  STL [R1+0x1068], R26 ;  /* 0x0010681a01007387 */ /* 0x000fe80000100800 */
[----:B------:R0:W-:Y:S04]  /*14200*/  STL.64 [R1+0x1060], R24 ;  /* 0x0010601801007387 */ /* 0x0001e80000100a00 */
[----:B0-----:R-:W3:Y:S04]  /*14210*/  LDL.LU.64 R24, [R1+0x680] ;  /* 0x0006800001187983 */ /* 0x001ee80000300a00 */
[----:B------:R-:W4:Y:S04]  /*14220*/  LDL.LU.64 R26, [R1+0x688] ;  /* 0x00068800011a7983 */ /* 0x000f280000300a00 */
[----:B----4-:R-:W-:Y:S04]  /*14230*/  STL.64 [R1+0x1078], R26 ;  /* 0x0010781a01007387 */ /* 0x010fe80000100a00 */
[----:B---3--:R0:W-:Y:S04]  /*14240*/  STL.64 [R1+0x1070], R24 ;  /* 0x0010701801007387 */ /* 0x0081e80000100a00 */
[----:B0-----:R-:W2:Y:S01]  /*14250*/  LDL.LU.64 R24, [R1+0x40] ;  /* 0x0000400001187983 */ /* 0x001ea20000300a00 */
[----:B------:R-:W-:-:S03]  /*14260*/  IMAD.MOV.U32 R17, RZ, RZ, R4 ;  /* 0x000000ffff117224 */ /* 0x000fc600078e0004 */
[----:B------:R-:W3:Y:S01]  /*14270*/  LDL.LU.64 R20, [R1+0x670] ;  /* 0x0006700001147983 */ /* 0x000ee20000300a00 */
[----:B------:R-:W-:-:S03]  /*14280*/  IMAD.MOV.U32 R28, RZ, RZ, R16 ;  /* 0x000000ffff1c7224 */ /* 0x000fc600078e0010 */
[----:B------:R-:W3:Y:S04]  /*14290*/  LDL.LU.64 R22, [R1+0x678] ;  /* 0x0006780001167983 */ /* 0x000ee80000300a00 */
[----:B------:R-:W4:Y:S04]  /*142a0*/  LDL.LU.64 R4, [R1+0x660] ;  /* 0x0006600001047983 */ /* 0x000f280000300a00 */
[----:B------:R-:W4:Y:S04]  /*142b0*/  LDL.LU.64 R6, [R1+0x668] ;  /* 0x0006680001067983 */ /* 0x000f280000300a00 */
[----:B------:R0:W-:Y:S04]  /*142c0*/  STL [R1+0xfc8], R17 ;  /* 0x000fc81101007387 */ /* 0x0001e80000100800 */
[----:B0-----:R-:W3:Y:S01]  /*142d0*/  LDL.LU.64 R16, [R1+0x30] ;  /* 0x0000300001107983 */ /* 0x001ee20000300a00 */
[----:B--2---:R-:W-:-:S15]  /*142e0*/  HMMA.16816.F32 R12, R8, R24, R12 ;  /* 0x00000018080c723c */ /* 0x004fde000000180c */
[----:B------:R-:W-:-:S08]  /*142f0*/  NOP ;  /* 0x0000000000007918 */ /* 0x000fd00000000000 */
[----:B------:R0:W-:Y:S04]  /*14300*/  STL.64 [R1+0x150], R12 ;  /* 0x0001500c01007387 */ /* 0x0001e80000100a00 */
[----:B------:R1:W-:Y:S04]  /*14310*/  STL.64 [R1+0x158], R14 ;  /* 0x0001580e01007387 */ /* 0x0003e80000100a00 */
[----:B0-----:R-:W2:Y:S01]  /*14320*/  LDL.LU.64 R12, [R1+0x1080] ;  /* 0x00108000010c7983 */ /* 0x001ea20000300a00 */
[----:B-1----:R-:W-:-:S03]  /*14330*/  IMAD.MOV.U32 R15, RZ, RZ, R24 ;  /* 0x000000ffff0f7224 */ /* 0x002fc600078e0018 */
[----:B------:R-:W4:Y:S01]  /*14340*/  LDL.LU.64 R26, [R1+0x1078] ;  /* 0x00107800011a7983 */ /* 0x000f220000300a00 */
[----:B------:R-:W-:-:S03]  /*14350*/  IMAD.MOV.U32 R14, RZ, RZ, R25 ;  /* 0x000000ffff0e7224 */ /* 0x000fc600078e0019 */
[----:B------:R-:W4:Y:S01]  /*14360*/  LDL.LU.64 R24, [R1+0x1070] ;  /* 0x0010700001187983 */ /* 0x000f220000300a00 */
[----:B---3--:R-:W-:Y:S02]  /*14370*/  IMAD.MOV.U32 R2, RZ, RZ, R16 ;  /* 0x000000ffff027224 */ /* 0x008fe400078e0010 */
[----:B------:R-:W-:Y:S01]  /*14380*/  IMAD.MOV.U32 R0, RZ, RZ, R17 ;  /* 0x000000ffff007224 */ /* 0x000fe200078e0011 */
[----:B----4-:R-:W-:-:S15]  /*14390*/  HMMA.16816.F32 R24, R8, R16, R24 ;  /* 0x000000100818723c */ /* 0x010fde0000001818 */
[----:B------:R-:W-:-:S09]  /*143a0*/  NOP ;  /* 0x0000000000007918 */ /* 0x000fd20000000000 */
[----:B------:R-:W-:Y:S02]  /*143b0*/  IMAD.MOV.U32 R18, RZ, RZ, R26 ;  /* 0x000000ffff127224 */ /* 0x000fe400078e001a */
[----:B------:R-:W-:Y:S01]  /*143c0*/  IMAD.MOV.U32 R19, RZ, RZ, R27 ;  /* 0x000000ffff137224 */ /* 0x000fe200078e001b */
[----:B------:R-:W3:Y:S01]  /*143d0*/  LDL.LU R26, [R1+0x1068] ;  /* 0x00106800011a7983 */ /* 0x000ee20000300800 */
[----:B------:R-:W-:Y:S02]  /*143e0*/  IMAD.MOV.U32 R17, RZ, RZ, R24 ;  /* 0x000000ffff117224 */ /* 0x000fe400078e0018 */
[----:B------:R-:W-:Y:S02]  /*143f0*/  IMAD.MOV.U32 R16, RZ, RZ, R25 ;  /* 0x000000ffff107224 */ /* 0x000fe400078e0019 */
[----:B------:R-:W4:Y:S04]  /*14400*/  LDL.LU.64 R24, [R1+0x1060] ;  /* 0x0010600001187983 */ /* 0x000f280000300a00 */
[----:B------:R-:W-:Y:S04]  /*14410*/  STL.64 [R1+0xfd8], R18 ;  /* 0x000fd81201007387 */ /* 0x000fe80000100a00 */
[----:B------:R0:W-:Y:S02]  /*14420*/  STL.64 [R1+0xfd0], R16 ;  /* 0x000fd01001007387 */ /* 0x0001e40000100a00 */
[----:B0-----:R-:W-:-:S02]  /*14430*/  IMAD.MOV.U32 R16, RZ, RZ, R15 ;  /* 0x000000ffff107224 */ /* 0x001fc400078e000f */
[----:B------:R-:W-:-:S05]  /*14440*/  IMAD.MOV.U32 R17, RZ, RZ, R14 ;  /* 0x000000ffff117224 */ /* 0x000fca00078e000e */
[----:B------:R0:W-:Y:S04]  /*14450*/  STL.64 [R1+0x1028], R16 ;  /* 0x0010281001007387 */ /* 0x0001e80000100a00 */
[----:B0-----:R-:W2:Y:S02]  /*14460*/  LDL.LU.64 R16, [R1+0x20] ;  /* 0x0000200001107983 */ /* 0x001ea40000300a00 */
[----:B--2---:R-:W-:-:S15]  /*14470*/  HMMA.16816.F32 R20, R8, R16, R20 ;  /* 0x000000100814723c */ /* 0x004fde0000001814 */
[----:B------:R-:W-:-:S08]  /*14480*/  NOP ;  /* 0x0000000000007918 */ /* 0x000fd00000000000 */
[----:B------:R0:W-:Y:S04]  /*14490*/  STL.64 [R1+0x130], R20 ;  /* 0x0001301401007387 */ /* 0x0001e80000100a00 */
[----:B------:R1:W-:Y:S04]  /*144a0*/  STL.64 [R1+0x138], R22 ;  /* 0x0001381601007387 */ /* 0x0003e80000100a00 */
[----:B0-----:R-:W2:Y:S04]  /*144b0*/  LDL.LU.64 R20, [R1+0x1058] ;  /* 0x0010580001147983 */ /* 0x001ea80000300a00 */
[----:B-1----:R-:W4:Y:S01]  /*144c0*/  LDL.LU.64 R22, [R1+0x1050] ;  /* 0x0010500001167983 */ /* 0x002f220000300a00 */
[----:B--2---:R-:W-:-:S15]  /*144d0*/  HMMA.16816.F32 R4, R8, R20, R4 ;  /* 0x000000140804723c */ /* 0x004fde0000001804 */
[----:B------:R-:W-:-:S09]  /*144e0*/  NOP ;  /* 0x0000000000007918 */ /* 0x000fd20000000000 */
[----:B------:R-:W-:Y:S01]  /*144f0*/  IMAD.MOV.U32 R27, RZ, RZ, R5 ;  /* 0x000000ffff1b7224 */ /* 0x000fe200078e0005 */
[----:B------:R-:W-:Y:S04]  /*14500*/  STL [R1+0x120], R4 ;  /* 0x0001200401007387 */ /* 0x000fe80000100800 */
[----:B---3--:R-:W-:Y:S04]  /*14510*/  STL.64 [R1+0x1048], R26 ;  /* 0x0010481a01007387 */ /* 0x008fe80000100a00 */
[----:B----4-:R0:W-:Y:S04]  /*14520*/  STL.64 [R1+0x1040], R24 ;  /* 0x0010401801007387 */ /* 0x0101e80000100a00 */
[----:B0-----:R-:W2:Y:S04]  /*14530*/  LDL.LU.64 R24, [R1+0x640] ;  /* 0x0006400001187983 */ /* 0x001ea80000300a00 */
[----:B------:R-:W2:Y:S01]  /*14540*/  LDL.LU.64 R26, [R1+0x648] ;  /* 0x00064800011a7983 */ /* 0x000ea20000300a00 */
[----:B------:R-:W-:-:S02]  /*14550*/  IMAD.MOV.U32 R15, RZ, RZ, R16 ;  /* 0x000000ffff0f7224 */ /* 0x000fc400078e0010 */
[----:B------:R-:W-:Y:S01]  /*14560*/  IMAD.MOV.U32 R14, RZ, RZ, R17 ;  /* 0x000000ffff0e7224 */ /* 0x000fe200078e0011 */
[----:B------:R-:W3:Y:S01]  /*14570*/  LDL.LU.64 R4, [R1+0x630] ;  /* 0x0006300001047983 */ /* 0x000ee20000300a00 */
[----:B------:R-:W-:Y:S02]  /*14580*/  IMAD.MOV.U32 R17, RZ, RZ, R20 ;  /* 0x000000ffff117224 */ /* 0x000fe400078e0014 */
[----:B------:R-:W-:Y:S02]  /*14590*/  IMAD.MOV.U32 R16, RZ, RZ, R21 ;  /* 0x000000ffff107224 */ /* 0x000fe400078e0015 */
[----:B------:R-:W-:Y:S02]  /*145a0*/  IMAD.MOV.U32 R21, RZ, RZ, R6 ;  /* 0x000000ffff157224 */ /* 0x000fe400078e0006 */
[----:B------:R-:W-:Y:S02]  /*145b0*/  IMAD.MOV.U32 R20, RZ, RZ, R7 ;  /* 0x000000ffff147224 */ /* 0x000fe400078e0007 */
[----:B------:R-:W3:Y:S04]  /*145c0*/  LDL.LU.64 R6, [R1+0x638] ;  /* 0x0006380001067983 */ /* 0x000ee80000300a00 */
[----:B------:R-:W-:Y:S04]  /*145d0*/  STL.64 [R1+0xfe8], R22 ;  /* 0x000fe81601007387 */ /* 0x000fe80000100a00 */
[----:B------:R0:W-:Y:S02]  /*145e0*/  STL.64 [R1+0xfe0], R20 ;  /* 0x000fe01401007387 */ /* 0x0001e40000100a00 */
[----:B0-----:R-:W-:-:S02]  /*145f0*/  IMAD.MOV.U32 R20, RZ, RZ, R17 ;  /* 0x000000ffff147224 */ /* 0x001fc400078e0011 */
[----:B------:R-:W-:-:S05]  /*14600*/  IMAD.MOV.U32 R21, RZ, RZ, R16 ;  /* 0x000000ffff157224 */ /* 0x000fca00078e0010 */
[----:B------:R0:W-:Y:S04]  /*14610*/  STL.64 [R1+0xff8], R20 ;  /* 0x000ff81401007387 */ /* 0x0001e80000100a00 */
[----:B------:R-:W4:Y:S04]  /*14620*/  LDL.LU.64 R16, [R1+0x650] ;  /* 0x0006500001107983 */ /* 0x000f280000300a00 */
[----:B------:R-:W4:Y:S01]  /*14630*/  LDL.LU.64 R18, [R1+0x658] ;  /* 0x0006580001127983 */ /* 0x000f220000300a00 */
[----:B0-----:R-:W-:Y:S02]  /*14640*/  IMAD.MOV.U32 R20, RZ, RZ, R15 ;  /* 0x000000ffff147224 */ /* 0x001fe400078e000f */
[----:B------:R-:W-:-:S05]  /*14650*/  IMAD.MOV.U32 R21, RZ, RZ, R14 ;  /* 0x000000ffff157224 */ /* 0x000fca00078e000e */
[----:B------:R0:W-:Y:S02]  /*14660*/  STL.64 [R1+0x1010], R20 ;  /* 0x0010101401007387 */ /* 0x0001e40000100a00 */
[----:B0-----:R-:W-:Y:S02]  /*14670*/  IMAD.MOV.U32 R20, RZ, RZ, R2 ;  /* 0x000000ffff147224 */ /* 0x001fe400078e0002 */
[----:B------:R-:W-:Y:S01]  /*14680*/  IMAD.MOV.U32 R21, RZ, RZ, R0 ;  /* 0x000000ffff157224 */ /* 0x000fe200078e0000 */
[----:B--2---:R-:W-:-:S15]  /*14690*/  HMMA.16816.F32 R24, R8, R12, R24 ;  /* 0x0000000c0818723c */ /* 0x004fde0000001818 */
[----:B------:R-:W-:-:S08]  /*146a0*/  NOP ;  /* 0x0000000000007918 */ /* 0x000fd00000000000 */
[----:B------:R0:W-:Y:S01]  /*146b0*/  STL.64 [R1+0x110], R24 ;  /* 0x0001101801007387 */ /* 0x0001e20000100a00 */
[----:B------:R-:W-:Y:S02]  /*146c0*/  IMAD.MOV.U32 R2, RZ, RZ, R26 ;  /* 0x000000ffff027224 */ /* 0x000fe400078e001a */
[----:B------:R-:W-:Y:S02]  /*146d0*/  IMAD.MOV.U32 R0, RZ, RZ, R27 ;  /* 0x000000ffff007224 */ /* 0x000fe400078e001b */
[----:B------:R-:W2:Y:S04]  /*146e0*/  LDL.LU.64 R26, [R1+0x1048] ;  /* 0x00104800011a7983 */ /* 0x000ea80000300a00 */
[----:B0-----:R-:W3:Y:S04]  /*146f0*/  LDL.LU.64 R24, [R1+0x1040] ;  /* 0x0010400001187983 */ /* 0x001ee80000300a00 */
[----:B------:R0:W-:Y:S04]  /*14700*/  STL.64 [R1+0xff0], R12 ;  /* 0x000ff00c01007387 */ /* 0x0001e80000100a00 */
[----:B0-----:R-:W4:Y:S04]  /*14710*/  LDL.LU.64 R12, [R1+0x610] ;  /* 0x00061000010c7983 */ /* 0x001f280000300a00 */
[----:B------:R-:W4:Y:S01]  /*14720*/  LDL.LU.64 R14, [R1+0x618] ;  /* 0x00061800010e7983 */ /* 0x000f220000300a00 */
[----:B---3--:R-:W-:Y:S03]  /*14730*/  HMMA.16816.F32 R8, R8, R24, R4 ;  /* 0x000000180808723c */ /* 0x008fe60000001804 */
[----:B------:R-:W4:Y:S04]  /*14740*/  LDL.LU.64 R6, [R1+0x1038] ;  /* 0x0010380001067983 */ /* 0x000f280000300a00 */
[----:B------:R-:W4:-:S15]  /*14750*/  LDL.LU.64 R4, [R1+0x1030] ;  /* 0x0010300001047983 */ /* 0x000f1e0000300a00 */
[----:B------:R-:W-:-:S01]  /*14760*/  NOP ;  /* 0x0000000000007918 */ /* 0x000fc20000000000 */
[----:B------:R0:W-:Y:S04]  /*14770*/  STL.64 [R1+0x100], R8 ;  /* 0x0001000801007387 */ /* 0x0001e80000100a00 */
[----:B------:R-:W-:Y:S04]  /*14780*/  STL.64 [R1+0x108], R10 ;  /* 0x0001080a01007387 */ /* 0x000fe80000100a00 */
[----:B--2---:R-:W-:Y:S01]  /*14790*/  STL [R1+0x1020], R27 ;  /* 0x0010201b01007387 */ /* 0x004fe20000100800 */
[----:B0-----:R-:W-:Y:S02]  /*147a0*/  IMAD.MOV.U32 R8, RZ, RZ, R28 ;  /* 0x000000ffff087224 */ /* 0x001fe400078e001c */
[----:B------:R-:W-:Y:S01]  /*147b0*/  IMAD.MOV.U32 R9, RZ, RZ, R26 ;  /* 0x000000ffff097224 */ /* 0x000fe200078e001a */
[----:B------:R0:W-:Y:S04]  /*147c0*/  STL.64 [R1+0x1018], R24 ;  /* 0x0010181801007387 */ /* 0x0001e80000100a00 */
[----:B0-----:R-:W2:Y:S04]  /*147d0*/  LDL.LU.64 R24, [R1+0x600] ;  /* 0x0006000001187983 */ /* 0x001ea80000300a00 */
[----:B------:R-:W2:Y:S01]  /*147e0*/  LDL.LU.64 R26, [R1+0x608] ;  /* 0x00060800011a7983 */ /* 0x000ea20000300a00 */
[----:B----4-:R-:W-:Y:S03]  /*147f0*/  HMMA.16816.F32 R8, R4, R8, R16 ;  /* 0x000000080408723c */ /* 0x010fe60000001810 */
[----:B------:R-:W3:-:S15]  /*14800*/  LDL.LU.64 R16, [R1+0x1028] ;  /* 0x0010280001107983 */ /* 0x000ede0000300a00 */
[----:B------:R-:W-:-:S05]  /*14810*/  NOP ;  /* 0x0000000000007918 */ /* 0x000fca0000000000 */
[----:B------:R-:W-:Y:S04]  /*14820*/  STL.64 [R1+0xe0], R8 ;  /* 0x0000e00801007387 */ /* 0x000fe80000100a00 */
[----:B------:R3:W-:Y:S02]  /*14830*/  STL.64 [R1+0xe8], R10 ;  /* 0x0000e80a01007387 */ /* 0x0007e40000100a00 */
[----:B---3--:R-:W-:-:S15]  /*14840*/  HMMA.16816.F32 R8, R4, R16, R12 ;  /* 0x000000100408723c */ /* 0x008fde000000180c */
[----:B------:R-:W-:-:S08]  /*14850*/  NOP ;  /* 0x0000000000007918 */ /* 0x000fd00000000000 */
[----:B------:R-:W-:Y:S04]  /*14860*/  STL.64 [R1+0xd0], R8 ;  /* 0x0000d00801007387 */ /* 0x000fe80000100a00 */
[----:B------:R-:W3:Y:S04]  /*14870*/  LDL.LU.64 R12, [R1+0x5e0] ;  /* 0x0005e000010c7983 */ /* 0x000ee80000300a00 */
[----:B------:R-:W4:Y:S01]  /*14880*/  LDL.LU.64 R14, [R1+0x5e8] ;  /* 0x0005e800010e7983 */ /* 0x000f220000300a00 */
[----:B--2---:R-:W-:Y:S01]  /*14890*/  HMMA.16816.F32 R20, R4, R20, R24 ;  /* 0x000000140414723c */ /* 0x004fe20000001818 */
[----:B------:R-:W-:-:S02]  /*148a0*/  IMAD.MOV.U32 R28, RZ, RZ, R11 ;  /* 0x000000ffff1c7224 */ /* 0x000fc400078e000b */
[----:B------:R-:W-:Y:S01]  /*148b0*/  IMAD.MOV.U32 R29, RZ, RZ, R10 ;  /* 0x000000ffff1d7224 */ /* 0x000fe200078e000a */
[----:B----4-:R-:W-:Y:S04]  /*148c0*/  STL.64 [R1+0x1008], R14 ;  /* 0x0010080e01007387 */ /* 0x010fe80000100a00 */
[----:B---3--:R0:W-:Y:S04]  /*148d0*/  STL.64 [R1+0x1000], R12 ;  /* 0x0010000c01007387 */ /* 0x0081e80000100a00 */
[----:B0-----:R-:W2:Y:S04]  /*148e0*/  LDL.LU.64 R12, [R1+0x5f0] ;  /* 0x0005f000010c7983 */ /* 0x001ea80000300a00 */
[----:B------:R-:W2:Y:S04]  /*148f0*/  LDL.LU.64 R14, [R1+0x5f8] ;  /* 0x0005f800010e7983 */ /* 0x000ea80000300a00 */
[----:B------:R-:W3:Y:S04]  /*14900*/  LDL.LU.64 R16, [R1+0x5d0] ;  /* 0x0005d00001107983 */ /* 0x000ee80000300a00 */
[----:B------:R-:W3:Y:S04]  /*14910*/  LDL.LU.64 R18, [R1+0x5d8] ;  /* 0x0005d80001127983 */ /* 0x000ee80000300a00 */
[----:B------:R-:W4:Y:S04]  /*14920*/  LDL.LU.64 R8, [R1+0x5b0] ;  /* 0x0005b00001087983 */ /* 0x000f280000300a00 */
[----:B------:R-:W4:Y:S04]  /*14930*/  LDL.LU.64 R10, [R1+0x5b8] ;  /* 0x0005b800010a7983 */ /* 0x000f280000300a00 */
[----:B------:R-:W-:Y:S04]  /*14940*/  STL [R1+0xf14], R28 ;  /* 0x000f141c01007387 */ /* 0x000fe80000100800 */
[----:B------:R-:W-:Y:S04]  /*14950*/  STL [R1+0xf10], R29 ;  /* 0x000f101d01007387 */ /* 0x000fe80000100800 */
[----:B------:R-:W4:Y:S04]  /*14960*/  LDL.LU R27, [R1+0x1020] ;  /* 0x00102000011b7983 */ /* 0x000f280000300800 */
[----:B------:R-:W4:Y:S04]  /*14970*/  LDL.LU.64 R24, [R1+0x1018] ;  /* 0x0010180001187983 */ /* 0x000f280000300a00 */
[----:B------:R0:W-:Y:S04]  /*14980*/  STL.64 [R1+0xc0], R20 ;  /* 0x0000c01401007387 */ /* 0x0001e80000100a00 */
[----:B------:R2:W-:Y:S04]  /*14990*/  STL [R1+0xc8], R22 ;  /* 0x0000c81601007387 */ /* 0x0005e80000100800 */
[----:B0-----:R-:W2:Y:S01]  /*149a0*/  LDL.LU.64 R20, [R1+0x1010] ;  /* 0x0010100001147983 */ /* 0x001ea20000300a00 */
[----:B------:R-:W-:-:S05]  /*149b0*/  IMAD.MOV.U32 R26, RZ, RZ, R23 ;  /* 0x000000ffff1a7224 */ /* 0x000fca00078e0017 */
[----:B------:R-:W-:Y:S01]  /*149c0*/  STL [R1+0xf18], R26 ;  /* 0x000f181a01007387 */ /* 0x000fe20000100800 */
[----:B--2---:R-:W-:Y:S03]  /*149d0*/  HMMA.16816.F32 R20, R4, R20, R12 ;  /* 0x000000140414723c */ /* 0x004fe6000000180c */
[----:B------:R-:W2:Y:S04]  /*149e0*/  LDL.LU.64 R14, [R1+0x1008] ;  /* 0x00100800010e7983 */ /* 0x000ea80000300a00 */
[----:B------:R-:W2:-:S15]  /*149f0*/  LDL.LU.64 R12, [R1+0x1000] ;  /* 0x00100000010c7983 */ /* 0x000e9e0000300a00 */
[----:B------:R-:W-:-:S01]  /*14a00*/  NOP ;  /* 0x0000000000007918 */ /* 0x000fc20000000000 */
[----:B------:R0:W-:Y:S04]  /*14a10*/  STL.64 [R1+0xb0], R20 ;  /* 0x0000b01401007387 */ /* 0x0001e80000100a00 */
[----:B0-----:R-:W2:Y:S01]  /*14a20*/  LDL.LU.64 R20, [R1+0xff8] ;  /* 0x000ff80001147983 */ /* 0x001ea20000300a00 */
[----:B------:R-:W-:Y:S02]  /*14a30*/  IMAD.MOV.U32 R29, RZ, RZ, R23 ;  /* 0x000000ffff1d7224 */ /* 0x000fe400078e0017 */
[----:B------:R-:W-:-:S03]  /*14a40*/  IMAD.MOV.U32 R28, RZ, RZ, R22 ;  /* 0x000000ffff1c7224 */ /* 0x000fc600078e0016 */
[----:B------:R-:W-:Y:S04]  /*14a50*/  STL [R1+0xf34], R29 ;  /* 0x000f341d01007387 */ /* 0x000fe80000100800 */
[----:B------:R-:W-:Y:S01]  /*14a60*/  STL [R1+0xf30], R28 ;  /* 0x000f301c01007387 */ /* 0x000fe20000100800 */
[----:B--2---:R-:W-:Y:S03]  /*14a70*/  HMMA.16816.F32 R20, R4, R20, R12 ;  /* 0x000000140414723c */ /* 0x004fe6000000180c */
[----:B------:R-:W3:-:S15]  /*14a80*/  LDL.LU.64 R12, [R1+0xff0] ;  /* 0x000ff000010c7983 */ /* 0x000ede0000300a00 */
[----:B------:R-:W-:-:S05]  /*14a90*/  NOP ;  /* 0x0000000000007918 */ /* 0x000fca0000000000 */
[----:B------:R-:W-:Y:S01]  /*14aa0*/  STL.64 [R1+0xa0], R20 ;  /* 0x0000a01401007387 */ /* 0x000fe20000100a00 */
[----:B------:R-:W-:-:S03]  /*14ab0*/  IMAD.MOV.U32 R26, RZ, RZ, R23 ;  /* 0x000000ffff1a7224 */ /* 0x000fc600078e0017 */
[----:B------:R0:W-:Y:S04]  /*14ac0*/  STL [R1+0xa8], R22 ;  /* 0x0000a81601007387 */ /* 0x0001e80000100800 */
[----:B0-----:R-:W2:Y:S04]  /*14ad0*/  LDL.LU.64 R22, [R1+0xfe8] ;  /* 0x000fe80001167983 */ /* 0x001ea80000300a00 */
[----:B------:R-:W2:Y:S04]  /*14ae0*/  LDL.LU.64 R20, [R1+0xfe0] ;  /* 0x000fe00001147983 */ /* 0x000ea80000300a00 */
[----:B------:R0:W-:Y:S01]  /*14af0*/  STL [R1+0xf38], R26 ;  /* 0x000f381a01007387 */ /* 0x0001e20000100800 */
[----:B---3--:R-:W-:Y:S03]  /*14b00*/  HMMA.16816.F32 R12, R4, R12, R16 ;  /* 0x0000000c040c723c */ /* 0x008fe60000001810 */
[----:B------:R-:W3:Y:S04]  /*14b10*/  LDL.LU.64 R18, [R1+0xfd8] ;  /* 0x000fd80001127983 */ /* 0x000ee80000300a00 */
[----:B------:R-:W3:-:S15]  /*14b20*/  LDL.LU.64 R16, [R1+0xfd0] ;  /* 0x000fd00001107983 */ /* 0x000ede0000300a00 */
[----:B------:R-:W-:-:S01]  /*14b30*/  NOP ;  /* 0x0000000000007918 */ /* 0x000fc20000000000 */
[----:B------:R-:W-:Y:S01]  /*14b40*/  STL.64 [R1+0x90], R12 ;  /* 0x0000900c01007387 */ /* 0x000fe20000100a00 */
[----:B------:R-:W-:-:S03]  /*14b50*/  IMAD.MOV.U32 R29, RZ, RZ, R14 ;  /* 0x000000ffff1d7224 */ /* 0x000fc600078e000e */
[----:B------:R-:W3:Y:S01]  /*14b60*/  LDL.LU R14, [R1+0xfcc] ;  /* 0x000fcc00010e7983 */ /* 0x000ee20000300800 */
[----:B----4-:R-:W-:Y:S01]  /*14b70*/  HMMA.16816.F32 R4, R4, R24, R8 ;  /* 0x000000180404723c */ /* 0x010fe20000001808 */
[----:B------:R-:W-:Y:S02]  /*14b80*/  IMAD.MOV.U32 R28, RZ, RZ, R15 ;  /* 0x000000ffff1c7224 */ /* 0x000fe400078e000f */
[----:B------:R-:W1:-:S15]  /*14b90*/  LDSM.16.MT88.4 R8, [R3+UR5+0x4400] ;  /* 0x004400050308783b */ /* 0x000e5e0008004200 */
[----:B------:R-:W-:-:S05]  /*14ba0*/  NOP ;  /* 0x0000000000007918 */ /* 0x000fca0000000000 */
[----:B------:R-:W-:Y:S04]  /*14bb0*/  STL.64 [R1+0x80], R4 ;  /* 0x0000800401007387 */ /* 0x000fe80000100a00 */
[----:B------:R-:W-:Y:S01]  /*14bc0*/  STL [R1+0x88], R6 ;  /* 0x0000880601007387 */ /* 0x000fe20000100800 */
[----:B0-----:R-:W-:-:S03]  /*14bd0*/  IMAD.MOV.U32 R26, RZ, RZ, R7 ;  /* 0x000000ffff1a7224 */ /* 0x001fc600078e0007 */
[----:B--2---:R-:W-:Y:S04]  /*14be0*/  LDSM.16.MT88.4 R4, [R23+UR5+0x4400] ;  /* 0x004400051704783b */ /* 0x004fe80008004200 */
[----:B-1----:R-:W-:Y:S04]  /*14bf0*/  STL.64 [R1+0xfb0], R10 ;  /* 0x000fb00a01007387 */ /* 0x002fe80000100a00 */
[----:B------:R-:W-:Y:S01]  /*14c00*/  STL.64 [R1+0xfa8], R8 ;  /* 0x000fa80801007387 */ /* 0x000fe20000100a00 */
[----:B---3--:R-:W-:-:S03]  /*14c10*/  LOP3.LUT R24, R14, 0x40, RZ, 0x3c, !PT ;  /* 0x000000400e187812 */ /* 0x008fc600078e3cff */
[----:B------:R-:W0:Y:S04]  /*14c20*/  LDSM.16.MT88.4 R12, [R23+UR5+0x4800] ;  /* 0x00480005170c783b */ /* 0x000e280008004200 */
[----:B------:R-:W1:Y:S04]  /*14c30*/  LDSM.16.M88.4 R8, [R24+UR5] ;  /* 0x000000051808783b */ /* 0x000e680008000200 */
[----:B0-----:R-:W-:Y:S04]  /*14c40*/  STL.64 [R1+0xe60], R14 ;  /* 0x000e600e01007387 */ /* 0x001fe80000100a00 */
[----:B------:R-:W-:Y:S04]  /*14c50*/  STL.64 [R1+0xe58], R12 ;  /* 0x000e580c01007387 */ /* 0x000fe80000100a00 */
[----:B------:R0:W-:Y:S04]  /*14c60*/  STL [R1+0xdb0], R23 ;  /* 0x000db01701007387 */ /* 0x0001e80000100800 */
[----:B0-----:R-:W2:Y:S04]  /*14c70*/  LDL.LU R23, [R1+0x5c] ;  /* 0x00005c0001177983 */ /* 0x001ea80000300800 */
[----:B--2---:R-:W-:Y:S04]  /*14c80*/  STL.64 [R1+0xf90], R22 ;  /* 0x000f901601007387 */ /* 0x004fe80000100a00 */
[----:B------:R-:W-:Y:S04]  /*14c90*/  STL.64 [R1+0xf88], R20 ;  /* 0x000f881401007387 */ /* 0x000fe80000100a00 */
[----:B------:R-:W2:Y:S04]  /*14ca0*/  LDL.LU.64 R14, [R1+0x18] ;  /* 0x00001800010e7983 */ /* 0x000ea80000300a00 */
[----:B--2---:R0:W-:Y:S04]  /*14cb0*/  STL.64 [R1+0xf40], R14 ;  /* 0x000f400e01007387 */ /* 0x0041e80000100a00 */
[----:B-1----:R-:W-:Y:S04]  /*14cc0*/  STL.64 [R1+0x1a0], R8 ;  /* 0x0001a00801007387 */ /* 0x002fe80000100a00 */
[----:B------:R-:W-:Y:S04]  /*14cd0*/  STL.64 [R1+0x1a8], R10 ;  /* 0x0001a80a01007387 */ /* 0x000fe80000100a00 */
[----:B------:R-:W2:Y:S04]  /*14ce0*/  LDL.LU R12, [R1+0x130] ;  /* 0x00013000010c7983 */ /* 0x000ea80000300800 */
[----:B------:R-:W2:Y:S04]  /*14cf0*/  LDL.LU R13, [R1+0x134] ;  /* 0x00013400010d7983 */ /* 0x000ea80000300800 */
[----:B0-----:R-:W3:Y:S04]  /*14d00*/  LDL.LU R14, [R1+0x138] ;  /* 0x00013800010e7983 */ /* 0x001ee80000300800 */
[----:B------:R-:W3:Y:S04]  /*14d10*/  LDL.LU R15, [R1+0x13c] ;  /* 0x00013c00010f7983 */ /* 0x000ee80000300800 */
[----:B------:R-:W4:Y:S04]  /*14d20*/  LDL.LU R22, [R1+0x68] ;  /* 0x0000680001167983 */ /* 0x000f280000300800 */
[----:B------:R-:W4:Y:S04]  /*14d30*/  LDL.LU R23, [R1+0x6c] ;  /* 0x00006c0001177983 */ /* 0x000f280000300800 */
[----:B---3--:R0:W-:Y:S04]  /*14d40*/  STL.64 [R1+0xf58], R14 ;  /* 0x000f580e01007387 */ /* 0x0081e80000100a00 */
[----:B--2---:R1:W-:Y:S01]  /*14d50*/  STL.64 [R1+0xf50], R12 ;  /* 0x000f500c01007387 */ /* 0x0043e20000100a00 */
[----:B0-----:R-:W-:-:S02]  /*14d60*/  IMAD.MOV.U32 R14, RZ, RZ, R18 ;  /* 0x000000ffff0e7224 */ /* 0x001fc400078e0012 */
[----:B-1----:R-:W-:Y:S02]  /*14d70*/  IMAD.MOV.U32 R12, RZ, RZ, R17 ;  /* 0x000000ffff0c7224 */ /* 0x002fe400078e0011 */
[----:B------:R-:W2:Y:S01]  /*14d80*/  LDL.LU R17, [R1+0xfc8] ;  /* 0x000fc80001117983 */ /* 0x000ea20000300800 */
[----:B------:R-:W-:Y:S02]  /*14d90*/  IMAD.MOV.U32 R13, RZ, RZ, R16 ;  /* 0x000000ffff0d7224 */ /* 0x000fe400078e0010 */
[----:B------:R-:W-:Y:S01]  /*14da0*/  IMAD.MOV.U32 R15, RZ, RZ, R19 ;  /* 0x000000ffff0f7224 */ /* 0x000fe200078e0013 */
[----:B------:R-:W3:Y:S04]  /*14db0*/  LDL.LU R16, [R1+0xfc4] ;  /* 0x000fc40001107983 */ /* 0x000ee80000300800 */
[----:B------:R-:W4:Y:S04]  /*14dc0*/  LDL.LU R18, [R1+0xfc0] ;  /* 0x000fc00001127983 */ /* 0x000f280000300800 */
[----:B------:R-:W4:Y:S04]  /*14dd0*/  LDL.LU R19, [R1+0xfbc] ;  /* 0x000fbc0001137983 */ /* 0x000f280000300800 */
[----:B------:R-:W4:Y:S04]  /*14de0*/  LDL.LU R8, [R1+0x70] ;  /* 0x0000700001087983 */ /* 0x000f280000300800 */
[----:B------:R-:W4:Y:S04]  /*14df0*/  LDL.LU R9, [R1+0x74] ;  /* 0x0000740001097983 */ /* 0x000f280000300800 */
[----:B------:R-:W4:Y:S04]  /*14e00*/  LDL.LU R10, [R1+0x78] ;  /* 0x00007800010a7983 */ /* 0x000f280000300800 */
[----:B------:R-:W4:Y:S04]  /*14e10*/  LDL.LU R11, [R1+0x7c] ;  /* 0x00007c00010b7983 */ /* 0x000f280000300800 */
[----:B------:R0:W-:Y:S04]  /*14e20*/  STL.64 [R1+0xf70], R14 ;  /* 0x000f700e01007387 */ /* 0x0001e80000100a00 */
[----:B------:R2:W-:Y:S04]  /*14e30*/  STL.64 [R1+0xf68], R12 ;  /* 0x000f680c01007387 */ /* 0x0005e80000100a00 */
[----:B0-----:R-:W3:Y:S01]  /*14e40*/  LDL.LU.64 R14, [R1+0x48] ;  /* 0x00004800010e7983 */ /* 0x001ee20000300a00 */
[----:B--2---:R-:W-:-:S03]  /*14e50*/  IMAD.MOV.U32 R12, RZ, RZ, R17 ;  /* 0x000000ffff0c7224 */ /* 0x004fc600078e0011 */
[----:B---3--:R0:W-:Y:S04]  /*14e60*/  STL.64 [R1+0xf80], R14 ;  /* 0x000f800e01007387 */ /* 0x0081e80000100a00 */
[----:B------:R-:W2:Y:S04]  /*14e70*/  LDL.LU R17, [R1+0xfb8] ;  /* 0x000fb80001117983 */ /* 0x000ea80000300800 */
[----:B------:R-:W3:Y:S04]  /*14e80*/  LDL.LU R13, [R1+0x164] ;  /* 0x00016400010d7983 */ /* 0x000ee80000300800 */
[----:B0-----:R-:W4:Y:S04]  /*14e90*/  LDL.LU R14, [R1+0x168] ;  /* 0x00016800010e7983 */ /* 0x001f280000300800 */
[----:B------:R-:W4:Y:S04]  /*14ea0*/  LDL.LU R15, [R1+0x16c] ;  /* 0x00016c00010f7983 */ /* 0x000f280000300800 */
[----:B----4-:R2:W-:Y:S04]  /*14eb0*/  STL.64 [R1+0xfa0], R14 ;  /* 0x000fa00e01007387 */ /* 0x0105e80000100a00 */
[----:B---3--:R0:W-:Y:S01]  /*14ec0*/  STL.64 [R1+0xf98], R12 ;  /* 0x000f980c01007387 */ /* 0x0081e20000100a00 */
[----:B--2---:R-:W-:-:S02]  /*14ed0*/  IMAD.MOV.U32 R14, RZ, RZ, R17 ;  /* 0x000000ffff0e7224 */ /* 0x004fc400078e0011 */
[----:B------:R-:W-:Y:S02]  /*14ee0*/  IMAD.MOV.U32 R15, RZ, RZ, R16 ;  /* 0x000000ffff0f7224 */ /* 0x000fe400078e0010 */
[----:B0-----:R-:W-:Y:S02]  /*14ef0*/  IMAD.MOV.U32 R12, RZ, RZ, R19 ;  /* 0x000000ffff0c7224 */ /* 0x001fe400078e0013 */
[----:B------:R-:W-:Y:S02]  /*14f00*/  IMAD.MOV.U32 R13, RZ, RZ, R18 ;  /* 0x000000ffff0d7224 */ /* 0x000fe400078e0012 */
[----:B------:R-:W0:Y:S04]  /*14f10*/  LDSM.16.MT88.4 R16, [R3+UR5+0x4800] ;  /* 0x004800050310783b */ /* 0x000e280008004200 */
[----:B------:R-:W-:Y:S04]  /*14f20*/  STL [R1+0xea0], R24 ;  /* 0x000ea01801007387 */ /* 0x000fe80000100800 */
[----:B0-----:R0:W-:Y:S04]  /*14f30*/  STL.64 [R1+0xe70], R18 ;  /* 0x000e701201007387 */ /* 0x0011e80000100a00 */
[----:B------:R-:W-:Y:S04]  /*14f40*/  STL.64 [R1+0xe68], R16 ;  /* 0x000e681001007387 */ /* 0x000fe80000100a00 */
[----:B0-----:R-:W2:Y:S04]  /*14f50*/  LDL.LU R18, [R1+0x8] ;  /* 0x0000080001127983 */ /* 0x001ea80000300800 */
[----:B------:R-:W2:Y:S04]  /*14f60*/  LDL.LU R19, [R1+0xc] ;  /* 0x00000c0001137983 */ /* 0x000ea80000300800 */
[----:B--2---:R0:W-:Y:S04]  /*14f70*/  STL.64 [R1+0xf48], R18 ;  /* 0x000f481201007387 */ /* 0x0041e80000100a00 */
[----:B0-----:R-:W2:Y:S01]  /*14f80*/  LDL.LU.64 R18, [R1+0x28] ;  /* 0x0000280001127983 */ /* 0x001ea20000300a00 */
[-C--:B------:R-:W-:Y:S03]  /*14f90*/  HMMA.16816.F32 R8, R4, R22.reuse, R8 ;  /* 0x000000160408723c */ /* 0x080fe60000001808 */
[----:B--2---:R0:W-:Y:S04]  /*14fa0*/  STL.64 [R1+0xf60], R18 ;  /* 0x000f601201007387 */ /* 0x0041e80000100a00 */
[----:B0-----:R-:W2:Y:S04]  /*14fb0*/  LDL.LU.64 R18, [R1+0x38] ;  /* 0x0000380001127983 */ /* 0x001ea80000300a00 */
[----:B--2---:R0:W-:Y:S04]  /*14fc0*/  STL.64 [R1+0xf78], R18 ;  /* 0x000f781201007387 */ /* 0x0041e80000100a00 */
[----:B------:R-:W2:Y:S04]  /*14fd0*/  LDL.LU R16, [R1+0x150] ;  /* 0x0001500001107983 */ /* 0x000ea80000300800 */
[----:B------:R-:W2:Y:S04]  /*14fe0*/  LDL.LU R17, [R1+0x154] ;  /* 0x0001540001117983 */ /* 0x000ea80000300800 */
[----:B0-----:R-:W2:Y:S04]  /*14ff0*/  LDL.LU R18, [R1+0x158] ;  /* 0x0001580001127983 */ /* 0x001ea80000300800 */
[----:B------:R-:W2:Y:S04]  /*15000*/  LDL.LU R19, [R1+0x15c] ;  /* 0x00015c0001137983 */ /* 0x000ea80000300800 */
[----:B------:R-:W-:Y:S04]  /*15010*/  STL [R1+0xe48], R3 ;  /* 0x000e480301007387 */ /* 0x000fe80000100800 */
[----:B------:R-:W-:Y:S04]  /*15020*/  STL.64 [R1+0x70], R8 ;  /* 0x0000700801007387 */ /* 0x000fe80000100a00 */
[----:B------:R0:W-:Y:S04]  /*15030*/  STL.64 [R1+0x78], R10 ;  /* 0x0000780a01007387 */ /* 0x0001e80000100a00 */
[----:B0-----:R-:W3:Y:S04]  /*15040*/  LDL.LU.64 R10, [R1+0xfb0] ;  /* 0x000fb000010a7983 */ /* 0x001ee80000300a00 */
[----:B------:R-:W3:Y:S02]  /*15050*/  LDL.LU.64 R8, [R1+0xfa8] ;  /* 0x000fa80001087983 */ /* 0x000ee40000300a00 */
[----:B---3--:R-:W-:Y:S02]  /*15060*/  HMMA.16816.F32 R20, R8, R22, R12 ;  /* 0x000000160814723c */ /* 0x008fe4000000180c */
[----:B------:R-:W3:Y:S04]  /*15070*/  LDL.LU.64 R14, [R1+0xfa0] ;  /* 0x000fa000010e7983 */ /* 0x000ee80000300a00 */
[----:B------:R-:W3:-:S15]  /*15080*/  LDL.LU.64 R12, [R1+0xf98] ;  /* 0x000f9800010c7983 */ /* 0x000ede0000300a00 */
[----:B------:R-:W-:-:S02]  /*15090*/  NOP ;  /* 0x0000000000007918 */ /* 0x000fc40000000000 */
[----:B------:R-:W-:Y:S01]  /*150a0*/  STL.64 [R1+0x60], R20 ;  /* 0x0000601401007387 */ /* 0x000fe20000100a00 */
[----:B------:R-:W-:-:S03]  /*150b0*/  IMAD.MOV.U32 R24, RZ, RZ, R23 ;  /* 0x000000ffff187224 */ /* 0x000fc600078e0017 */
[----:B------:R0:W-:Y:S04]  /*150c0*/  STL [R1+0x68], R22 ;  /* 0x0000681601007387 */ /* 0x0001e80000100800 */
[----:B0-----:R-:W3:Y:S04]  /*150d0*/  LDL.LU.64 R22, [R1+0xf90] ;  /* 0x000f900001167983 */ /* 0x001ee80000300a00 */
[----:B------:R-:W4:Y:S04]  /*150e0*/  LDL.LU.64 R20, [R1+0xf88] ;  /* 0x000f880001147983 */ /* 0x000f280000300a00 */
[----:B------:R-:W-:Y:S04]  /*150f0*/  STL.64 [R1+0xf00], R10 ;  /* 0x000f000a01007387 */ /* 0x000fe80000100a00 */
[----:B------:R0:W-:Y:S04]  /*15100*/  STL.64 [R1+0xef8], R8 ;  /* 0x000ef80801007387 */ /* 0x0001e80000100a00 */
[----:B0-----:R-:W4:Y:S04]  /*15110*/  LDL.LU R8, [R1+0x120] ;  /* 0x0001200001087983 */ /* 0x001f280000300800 */
[----:B------:R-:W-:Y:S01]  /*15120*/  STL [R1+0xea4], R24 ;  /* 0x000ea41801007387 */ /* 0x000fe20000100800 */
[----:B---3--:R-:W-:-:S15]  /*15130*/  HMMA.16816.F32 R12, R4, R22, R12 ;  /* 0x00000016040c723c */ /* 0x008fde000000180c */
[----:B------:R-:W-:-:S08]  /*15140*/  NOP ;  /* 0x0000000000007918 */ /* 0x000fd00000000000 */
[----:B------:R-:W-:Y:S04]  /*15150*/  STL.64 [R1+0x200], R12 ;  /* 0x0002000c01007387 */ /* 0x000fe80000100a00 */
[----:B------:R0:W-:Y:S04]  /*15160*/  STL.64 [R1+0x208], R14 ;  /* 0x0002080e01007387 */ /* 0x0001e80000100a00 */
[----:B0-----:R-:W2:Y:S01]  /*15170*/  LDL.LU.64 R14, [R1+0xf80] ;  /* 0x000f8000010e7983 */ /* 0x001ea20000300a00 */
[----:B------:R-:W-:Y:S01]  /*15180*/  IMAD.MOV.U32 R9, RZ, RZ, R27 ;  /* 0x000000ffff097224 */ /* 0x000fe200078e001b */
[----:B--2---:R-:W-:Y:S06]  /*15190*/  HMMA.16816.F32 R16, R4, R14, R16 ;  /* 0x0000000e0410723c */ /* 0x004fec0000001810 */
[----:B------:R-:W-:-:S02]  /*151a0*/  IMAD.MOV.U32 R27, RZ, RZ, R14 ;  /* 0x000000ffff1b7224 */ /* 0x000fc400078e000e */
[----:B------:R-:W-:-:S15]  /*151b0*/  IMAD.MOV.U32 R24, RZ, RZ, R15 ;  /* 0x000000ffff187224 */ /* 0x000fde00078e000f */
[----:B------:R-:W-:Y:S04]  /*151c0*/  STL.64 [R1+0x1f0], R16 ;  /* 0x0001f01001007387 */ /* 0x000fe80000100a00 */
[----:B------:R0:W-:Y:S04]  /*151d0*/  STL.64 [R1+0x1f8], R18 ;  /* 0x0001f81201007387 */ /* 0x0001e80000100a00 */
[----:B0-----:R-:W2:Y:S04]  /*151e0*/  LDL.LU.64 R18, [R1+0xf78] ;  /* 0x000f780001127983 */ /* 0x001ea80000300a00 */
[----:B------:R-:W2:Y:S04]  /*151f0*/  LDL.LU.64 R14, [R1+0xf70] ;  /* 0x000f7000010e7983 */ /* 0x000ea80000300a00 */
[----:B------:R-:W2:Y:S01]  /*15200*/  LDL.LU.64 R12, [R1+0xf68] ;  /* 0x000f6800010c7983 */ /* 0x000ea20000300a00 */
[----:B----4-:R-:W-:-:S02]  /*15210*/  IMAD.MOV.U32 R10, RZ, RZ, R21 ;  /* 0x000000ffff0a7224 */ /* 0x010fc400078e0015 */
[----:B------:R-:W-:Y:S01]  /*15220*/  IMAD.MOV.U32 R11, RZ, RZ, R20 ;  /* 0x000000ffff0b7224 */ /* 0x000fe200078e0014 */
[----:B--2---:R-:W-:Y:S06]  /*15230*/  HMMA.16816.F32 R12, R4, R18, R12 ;  /* 0x00000012040c723c */ /* 0x004fec000000180c */
[----:B------:R-:W-:Y:S02]  /*15240*/  IMAD.MOV.U32 R21, RZ, RZ, R18 ;  /* 0x000000ffff157224 */ /* 0x000fe400078e0012 */
[----:B------:R-:W-:Y:S02]  /*15250*/  IMAD.MOV.U32 R20, RZ, RZ, R19 ;  /* 0x000000ffff147224 */ /* 0x000fe400078e0013 */
[----:B------:R-:W2:-:S13]  /*15260*/  LDL.LU.64 R18, [R1+0xf60] ;  /* 0x000f600001127983 */ /* 0x000e9a0000300a00 */
[----:B------:R-:W-:Y:S01]  /*15270*/  STL.64 [R1+0x1e0], R12 ;  /* 0x0001e00c01007387 */ /* 0x000fe20000100a00 */
[----:B------:R-:W-:-:S03]  /*15280*/  IMAD.MOV.U32 R25, RZ, RZ, R15 ;  /* 0x000000ffff197224 */ /* 0x000fc600078e000f */
[----:B------:R0:W-:Y:S04]  /*15290*/  STL [R1+0x1e8], R14 ;  /* 0x0001e80e01007387 */ /* 0x0001e80000100800 */
[----:B0-----:R-:W3:Y:S04]  /*152a0*/  LDL.LU.64 R14, [R1+0xf58] ;  /* 0x000f5800010e7983 */ /* 0x001ee80000300a00 */
[----:B------:R-:W3:Y:S04]  /*152b0*/  LDL.LU.64 R12, [R1+0xf50] ;  /* 0x000f5000010c7983 */ /* 0x000ee80000300a00 */
[----:B------:R0:W-:Y:S04]  /*152c0*/  STL.64 [R1+0xf28], R22 ;  /* 0x000f281601007387 */ /* 0x0001e80000100a00 */
[----:B------:R1:W-:Y:S01]  /*152d0*/  STL.64 [R1+0xf20], R20 ;  /* 0x000f201401007387 */ /* 0x0003e20000100a00 */
[----:B0-----:R-:W-:-:S02]  /*152e0*/  IMAD.MOV.U32 R22, RZ, RZ, R2 ;  /* 0x000000ffff167224 */ /* 0x001fc400078e0002 */
[----:B------:R-:W-:Y:S01]  /*152f0*/  IMAD.MOV.U32 R23, RZ, RZ, R0 ;  /* 0x000000ffff177224 */ /* 0x000fe200078e0000 */
[----:B-1----:R-:W4:Y:S04]  /*15300*/  LDL.LU R20, [R1+0x110] ;  /* 0x0001100001147983 */ /* 0x002f280000300800 */
[----:B------:R-:W4:Y:S04]  /*15310*/  LDL.LU R21, [R1+0x114] ;  /* 0x0001140001157983 */ /* 0x000f280000300800 */
[----:B------:R-:W-:Y:S01]  /*15320*/  STL [R1+0xe4c], R25 ;  /* 0x000e4c1901007387 */ /* 0x000fe20000100800 */
[----:B--2---:R-:W-:-:S02]  /*15330*/  IMAD.MOV.U32 R2, RZ, RZ, R18 ;  /* 0x000000ffff027224 */ /* 0x004fc400078e0012 */
[----:B------:R-:W-:Y:S01]  /*15340*/  IMAD.MOV.U32 R0, RZ, RZ, R19 ;  /* 0x000000ffff007224 */ /* 0x000fe200078e0013 */
[----:B---3--:R-:W-:Y:S01]  /*15350*/  HMMA.16816.F32 R12, R4, R18, R12 ;  /* 0x00000012040c723c */ /* 0x008fe2000000180c */
[----:B------:R-:W4:-:S15]  /*15360*/  LDL.LU.64 R18, [R1+0xf48] ;  /* 0x000f480001127983 */ /* 0x000f1e0000300a00 */
[----:B------:R-:W-:-:S07]  /*15370*/  NOP ;  /* 0x0000000000007918 */ /* 0x000fce0000000000 */
[----:B------:R-:W-:Y:S01]  /*15380*/  STL.64 [R1+0xf0], R12 ;  /* 0x0000f00c01007387 */ /* 0x000fe20000100a00 */
[----:B------:R-:W-:-:S03]  /*15390*/  IMAD.MOV.U32 R3, RZ, RZ, R15 ;  /* 0x000000ffff037224 */ /* 0x000fc600078e000f */
[----:B------:R0:W-:Y:S04]  /*153a0*/  STL [R1+0xf8], R14 ;  /* 0x0000f80e01007387 */ /* 0x0001e80000100800 */
[----:B0-----:R-:W2:Y:S04]  /*153b0*/  LDL.LU.64 R14, [R1+0xf40] ;  /* 0x000f4000010e7983 */ /* 0x001ea80000300a00 */
[----:B------:R0:W-:Y:S01]  /*153c0*/  STL [R1+0xe50], R3 ;  /* 0x000e500301007387 */ /* 0x0001e20000100800 */
[----:B--2---:R-:W-:Y:S06]  /*153d0*/  HMMA.16816.F32 R8, R4, R14, R8 ;  /* 0x0000000e0408723c */ /* 0x004fec0000001808 */
[----:B------:R-:W-:-:S15]  /*153e0*/  IMAD.MOV.U32 R16, RZ, RZ, R14 ;  /* 0x000000ffff107224 */ /* 0x000fde00078e000e */
[----:B------:R-:W-:-:S02]  /*153f0*/  NOP ;  /* 0x0000000000007918 */ /* 0x000fc40000000000 */
[----:B------:R-:W-:Y:S04]  /*15400*/  STL.64 [R1+0x1d0], R8 ;  /* 0x0001d00801007387 */ /* 0x000fe80000100a00 */
[----:B------:R-:W-:Y:S04]  /*15410*/  STL.64 [R1+0x1d8], R10 ;  /* 0x0001d80a01007387 */ /* 0x000fe80000100a00 */
[----:B------:R-:W2:Y:S04]  /*15420*/  LDL.LU R12, [R1+0x80] ;  /* 0x00008000010c7983 */ /* 0x000ea80000300800 */
[----:B------:R-:W2:Y:S04]  /*15430*/  LDL.LU R13, [R1+0x84] ;  /* 0x00008400010d7983 */ /* 0x000ea80000300800 */
[----:B------:R-:W3:Y:S01]  /*15440*/  LDL.LU R14, [R1+0x88] ;  /* 0x00008800010e7983 */ /* 0x000ee20000300800 */
[----:B0-----:R-:W-:-:S02]  /*15450*/  IMAD.MOV.U32 R3, RZ, RZ, R15 ;  /* 0x000000ffff037224 */ /* 0x001fc400078e000f */
[----:B------:R-:W-:Y:S02]  /*15460*/  IMAD.MOV.U32 R15, RZ, RZ, R26 ;  /* 0x000000ffff0f7224 */ /* 0x000fe400078e001a */
[----:B------:R-:W2:Y:S01]  /*15470*/  LDL.LU R26, [R1+0xf38] ;  /* 0x000f3800011a7983 */ /* 0x000ea20000300800 */
[----:B----4-:R-:W-:Y:S03]  /*15480*/  HMMA.16816.F32 R20, R4, R18, R20 ;  /* 0x000000120414723c */ /* 0x010fe60000001814 */
[----:B---3--:R-:W-:Y:S04]  /*15490*/  STL.64 [R1+0xe80], R14 ;  /* 0x000e800e01007387 */ /* 0x008fe80000100a00 */
[----:B--2---:R0:W-:Y:S04]  /*154a0*/  STL.64 [R1+0xe78], R12 ;  /* 0x000e780c01007387 */ /* 0x0041e80000100a00 */
[----:B0-----:R-:W2:Y:S04]  /*154b0*/  LDL.LU R12, [R1+0x90] ;  /* 0x00009000010c7983 */ /* 0x001ea80000300800 */
[----:B------:R-:W2:Y:S01]  /*154c0*/  LDL.LU R13, [R1+0x94] ;  /* 0x00009400010d7983 */ /* 0x000ea20000300800 */
[----:B------:R-:W-:-:S02]  /*154d0*/  IMAD.MOV.U32 R14, RZ, RZ, R29 ;  /* 0x000000ffff0e7224 */ /* 0x000fc400078e001d */
[----:B------:R-:W-:Y:S01]  /*154e0*/  IMAD.MOV.U32 R15, RZ, RZ, R28 ;  /* 0x000000ffff0f7224 */ /* 0x000fe200078e001c */
[----:B------:R-:W3:Y:S04]  /*154f0*/  LDL.LU R29, [R1+0xf34] ;  /* 0x000f3400011d7983 */ /* 0x000ee80000300800 */
[----:B------:R-:W4:Y:S04]  /*15500*/  LDL.LU R28, [R1+0xf30] ;  /* 0x000f3000011c7983 */ /* 0x000f280000300800 */
[----:B------:R-:W3:Y:S04]  /*15510*/  LDL.LU R8, [R1+0x100] ;  /* 0x0001000001087983 */ /* 0x000ee80000300800 */
[----:B------:R-:W3:Y:S04]  /*15520*/  LDL.LU R9, [R1+0x104] ;  /* 0x0001040001097983 */ /* 0x000ee80000300800 */
[----:B------:R-:W3:Y:S04]  /*15530*/  LDL.LU R10, [R1+0x108] ;  /* 0x00010800010a7983 */ /* 0x000ee80000300800 */
[----:B------:R-:W3:Y:S04]  /*15540*/  LDL.LU R11, [R1+0x10c] ;  /* 0x00010c00010b7983 */ /* 0x000ee80000300800 */
[----:B------:R0:W-:Y:S01]  /*15550*/  STL.64 [R1+0xe90], R14 ;  /* 0x000e900e01007387 */ /* 0x0001e20000100a00 */
[----:B------:R-:W-:-:S02]  /*15560*/  IMAD.MOV.U32 R25, RZ, RZ, R23 ;  /* 0x000000ffff197224 */ /* 0x000fc400078e0017 */
[----:B0-----:R-:W-:Y:S02]  /*15570*/  IMAD.MOV.U32 R14, RZ, RZ, R16 ;  /* 0x000000ffff0e7224 */ /* 0x001fe400078e0010 */
[----:B------:R-:W-:Y:S02]  /*15580*/  IMAD.MOV.U32 R15, RZ, RZ, R3 ;  /* 0x000000ffff0f7224 */ /* 0x000fe400078e0003 */
[----:B------:R-:W-:Y:S01]  /*15590*/  IMAD.MOV.U32 R3, RZ, RZ, R22 ;  /* 0x000000ffff037224 */ /* 0x000fe200078e0016 */
[----:B--2---:R-:W-:Y:S04]  /*155a0*/  STL.64 [R1+0xe88], R12 ;  /* 0x000e880c01007387 */ /* 0x004fe80000100a00 */
[----:B------:R-:W-:Y:S04]  /*155b0*/  STL [R1+0xea8], R14 ;  /* 0x000ea80e01007387 */ /* 0x000fe80000100800 */
[----:B------:R0:W-:Y:S04]  /*155c0*/  STL.64 [R1+0x1c0], R20 ;  /* 0x0001c01401007387 */ /* 0x0001e80000100a00 */
[----:B------:R-:W2:Y:S04]  /*155d0*/  LDL.LU.64 R22, [R1+0xf28] ;  /* 0x000f280001167983 */ /* 0x000ea80000300a00 */
[----:B0-----:R-:W2:Y:S04]  /*155e0*/  LDL.LU.64 R20, [R1+0xf20] ;  /* 0x000f200001147983 */ /* 0x001ea80000300a00 */
[----:B------:R0:W-:Y:S04]  /*155f0*/  STL.64 [R1+0xe98], R18 ;  /* 0x000e981201007387 */ /* 0x0001e80000100a00 */
[----:B------:R-:W4:Y:S04]  /*15600*/  LDL.LU R16, [R1+0xa0] ;  /* 0x0000a00001107983 */ /* 0x000f280000300800 */
[----:B------:R-:W4:Y:S04]  /*15610*/  LDL.LU R17, [R1+0xa4] ;  /* 0x0000a40001117983 */ /* 0x000f280000300800 */
[----:B0-----:R-:W3:Y:S01]  /*15620*/  LDL.LU R18, [R1+0xa8] ;  /* 0x0000a80001127983 */ /* 0x001ee20000300800 */
[----:B------:R-:W-:-:S03]  /*15630*/  IMAD.MOV.U32 R19, RZ, RZ, R26 ;  /* 0x000000ffff137224 */ /* 0x000fc600078e001a */
[----:B------:R-:W2:Y:S04]  /*15640*/  LDL.LU R26, [R1+0xf18] ;  /* 0x000f1800011a7983 */ /* 0x000ea80000300800 */
[----:B---3--:R-:W-:Y:S04]  /*15650*/  STL.64 [R1+0xeb8], R18 ;  /* 0x000eb81201007387 */ /* 0x008fe80000100a00 */
[----:B----4-:R0:W-:Y:S04]  /*15660*/  STL.64 [R1+0xeb0], R16 ;  /* 0x000eb01001007387 */ /* 0x0101e80000100a00 */
[----:B0-----:R-:W3:Y:S04]  /*15670*/  LDL.LU R16, [R1+0xb0] ;  /* 0x0000b00001107983 */ /* 0x001ee80000300800 */
[----:B------:R-:W3:Y:S01]  /*15680*/  LDL.LU R17, [R1+0xb4] ;  /* 0x0000b40001117983 */ /* 0x000ee20000300800 */
[----:B------:R-:W-:-:S02]  /*15690*/  IMAD.MOV.U32 R18, RZ, RZ, R28 ;  /* 0x000000ffff127224 */ /* 0x000fc400078e001c */
[----:B------:R-:W-:Y:S01]  /*156a0*/  IMAD.MOV.U32 R19, RZ, RZ, R29 ;  /* 0x000000ffff137224 */ /* 0x000fe200078e001d */
[----:B------:R-:W4:Y:S04]  /*156b0*/  LDL.LU R28, [R1+0xf14] ;  /* 0x000f1400011c7983 */ /* 0x000f280000300800 */
[----:B------:R-:W4:Y:S04]  /*156c0*/  LDL.LU R29, [R1+0xf10] ;  /* 0x000f1000011d7983 */ /* 0x000f280000300800 */
[----:B------:R-:W-:Y:S04]  /*156d0*/  STL.64 [R1+0xec8], R18 ;  /* 0x000ec81201007387 */ /* 0x000fe80000100a00 */
[----:B---3--:R0:W-:Y:S04]  /*156e0*/  STL.64 [R1+0xec0], R16 ;  /* 0x000ec01001007387 */ /* 0x0081e80000100a00 */
[----:B0-----:R-:W3:Y:S04]  /*156f0*/  LDL.LU R16, [R1+0xc0] ;  /* 0x0000c00001107983 */ /* 0x001ee80000300800 */
[----:B------:R-:W3:Y:S04]  /*15700*/  LDL.LU R17, [R1+0xc4] ;  /* 0x0000c40001117983 */ /* 0x000ee80000300800 */
[----:B------:R-:W4:Y:S01]  /*15710*/  LDL.LU R18, [R1+0xc8] ;  /* 0x0000c80001127983 */ /* 0x000f220000300800 */
[----:B--2---:R-:W-:-:S03]  /*15720*/  IMAD.MOV.U32 R19, RZ, RZ, R26 ;  /* 0x000000ffff137224 */ /* 0x004fc600078e001a */
[----:B------:R-:W2:Y:S04]  /*15730*/  LDL.LU R26, [R1+0xf0c] ;  /* 0x000f0c00011a7983 */ /* 0x000ea80000300800 */
[----:B----4-:R0:W-:Y:S04]  /*15740*/  STL.64 [R1+0xed8], R18 ;  /* 0x000ed81201007387 */ /* 0x0101e80000100a00 */
[----:B---3--:R1:W-:Y:S01]  /*15750*/  STL.64 [R1+0xed0], R16 ;  /* 0x000ed01001007387 */ /* 0x0083e20000100a00 */
[----:B0-----:R-:W-:-:S03]  /*15760*/  IMAD.MOV.U32 R18, RZ, RZ, R27 ;  /* 0x000000ffff127224 */ /* 0x001fc600078e001b */
[----:B------:R-:W2:Y:S01]  /*15770*/  LDL.LU R27, [R1+0xf08] ;  /* 0x000f0800011b7983 */ /* 0x000ea20000300800 */
[----:B------:R-:W-:-:S05]  /*15780*/  IMAD.MOV.U32 R19, RZ, RZ, R24 ;  /* 0x000000ffff137224 */ /* 0x000fca00078e0018 */
[----:B------:R0:W-:Y:S04]  /*15790*/  STL.64 [R1+0xef0], R18 ;  /* 0x000ef01201007387 */ /* 0x0001e80000100a00 */
[----:B-1----:R-:W3:Y:S04]  /*157a0*/  LDL.LU R16, [R1+0xe0] ;  /* 0x0000e00001107983 */ /* 0x002ee80000300800 */
[----:B------:R-:W3:Y:S04]  /*157b0*/  LDL.LU R17, [R1+0xe4] ;  /* 0x0000e40001117983 */ /* 0x000ee80000300800 */
[----:B0-----:R-:W3:Y:S04]  /*157c0*/  LDL.LU R18, [R1+0xe8] ;  /* 0x0000e80001127983 */ /* 0x001ee80000300800 */
[----:B------:R-:W3:Y:S01]  /*157d0*/  LDL.LU R19, [R1+0xec] ;  /* 0x0000ec0001137983 */ /* 0x000ee20000300800 */
[----:B--2---:R-:W-:Y:S03]  /*157e0*/  HMMA.16816.F32 R4, R4, R26, R8 ;  /* 0x0000001a0404723c */ /* 0x004fe60000001808 */
[----:B------:R-:W3:Y:S04]  /*157f0*/  LDL.LU.64 R10, [R1+0xf00] ;  /* 0x000f0000010a7983 */ /* 0x000ee80000300a00 */
[----:B------:R-:W3:Y:S04]  /*15800*/  LDL.LU.64 R8, [R1+0xef8] ;  /* 0x000ef80001087983 */ /* 0x000ee80000300a00 */
[----:B------:R-:W-:-:S13]  /*15810*/  STL.64 [R1+0xee8], R26 ;  /* 0x000ee81a01007387 */ /* 0x000fda0000100a00 */
[----:B------:R-:W-:Y:S02]  /*15820*/  IMAD.MOV.U32 R24, RZ, RZ, R5 ;  /* 0x000000ffff187224 */ /* 0x000fe400078e0005 */
[----:B------:R-:W-:Y:S02]  /*15830*/  IMAD.MOV.U32 R13, RZ, RZ, R6 ;  /* 0x000000ffff0d7224 */ /* 0x000fe400078e0006 */
[----:B------:R-:W-:Y:S01]  /*15840*/  IMAD.MOV.U32 R12, RZ, RZ, R7 ;  /* 0x000000ffff0c7224 */ /* 0x000fe200078e0007 */
[----:B------:R0:W-:Y:S01]  /*15850*/  STL.64 [R1+0xee0], R24 ;  /* 0x000ee01801007387 */ /* 0x0001e20000100a00 */
[----:B------:R-:W-:Y:S02]  /*15860*/  IMAD.MOV.U32 R6, RZ, RZ, R21 ;  /* 0x000000ffff067224 */ /* 0x000fe400078e0015 */
[----:B------:R-:W-:Y:S01]  /*15870*/  IMAD.MOV.U32 R7, RZ, RZ, R20 ;  /* 0x000000ffff077224 */ /* 0x000fe200078e0014 */
[----:B0-----:R-:W2:Y:S04]  /*15880*/  LDL.LU R24, [R1+0xd0] ;  /* 0x0000d00001187983 */ /* 0x001ea80000300800 */
[----:B------:R-:W2:Y:S01]  /*15890*/  LDL.LU R25, [R1+0xd4] ;  /* 0x0000d40001197983 */ /* 0x000ea20000300800 */
[----:B---3--:R-:W-:Y:S03]  /*158a0*/  HMMA.16816.F32 R20, R8, R22, R16 ;  /* 0x000000160814723c */ /* 0x008fe60000001810 */
[----:B------:R-:W2:Y:S01]  /*158b0*/  LDL.LU.64 R18, [R1+0xef0] ;  /* 0x000ef00001127983 */ /* 0x000ea20000300a00 */
[----:B------:R-:W-:-:S02]  /*158c0*/  IMAD.MOV.U32 R26, RZ, RZ, R29 ;  /* 0x000000ffff1a7224 */ /* 0x000fc400078e001d */
[----:B------:R-:W-:-:S15]  /*158d0*/  IMAD.MOV.U32 R27, RZ, RZ, R28 ;  /* 0x000000ffff1b7224 */ /* 0x000fde00078e001c */
[----:B------:R-:W-:-:S02]  /*158e0*/  NOP ;  /* 0x0000000000007918 */ /* 0x000fc40000000000 */
[----:B------:R0:W-:Y:S04]  /*158f0*/  STL.64 [R1+0xdc0], R22 ;  /* 0x000dc01601007387 */ /* 0x0001e80000100a00 */
[----:B------:R-:W-:Y:S01]  /*15900*/  STL.64 [R1+0xdb8], R20 ;  /* 0x000db81401007387 */ /* 0x000fe20000100a00 */
[----:B0-----:R-:W-:Y:S02]  /*15910*/  IMAD.MOV.U32 R22, RZ, RZ, R2 ;  /* 0x000000ffff167224 */ /* 0x001fe400078e0002 */
[----:B------:R-:W-:Y:S01]  /*15920*/  IMAD.MOV.U32 R23, RZ, RZ, R0 ;  /* 0x000000ffff177224 */ /* 0x000fe200078e0000 */
[----:B--2---:R-:W-:Y:S01]  /*15930*/  HMMA.16816.F32 R16, R8, R18, R24 ;  /* 0x000000120810723c */ /* 0x004fe20000001818 */
[----:B------:R-:W2:Y:S04]  /*15940*/  LDL.LU.64 R26, [R1+0xee8] ;  /* 0x000ee800011a7983 */ /* 0x000ea80000300a00 */
[----:B------:R-:W3:-:S15]  /*15950*/  LDL.LU.64 R24, [R1+0xee0] ;  /* 0x000ee00001187983 */ /* 0x000ede0000300a00 */
[----:B------:R-:W-:-:S04]  /*15960*/  NOP ;  /* 0x0000000000007918 */ /* 0x000fc80000000000 */
[----:B------:R-:W-:Y:S02]  /*15970*/  IMAD.MOV.U32 R2, RZ, RZ, R18 ;  /* 0x000000ffff027224 */ /* 0x000fe400078e0012 */
[----:B------:R-:W-:Y:S02]  /*15980*/  IMAD.MOV.U32 R0, RZ, RZ, R19 ;  /* 0x000000ffff007224 */ /* 0x000fe400078e0013 */
[----:B------:R-:W-:Y:S01]  /*15990*/  IMAD.MOV.U32 R29, RZ, RZ, R16 ;  /* 0x000000ffff1d7224 */ /* 0x000fe200078e0010 */
[----:B------:R-:W4:Y:S01]  /*159a0*/  LDL.LU.64 R18, [R1+0xed8] ;  /* 0x000ed80001127983 */ /* 0x000f220000300a00 */
[----:B------:R-:W-:-:S03]  /*159b0*/  IMAD.MOV.U32 R28, RZ, RZ, R17 ;  /* 0x000000ffff1c7224 */ /* 0x000fc600078e0011 */
[----:B------:R-:W4:Y:S01]  /*159c0*/  LDL.LU.64 R16, [R1+0xed0] ;  /* 0x000ed00001107983 */ /* 0x000f220000300a00 */
[----:B------:R-:W-:Y:S02]  /*159d0*/  IMAD.MOV.U32 R14, RZ, RZ, R4 ;  /* 0x000000ffff0e7224 */ /* 0x000fe400078e0004 */
[----:B----4-:R-:W-:Y:S01]  /*159e0*/  HMMA.16816.F32 R4, R8, R6, R16 ;  /* 0x000000060804723c */ /* 0x010fe20000001810 */
[----:B------:R-:W4:Y:S04]  /*159f0*/  LDL.LU.64 R18, [R1+0xec8] ;  /* 0x000ec80001127983 */ /* 0x000f280000300a00 */
[----:B------:R-:W4:-:S15]  /*15a00*/  LDL.LU.64 R16, [R1+0xec0] ;  /* 0x000ec00001107983 */ /* 0x000f1e0000300a00 */
[----:B------:R-:W-:-:S03]  /*15a10*/  NOP ;  /* 0x0000000000007918 */ /* 0x000fc60000000000 */
[----:B------:R-:W-:Y:S04]  /*15a20*/  STL.64 [R1+0xd98], R6 ;  /* 0x000d980601007387 */ /* 0x000fe80000100a00 */
[----:B------:R0:W-:Y:S04]  /*15a30*/  STL.64 [R1+0xd90], R4 ;  /* 0x000d900401007387 */ /* 0x0001e80000100a00 */
[----:B0-----:R-:W2:Y:S04]  /*15a40*/  LDL.LU R4, [R1+0x1a0] ;  /* 0x0001a00001047983 */ /* 0x001ea80000300800 */
[----:B------:R-:W2:Y:S01]  /*15a50*/  LDL.LU R5, [R1+0x1a4] ;  /* 0x0001a40001057983 */ /* 0x000ea20000300800 */
[----:B----4-:R-:W-:Y:S03]  /*15a60*/  HMMA.16816.F32 R20, R8, R22, R16 ;  /* 0x000000160814723c */ /* 0x010fe60000001810 */
[----:B------:R-:W4:Y:S04]  /*15a70*/  LDL.LU.64 R18, [R1+0xeb8] ;  /* 0x000eb80001127983 */ /* 0x000f280000300a00 */
[----:B------:R-:W4:-:S15]  /*15a80*/  LDL.LU.64 R16, [R1+0xeb0] ;  /* 0x000eb00001107983 */ /* 0x000f1e0000300a00 */
[----:B------:R-:W-:-:S01]  /*15a90*/  NOP ;  /* 0x0000000000007918 */ /* 0x000fc20000000000 */
[----:B------:R0:W-:Y:S04]  /*15aa0*/  STL.64 [R1+0x170], R20 ;  /* 0x0001701401007387 */ /* 0x0001e80000100a00 */
[----:B------:R1:W-:Y:S01]  /*15ab0*/  STL.64 [R1+0x178], R22 ;  /* 0x0001781601007387 */ /* 0x0003e20000100a00 */
[----:B0-----:R-:W-:-:S03]  /*15ac0*/  IMAD.MOV.U32 R20, RZ, RZ, R14 ;  /* 0x000000ffff147224 */ /* 0x001fc600078e000e */
[----:B------:R-:W4:Y:S01]  /*15ad0*/  LDL.LU R14, [R1+0xea8] ;  /* 0x000ea800010e7983 */ /* 0x000f220000300800 */
[----:B---3--:R-:W-:-:S03]  /*15ae0*/  IMAD.MOV.U32 R21, RZ, RZ, R24 ;  /* 0x000000ffff157224 */ /* 0x008fc600078e0018 */
[----:B------:R-:W3:Y:S01]  /*15af0*/  LDL.LU R24, [R1+0xea4] ;  /* 0x000ea40001187983 */ /* 0x000ee20000300800 */
[----:B-1----:R-:W-:Y:S02]  /*15b00*/  IMAD.MOV.U32 R22, RZ, RZ, R13 ;  /* 0x000000ffff167224 */ /* 0x002fe400078e000d */
[----:B------:R-:W-:-:S05]  /*15b10*/  IMAD.MOV.U32 R23, RZ, RZ, R12 ;  /* 0x000000ffff177224 */ /* 0x000fca00078e000c */
[----:B------:R-:W-:Y:S04]  /*15b20*/  STL.64 [R1+0xdd0], R22 ;  /* 0x000dd01601007387 */ /* 0x000fe80000100a00 */
[----:B------:R0:W-:Y:S04]  /*15b30*/  STL.64 [R1+0xdc8], R20 ;  /* 0x000dc81401007387 */ /* 0x0001e80000100a00 */
[----:B0-----:R-:W2:Y:S04]  /*15b40*/  LDL.LU R20, [R1+0x60] ;  /* 0x0000600001147983 */ /* 0x001ea80000300800 */
[----:B------:R-:W2:Y:S04]  /*15b50*/  LDL.LU R21, [R1+0x64] ;  /* 0x0000640001157983 */ /* 0x000ea80000300800 */
[----:B------:R-:W2:Y:S01]  /*15b60*/  LDL.LU R22, [R1+0x68] ;  /* 0x0000680001167983 */ /* 0x000ea20000300800 */
[----:B----4-:R-:W-:Y:S01]  /*15b70*/  HMMA.16816.F32 R12, R8, R14, R16 ;  /* 0x0000000e080c723c */ /* 0x010fe20000001810 */
[----:B---3--:R-:W-:-:S02]  /*15b80*/  IMAD.MOV.U32 R23, RZ, RZ, R24 ;  /* 0x000000ffff177224 */ /* 0x008fc400078e0018 */
[----:B------:R-:W3:Y:S04]  /*15b90*/  LDL.LU R24, [R1+0xea0] ;  /* 0x000ea00001187983 */ /* 0x000ee80000300800 */
[----:B------:R-:W4:-:S15]  /*15ba0*/  LDL.LU.64 R18, [R1+0xe98] ;  /* 0x000e980001127983 */ /* 0x000f1e0000300a00 */
[----:B------:R-:W-:-:S01]  /*15bb0*/  NOP ;  /* 0x0000000000007918 */ /* 0x000fc20000000000 */
[----:B------:R-:W-:Y:S04]  /*15bc0*/  STL.64 [R1+0x160], R12 ;  /* 0x0001600c01007387 */ /* 0x000fe80000100a00 */
[----:B------:R0:W-:Y:S04]  /*15bd0*/  STL.64 [R1+0x168], R14 ;  /* 0x0001680e01007387 */ /* 0x0001e80000100a00 */
[----:B0-----:R-:W4:Y:S04]  /*15be0*/  LDL.LU.64 R14, [R1+0xe90] ;  /* 0x000e9000010e7983 */ /* 0x001f280000300a00 */
[----:B------:R-:W4:Y:S02]  /*15bf0*/  LDL.LU.64 R12, [R1+0xe88] ;  /* 0x000e8800010c7983 */ /* 0x000f240000300a00 */
[----:B----4-:R-:W-:Y:S02]  /*15c00*/  HMMA.16816.F32 R16, R8, R18, R12 ;  /* 0x000000120810723c */ /* 0x010fe4000000180c */
[----:B------:R-:W2:Y:S04]  /*15c10*/  LDL.LU.64 R14, [R1+0xe80] ;  /* 0x000e8000010e7983 */ /* 0x000ea80000300a00 */
[----:B------:R-:W2:-:S15]  /*15c20*/  LDL.LU.64 R12, [R1+0xe78] ;  /* 0x000e7800010c7983 */ /* 0x000e9e0000300a00 */
[----:B------:R-:W-:-:S02]  /*15c30*/  NOP ;  /* 0x0000000000007918 */ /* 0x000fc40000000000 */
[----:B------:R-:W-:Y:S04]  /*15c40*/  STL.64 [R1+0x150], R16 ;  /* 0x0001501001007387 */ /* 0x000fe80000100a00 */
[----:B------:R0:W-:Y:S04]  /*15c50*/  STL.64 [R1+0x158], R18 ;  /* 0x0001581201007387 */ /* 0x0001e80000100a00 */
[----:B0-----:R-:W4:Y:S04]  /*15c60*/  LDL.LU.64 R18, [R1+0xe70] ;  /* 0x000e700001127983 */ /* 0x001f280000300a00 */
[----:B------:R-:W3:Y:S01]  /*15c70*/  LDL.LU.64 R16, [R1+0xe68] ;  /* 0x000e680001107983 */ /* 0x000ee20000300a00 */
[----:B--2---:R-:W-:Y:S03]  /*15c80*/  HMMA.16816.F32 R8, R8, R26, R12 ;  /* 0x0000001a0808723c */ /* 0x004fe6000000180c */
[----:B------:R-:W2:Y:S04]  /*15c90*/  LDL.LU.64 R14, [R1+0xe60] ;  /* 0x000e6000010e7983 */ /* 0x000ea80000300a00 */
[----:B------:R-:W2:-:S15]  /*15ca0*/  LDL.LU.64 R12, [R1+0xe58] ;  /* 0x000e5800010c7983 */ /* 0x000e9e0000300a00 */
[----:B------:R-:W-:-:S01]  /*15cb0*/  NOP ;  /* 0x0000000000007918 */ /* 0x000fc20000000000 */
[----:B------:R0:W-:Y:S04]  /*15cc0*/  STL.64 [R1+0x140], R8 ;  /* 0x0001400801007387 */ /* 0x0001e80000100a00 */
[----:B------:R1:W-:Y:S04]  /*15cd0*/  STL.64 [R1+0x148], R10 ;  /* 0x0001480a01007387 */ /* 0x0003e80000100a00 */
[----:B0-----:R-:W2:Y:S04]  /*15ce0*/  LDL.LU R8, [R1+0x70] ;  /* 0x0000700001087983 */ /* 0x001ea80000300800 */
[----:B------:R-:W2:Y:S04]  /*15cf0*/  LDL.LU R9, [R1+0x74] ;  /* 0x0000740001097983 */ /* 0x000ea80000300800 */
[----:B-1----:R-:W2:Y:S04]  /*15d00*/  LDL.LU R10, [R1+0x78] ;  /* 0x00007800010a7983 */ /* 0x002ea80000300800 */
[----:B------:R-:W2:Y:S04]  /*15d10*/  LDL.LU R11, [R1+0x7c] ;  /* 0x00007c00010b7983 */ /* 0x000ea80000300800 */
[----:B----4-:R-:W-:Y:S01]  /*15d20*/  STL.64 [R1+0xde0], R18 ;  /* 0x000de01201007387 */ /* 0x010fe20000100a00 */
[-C--:B--2---:R-:W-:Y:S06]  /*15d30*/  HMMA.16816.F32 R8, R12, R4.reuse, R8 ;  /* 0x000000040c08723c */ /* 0x084fec0000001808 */
[----:B---3--:R-:W-:Y:S01]  /*15d40*/  HMMA.16816.F32 R4, R16, R4, R20 ;  /* 0x000000041004723c */ /* 0x008fe20000001814 */
[----:B------:R-:W-:-:S15]  /*15d50*/  LDSM.16.M88.4 R20, [R24+UR5+0x2000] ;  /* 0x002000051814783b */ /* 0x000fde0008000200 */
[----:B------:R-:W-:-:S01]  /*15d60*/  NOP ;  /* 0x0000000000007918 */ /* 0x000fc20000000000 */
[----:B------:R-:W-:Y:S04]  /*15d70*/  STL.64 [R1+0x130], R8 ;  /* 0x0001300801007387 */ /* 0x000fe80000100a00 */
[----:B------:R-:W-:Y:S04]  /*15d80*/  STL.64 [R1+0x138], R10 ;  /* 0x0001380a01007387 */ /* 0x000fe80000100a00 */
[----:B------:R0:W-:Y:S04]  /*15d90*/  STL.64 [R1+0xdd8], R16 ;  /* 0x000dd81001007387 */ /* 0x0001e80000100a00 */
[----:B------:R-:W-:Y:S04]  /*15da0*/  STL.64 [R1+0xc0], R4 ;  /* 0x0000c00401007387 */ /* 0x000fe80000100a00 */
[----:B------:R-:W-:Y:S04]  /*15db0*/  STL.64 [R1+0xc8], R6 ;  /* 0x0000c80601007387 */ /* 0x000fe80000100a00 */
[----:B0-----:R-:W2:Y:S04]  /*15dc0*/  LDL.LU R16, [R1+0x1c0] ;  /* 0x0001c00001107983 */ /* 0x001ea80000300800 */
[----:B------:R-:W2:Y:S01]  /*15dd0*/  LDL.LU R17, [R1+0x1c4] ;  /* 0x0001c40001117983 */ /* 0x000ea20000300800 */
[----:B------:R-:W-:-:S02]  /*15de0*/  IMAD.MOV.U32 R18, RZ, RZ, R3 ;  /* 0x000000ffff127224 */ /* 0x000fc400078e0003 */
[----:B------:R-:W-:Y:S01]  /*15df0*/  IMAD.MOV.U32 R19, RZ, RZ, R25 ;  /* 0x000000ffff137224 */ /* 0x000fe200078e0019 */
[----:B------:R-:W3:Y:S04]  /*15e00*/  LDL.LU R3, [R1+0xe50] ;  /* 0x000e500001037983 */ /* 0x000ee80000300800 */
[----:B------:R-:W4:Y:S04]  /*15e10*/  LDL.LU R25, [R1+0xe4c] ;  /* 0x000e4c0001197983 */ /* 0x000f280000300800 */
[----:B------:R-:W-:Y:S04]  /*15e20*/  STL.64 [R1+0xdf0], R18 ;  /* 0x000df01201007387 */ /* 0x000fe80000100a00 */
[----:B------:R-:W-:Y:S04]  /*15e30*/  LDSM.16.M88.4 R4, [R24+UR5+0x1000] ;  /* 0x001000051804783b */ /* 0x000fe80008000200 */
[----:B------:R-:W-:Y:S04]  /*15e40*/  LDSM.16.M88.4 R8, [R24+UR5+0x1800] ;  /* 0x001800051808783b */ /* 0x000fe80008000200 */
[----:B--2---:R-:W-:Y:S04]  /*15e50*/  STL.64 [R1+0xde8], R16 ;  /* 0x000de81001007387 */ /* 0x004fe80000100a00 */
[----:B------:R-:W0:Y:S04]  /*15e60*/  LDSM.16.M88.4 R16, [R24+UR5+0x800] ;  /* 0x000800051810783b */ /* 0x000e280008000200 */
[----:B0-----:R-:W-:Y:S04]  /*15e70*/  STL.64 [R1+0x50], R16 ;  /* 0x0000501001007387 */ /* 0x001fe80000100a00 */
[----:B------:R-:W-:Y:S04]  /*15e80*/  STL.64 [R1+0x58], R18 ;  /* 0x0000581201007387 */ /* 0x000fe80000100a00 */
[----:B------:R-:W-:Y:S04]  /*15e90*/  STL.64 [R1+0x48], R6 ;  /* 0x0000480601007387 */ /* 0x000fe80000100a00 */
[----:B------:R-:W-:Y:S04]  /*15ea0*/  STL.64 [R1+0x20], R20 ;  /* 0x0000201401007387 */ /* 0x000fe80000100a00 */
[----:B------:R-:W-:Y:S04]  /*15eb0*/  STL.64 [R1+0x28], R22 ;  /* 0x0000281601007387 */ /* 0x000fe80000100a00 */
[----:B------:R-:W0:Y:S04]  /*15ec0*/  LDSM.16.M88.4 R20, [R24+UR5+0x3000] ;  /* 0x003000051814783b */ /* 0x000e280008000200 */
[----:B------:R-:W1:Y:S04]  /*15ed0*/  LDSM.16.M88.4 R16, [R24+UR5+0x2800] ;  /* 0x002800051810783b */ /* 0x000e680008000200 */
[----:B------:R2:W-:Y:S04]  /*15ee0*/  STL.64 [R1+0xe40], R4 ;  /* 0x000e400401007387 */ /* 0x0005e80000100a00 */
[----:B--2---:R-:W2:Y:S04]  /*15ef0*/  LDL.LU R4, [R1+0x200] ;  /* 0x0002000001047983 */ /* 0x004ea80000300800 */
[----:B------:R-:W2:Y:S04]  /*15f00*/  LDL.LU R5, [R1+0x204] ;  /* 0x0002040001057983 */ /* 0x000ea80000300800 */
[----:B------:R-:W2:Y:S04]  /*15f10*/  LDL.LU R6, [R1+0x208] ;  /* 0x0002080001067983 */ /* 0x000ea80000300800 */
[----:B------:R-:W2:Y:S04]  /*15f20*/  LDL.LU R7, [R1+0x20c] ;  /* 0x00020c0001077983 */ /* 0x000ea80000300800 */
[----:B0-----:R-:W-:Y:S04]  /*15f30*/  STL.64 [R1+0xe38], R22 ;  /* 0x000e381601007387 */ /* 0x001fe80000100a00 */
[----:B------:R0:W-:Y:S04]  /*15f40*/  STL.64 [R1+0xe30], R20 ;  /* 0x000e301401007387 */ /* 0x0001e80000100a00 */
[----:B0-----:R-:W2:Y:S04]  /*15f50*/  LDL.LU.64 R20, [R1+0x50] ;  /* 0x0000500001147983 */ /* 0x001ea80000300a00 */
[----:B------:R-:W-:Y:S04]  /*15f60*/  STL.64 [R1+0x38], R10 ;  /* 0x0000380a01007387 */ /* 0x000fe80000100a00 */
[----:B------:R0:W-:Y:S04]  /*15f70*/  STL.64 [R1+0xe28], R8 ;  /* 0x000e280801007387 */ /* 0x0001e80000100a00 */
[----:B0-----:R-:W3:Y:S04]  /*15f80*/  LDL.LU R8, [R1+0x1f0] ;  /* 0x0001f00001087983 */ /* 0x001ee80000300800 */
[----:B------:R-:W3:Y:S04]  /*15f90*/  LDL.LU R9, [R1+0x1f4] ;  /* 0x0001f40001097983 */ /* 0x000ee80000300800 */
[----:B------:R-:W3:Y:S04]  /*15fa0*/  LDL.LU R10, [R1+0x1f8] ;  /* 0x0001f800010a7983 */ /* 0x000ee80000300800 */
[----:B------:R-:W3:Y:S04]  /*15fb0*/  LDL.LU R11, [R1+0x1fc] ;  /* 0x0001fc00010b7983 */ /* 0x000ee80000300800 */
[----:B-1----:R-:W-:Y:S04]  /*15fc0*/  STL.64 [R1+0x10], R16 ;  /* 0x0000101001007387 */ /* 0x002fe80000100a00 */
[----:B------:R-:W-:Y:S04]  /*15fd0*/  STL.64 [R1+0x18], R18 ;  /* 0x0000181201007387 */ /* 0x000fe80000100a00 */
[----:B------:R0:W-:Y:S04]  /*15fe0*/  STL.64 [R1+0xe08], R16 ;  /* 0x000e081001007387 */ /* 0x0001e80000100a00 */
[----:B0-----:R-:W2:Y:S01]  /*15ff0*/  LDL.LU.64 R16, [R1+0x20] ;  /* 0x0000200001107983 */ /* 0x001ea20000300a00 */
[----:B----4-:R-:W-:-:S03]  /*16000*/  IMAD.MOV.U32 R19, RZ, RZ, R25 ;  /* 0x000000ffff137224 */ /* 0x010fc600078e0019 */
[----:B------:R-:W0:Y:S04]  /*16010*/  LDSM.16.M88.4 R24, [R24+UR5+0x3800] ;  /* 0x003800051818783b */ /* 0x000e280008000200 */
[----:B--2---:R1:W-:Y:S04]  /*16020*/  STL.64 [R1+0xe20], R16 ;  /* 0x000e201001007387 */ /* 0x0043e80000100a00 */
[----:B-1----:R-:W2:Y:S04]  /*16030*/  LDL.LU R16, [R1+0x1e0] ;  /* 0x0001e00001107983 */ /* 0x002ea80000300800 */
[----:B------:R-:W2:Y:S04]  /*16040*/  LDL.LU R17, [R1+0x1e4] ;  /* 0x0001e40001117983 */ /* 0x000ea80000300800 */
[----:B------:R-:W2:Y:S04]  /*16050*/  LDL.LU R18, [R1+0x1e8] ;  /* 0x0001e80001127983 */ /* 0x000ea80000300800 */
[----:B0-----:R-:W-:Y:S04]  /*16060*/  STL.64 [R1+0xe00], R26 ;  /* 0x000e001a01007387 */ /* 0x001fe80000100a00 */
[----:B------:R0:W-:Y:S04]  /*16070*/  STL.64 [R1+0xdf8], R24 ;  /* 0x000df81801007387 */ /* 0x0001e80000100a00 */
[----:B0-----:R-:W4:Y:S04]  /*16080*/  LDL.LU R24, [R1+0x1d0] ;  /* 0x0001d00001187983 */ /* 0x001f280000300800 */
[----:B------:R-:W4:Y:S04]  /*16090*/  LDL.LU R25, [R1+0x1d4] ;  /* 0x0001d40001197983 */ /* 0x000f280000300800 */
[----:B------:R-:W3:Y:S04]  /*160a0*/  LDL.LU R26, [R1+0x1d8] ;  /* 0x0001d800011a7983 */ /* 0x000ee80000300800 */
[----:B------:R-:W3:Y:S01]  /*160b0*/  LDL.LU R27, [R1+0x1dc] ;  /* 0x0001dc00011b7983 */ /* 0x000ee20000300800 */
[----:B------:R-:W-:Y:S03]  /*160c0*/  HMMA.16816.F32 R4, R12, R20, R4 ;  /* 0x000000140c04723c */ /* 0x000fe60000001804 */
[----:B---3--:R0:W-:Y:S04]  /*160d0*/  STL.64 [R1+0xe18], R26 ;  /* 0x000e181a01007387 */ /* 0x0081e80000100a00 */
[----:B----4-:R1:W-:Y:S01]  /*160e0*/  STL.64 [R1+0xe10], R24 ;  /* 0x000e101801007387 */ /* 0x0103e20000100a00 */
[----:B0-----:R-:W-:-:S03]  /*160f0*/  IMAD.MOV.U32 R27, RZ, RZ, R3 ;  /* 0x000000ffff1b7224 */ /* 0x001fc600078e0003 */
[----:B-1----:R-:W3:Y:S04]  /*16100*/  LDL.LU R24, [R1+0xf0] ;  /* 0x0000f00001187983 */ /* 0x002ee80000300800 */
[----:B------:R-:W3:Y:S04]  /*16110*/  LDL.LU R25, [R1+0xf4] ;  /* 0x0000f40001197983 */ /* 0x000ee80000300800 */
[----:B------:R-:W3:Y:S04]  /*16120*/  LDL.LU R26, [R1+0xf8] ;  /* 0x0000f800011a7983 */ /* 0x000ee80000300800 */
[----:B------:R-:W4:Y:S04]  /*16130*/  LDL.LU R3, [R1+0xe48] ;  /* 0x000e480001037983 */ /* 0x000f280000300800 */
[----:B------:R0:W-:Y:S04]  /*16140*/  STL.64 [R1+0x120], R4 ;  /* 0x0001200401007387 */ /* 0x0001e80000100a00 */
[----:B------:R1:W-:Y:S04]  /*16150*/  STL.64 [R1+0x128], R6 ;  /* 0x0001280601007387 */ /* 0x0003e80000100a00 */
[----:B0-----:R-:W2:Y:S01]  /*16160*/  LDL.LU.64 R4, [R1+0xe40] ;  /* 0x000e400001047983 */ /* 0x001ea20000300a00 */
[----:B-1----:R-:W-:-:S03]  /*16170*/  IMAD.MOV.U32 R7, RZ, RZ, R20 ;  /* 0x000000ffff077224 */ /* 0x002fc600078e0014 */
[----:B------:R-:W3:Y:S01]  /*16180*/  LDL.LU.64 R22, [R1+0xe38] ;  /* 0x000e380001167983 */ /* 0x000ee20000300a00 */
[----:B------:R-:W-:-:S03]  /*16190*/  IMAD.MOV.U32 R6, RZ, RZ, R21 ;  /* 0x000000ffff067224 */ /* 0x000fc600078e0015 */
[----:B------:R-:W4:Y:S01]  /*161a0*/  LDL.LU.64 R20, [R1+0xe30] ;  /* 0x000e300001147983 */ /* 0x000f220000300a00 */
[----:B--2---:R-:W-:Y:S03]  /*161b0*/  HMMA.16816.F32 R8, R12, R4, R8 ;  /* 0x000000040c08723c */ /* 0x004fe60000001808 */
[----:B----4-:R-:W-:Y:S04]  /*161c0*/  STL.64 [R1], R20 ;  /* 0x0000001401007387 */ /* 0x010fe80000100a00 */
[----:B---3--:R-:W-:-:S15]  /*161d0*/  STL.64 [R1+0x8], R22 ;  /* 0x0000081601007387 */ /* 0x008fde0000100a00 */
[----:B------:R-:W-:-:S01]  /*161e0*/  NOP ;  /* 0x0000000000007918 */ /* 0x000fc20000000000 */
[----:B------:R0:W-:Y:S04]  /*161f0*/  STL.64 [R1+0x110], R8 ;  /* 0x0001100801007387 */ /* 0x0001e80000100a00 */
[----:B------:R-:W-:Y:S04]  /*16200*/  STL.64 [R1+0x118], R10 ;  /* 0x0001180a01007387 */ /* 0x000fe80000100a00 */
[----:B0-----:R-:W2:Y:S04]  /*16210*/  LDL.LU.64 R8, [R1+0xe28] ;  /* 0x000e280001087983 */ /* 0x001ea80000300a00 */
[----:B------:R-:W-:Y:S01]  /*16220*/  STL.64 [R1+0xda8], R4 ;  /* 0x000da80401007387 */ /* 0x000fe20000100a00 */
[----:B--2---:R-:W-:-:S15]  /*16230*/  HMMA.16816.F32 R16, R12, R8, R16 ;  /* 0x000000080c10723c */ /* 0x004fde0000001810 */
[----:B------:R-:W-:-:S08]  /*16240*/  NOP ;  /* 0x0000000000007918 */ /* 0x000fd00000000000 */
[----:B------:R0:W-:Y:S04]  /*16250*/  STL.64 [R1+0x100], R16 ;  /* 0x0001001001007387 */ /* 0x0001e80000100a00 */
[----:B------:R-:W-:Y:S04]  /*16260*/  STL.64 [R1+0x108], R18 ;  /* 0x0001081201007387 */ /* 0x000fe80000100a00 */
[----:B0-----:R-:W2:Y:S01]  /*16270*/  LDL.LU.64 R16, [R1+0xe20] ;  /* 0x000e200001107983 */ /* 0x001ea20000300a00 */
[----:B------:R-:W-:-:S03]  /*16280*/  IMAD.MOV.U32 R10, RZ, RZ, R2 ;  /* 0x000000ffff0a7224 */ /* 0x000fc600078e0002 */
[----:B------:R-:W-:Y:S01]  /*16290*/  STL.64 [R1+0xda0], R8 ;  /* 0x000da00801007387 */ /* 0x000fe20000100a00 */
[----:B------:R-:W-:Y:S01]  /*162a0*/  IMAD.MOV.U32 R11, RZ, RZ, R0 ;  /* 0x000000ffff0b7224 */ /* 0x000fe200078e0000 */
[----:B--2---:R-:W-:Y:S06]  /*162b0*/  HMMA.16816.F32 R24, R12, R16, R24 ;  /* 0x000000100c18723c */ /* 0x004fec0000001818 */
[----:B------:R-:W-:Y:S02]  /*162c0*/  IMAD.MOV.U32 R2, RZ, RZ, R16 ;  /* 0x000000ffff027224 */ /* 0x000fe400078e0010 */
[----:B------:R-:W-:-:S15]  /*162d0*/  IMAD.MOV.U32 R0, RZ, RZ, R17 ;  /* 0x000000ffff007224 */ /* 0x000fde00078e0011 */
[----:B------:R-:W-:Y:S04]  /*162e0*/  STL.64 [R1+0xf0], R24 ;  /* 0x0000f01801007387 */ /* 0x000fe80000100a00 */
[----:B------:R0:W-:Y:S04]  /*162f0*/  STL.64 [R1+0xf8], R26 ;  /* 0x0000f81a01007387 */ /* 0x0001e80000100a00 */
[----:B0-----:R-:W2:Y:S04]  /*16300*/  LDL.LU.64 R26, [R1+0xe18] ;  /* 0x000e1800011a7983 */ /* 0x001ea80000300a00 */
[----:B------:R-:W2:Y:S04]  /*16310*/  LDL.LU.64 R24, [R1+0xe10] ;  /* 0x000e100001187983 */ /* 0x000ea80000300a00 */
[----:B------:R-:W2:Y:S02]  /*16320*/  LDL.LU.64 R16, [R1+0xe08] ;  /* 0x000e080001107983 */ /* 0x000ea40000300a00 */
[----:B--2---:R-:W-:Y:S02]  /*16330*/  HMMA.16816.F32 R16, R12, R16, R24 ;  /* 0x000000100c10723c */ /* 0x004fe40000001818 */
[----:B------:R-:W2:Y:S04]  /*16340*/  LDL.LU.64 R26, [R1+0xe00] ;  /* 0x000e0000011a7983 */ /* 0x000ea80000300a00 */
[----:B------:R-:W3:-:S15]  /*16350*/  LDL.LU.64 R24, [R1+0xdf8] ;  /* 0x000df80001187983 */ /* 0x000ede0000300a00 */
[----:B------:R-:W-:-:S02]  /*16360*/  NOP ;  /* 0x0000000000007918 */ /* 0x000fc40000000000 */
[----:B------:R-:W-:Y:S04]  /*16370*/  STL.64 [R1+0xe0], R16 ;  /* 0x0000e01001007387 */ /* 0x000fe80000100a00 */
[----:B------:R0:W-:Y:S04]  /*16380*/  STL.64 [R1+0xe8], R18 ;  /* 0x0000e81201007387 */ /* 0x0001e80000100a00 */
[----:B0-----:R-:W4:Y:S04]  /*16390*/  LDL.LU.64 R18, [R1+0xdf0] ;  /* 0x000df00001127983 */ /* 0x001f280000300a00 */
[----:B------:R-:W4:Y:S02]  /*163a0*/  LDL.LU.64 R16, [R1+0xde8] ;  /* 0x000de80001107983 */ /* 0x000f240000300a00 */
[----:B----4-:R-:W-:Y:S02]  /*163b0*/  HMMA.16816.F32 R20, R12, R20, R16 ;  /* 0x000000140c14723c */ /* 0x010fe40000001810 */
[----:B------:R-:W4:Y:S04]  /*163c0*/  LDL.LU.64 R18, [R1+0xde0] ;  /* 0x000de00001127983 */ /* 0x000f280000300a00 */
[----:B------:R-:W4:-:S15]  /*163d0*/  LDL.LU.64 R16, [R1+0xdd8] ;  /* 0x000dd80001107983 */ /* 0x000f1e0000300a00 */
[----:B------:R-:W-:-:S02]  /*163e0*/  NOP ;  /* 0x0000000000007918 */ /* 0x000fc40000000000 */
[----:B------:R-:W-:Y:S04]  /*163f0*/  STL.64 [R1+0xd0], R20 ;  /* 0x0000d01401007387 */ /* 0x000fe80000100a00 */
[----:B------:R0:W-:Y:S04]  /*16400*/  STL.64 [R1+0xd8], R22 ;  /* 0x0000d81601007387 */ /* 0x0001e80000100a00 */
[----:B0-----:R-:W3:Y:S04]  /*16410*/  LDL.LU.64 R22, [R1+0xdd0] ;  /* 0x000dd00001167983 */ /* 0x001ee80000300a00 */
[----:B------:R-:W3:Y:S02]  /*16420*/  LDL.LU.64 R20, [R1+0xdc8] ;  /* 0x000dc80001147983 */ /* 0x000ee40000300a00 */
[----:B---3--:R-:W-:-:S15]  /*16430*/  HMMA.16816.F32 R20, R12, R24, R20 ;  /* 0x000000180c14723c */ /* 0x008fde0000001814 */
[----:B------:R-:W-:-:S09]  /*16440*/  NOP ;  /* 0x0000000000007918 */ /* 0x000fd20000000000 */
[----:B------:R-:W-:Y:S02]  /*16450*/  IMAD.MOV.U32 R13, RZ, RZ, R22 ;  /* 0x000000ffff0d7224 */ /* 0x000fe400078e0016 */
[----:B------:R-:W-:Y:S02]  /*16460*/  IMAD.MOV.U32 R12, RZ, RZ, R23 ;  /* 0x000000ffff0c7224 */ /* 0x000fe400078e0017 */
[----:B------:R-:W-:Y:S02]  /*16470*/  IMAD.MOV.U32 R15, RZ, RZ, R20 ;  /* 0x000000ffff0f7224 */ /* 0x000fe400078e0014 */
[----:B------:R-:W-:Y:S01]  /*16480*/  IMAD.MOV.U32 R14, RZ, RZ, R21 ;  /* 0x000000ffff0e7224 */ /* 0x000fe200078e0015 */
[----:B------:R-:W4:Y:S04]  /*16490*/  LDL.LU.64 R22, [R1+0xdc0] ;  /* 0x000dc00001167983 */ /* 0x000f280000300a00 */
[----:B------:R-:W4:Y:S01]  /*164a0*/  LDL.LU.64 R20, [R1+0xdb8] ;  /* 0x000db80001147983 */ /* 0x000f220000300a00 */
[----:B------:R-:W-:-:S02]  /*164b0*/  IMAD.MOV.U32 R4, RZ, RZ, R7 ;  /* 0x000000ffff047224 */ /* 0x000fc400078e0007 */
[----:B------:R-:W-:Y:S01]  /*164c0*/  IMAD.MOV.U32 R5, RZ, RZ, R6 ;  /* 0x000000ffff057224 */ /* 0x000fe200078e0006 */
[----:B--2---:R-:W-:Y:S04]  /*164d0*/  STL.64 [R1+0xd88], R26 ;  /* 0x000d881a01007387 */ /* 0x004fe80000100a00 */
[----:B------:R0:W-:Y:S02]  /*164e0*/  STL.64 [R1+0xd80], R24 ;  /* 0x000d801801007387 */ /* 0x0001e40000100a00 */
[----:B----4-:R-:W-:Y:S02]  /*164f0*/  HMMA.16816.F32 R4, R16, R4, R20 ;  /* 0x000000041004723c */ /* 0x010fe40000001814 */
[----:B------:R-:W2:-:S15]  /*16500*/  LDL.LU R23, [R1+0xdb0] ;  /* 0x000db00001177983 */ /* 0x000e9e0000300800 */
[----:B------:R-:W-:-:S07]  /*16510*/  NOP ;  /* 0x0000000000007918 */ /* 0x000fce0000000000 */
[----:B------:R-:W-:Y:S02]  /*16520*/  IMAD.MOV.U32 R22, RZ, RZ, R4 ;  /* 0x000000ffff167224 */ /* 0x000fe400078e0004 */
[----:B------:R-:W-:Y:S02]  /*16530*/  IMAD.MOV.U32 R21, RZ, RZ, R5 ;  /* 0x000000ffff157224 */ /* 0x000fe400078e0005 */
[----:B------:R-:W3:Y:S01]  /*16540*/  LDL.LU.64 R4, [R1+0xda8] ;  /* 0x000da80001047983 */ /* 0x000ee20000300a00 */
[----:B------:R-:W-:Y:S02]  /*16550*/  IMAD.MOV.U32 R8, RZ, RZ, R29 ;  /* 0x000000ffff087224 */ /* 0x000fe400078e001d */
[----:B------:R-:W-:Y:S02]  /*16560*/  IMAD.MOV.U32 R9, RZ, RZ, R28 ;  /* 0x000000ffff097224 */ /* 0x000fe400078e001c */
[----:B0-----:R-:W-:Y:S02]  /*16570*/  IMAD.MOV.U32 R25, RZ, RZ, R0 ;  /* 0x000000ffff197224 */ /* 0x001fe400078e0000 */
[----:B------:R-:W-:-:S02]  /*16580*/  IMAD.MOV.U32 R20, RZ, RZ, R6 ;  /* 0x000000ffff147224 */ /* 0x000fc400078e0006 */
[----:B------:R-:W-:-:S05]  /*16590*/  IMAD.MOV.U32 R0, RZ, RZ, R7 ;  /* 0x000000ffff007224 */ /* 0x000fca00078e0007 */
[----:B------:R-:W-:Y:S04]  /*165a0*/  STL [R1+0xcb0], R0 ;  /* 0x000cb00001007387 */ /* 0x000fe80000100800 */
[----:B------:R-:W-:Y:S04]  /*165b0*/  STL [R1+0xcac], R20 ;  /* 0x000cac1401007387 */ /* 0x000fe80000100800 */
[----:B------:R-:W-:Y:S04]  /*165c0*/  STL [R1+0xca8], R21 ;  /* 0x000ca81501007387 */ /* 0x000fe80000100800 */
[----:B------:R-:W-:Y:S01]  /*165d0*/  STL [R1+0xca4], R22 ;  /* 0x000ca41601007387 */ /* 0x000fe20000100800 */
[----:B------:R-:W-:Y:S01]  /*165e0*/  IMAD.MOV.U32 R24, RZ, RZ, R2 ;  /* 0x000000ffff187224 */ /* 0x000fe200078e0002 */
[----:B---3--:R-:W-:Y:S02]  /*165f0*/  HMMA.16816.F32 R4, R16, R4, R8 ;  /* 0x000000041004723c */ /* 0x008fe40000001808 */
[----:B------:R-:W3:-:S15]  /*16600*/  LDL.LU.64 R8, [R1+0xda0] ;  /* 0x000da00001087983 */ /* 0x000ede0000300a00 */
[----:B------:R-:W-:-:S06]  /*16610*/  NOP ;  /* 0x0000000000007918 */ /* 0x000fcc0000000000 */
[----:B------:R0:W-:Y:S01]  /*16620*/  STL [R1+0x90], R4 ;  /* 0x0000900401007387 */ /* 0x0001e20000100800 */
[----:B------:R-:W-:Y:S02]  /*16630*/  IMAD.MOV.U32 R29, RZ, RZ, R6 ;  /* 0x000000ffff1d7224 */ /* 0x000fe400078e0006 */
[----:B------:R-:W-:Y:S02]  /*16640*/  IMAD.MOV.U32 R28, RZ, RZ, R7 ;  /* 0x000000ffff1c7224 */ /* 0x000fe400078e0007 */
[----:B------:R-:W-:Y:S01]  /*16650*/  IMAD.MOV.U32 R2, RZ, RZ, R5 ;  /* 0x000000ffff027224 */ /* 0x000fe200078e0005 */
[----:B------:R-:W3:Y:S04]  /*16660*/  LDL.LU.64 R6, [R1+0xd98] ;  /* 0x000d980001067983 */ /* 0x000ee80000300a00 */
[----:B0-----:R-:W3:Y:S04]  /*16670*/  LDL.LU.64 R4, [R1+0xd90] ;  /* 0x000d900001047983 */ /* 0x001ee80000300a00 */
[----:B------:R-:W-:Y:S04]  /*16680*/  STL [R1+0xcbc], R28 ;  /* 0x000cbc1c01007387 */ /* 0x000fe80000100800 */
[----:B------:R-:W-:Y:S04]  /*16690*/  STL [R1+0xcb8], R29 ;  /* 0x000cb81d01007387 */ /* 0x000fe80000100800 */
[----:B------:R-:W-:Y:S01]  /*166a0*/  STL [R1+0xcb4], R2 ;  /* 0x000cb40201007387 */ /* 0x000fe20000100800 */
[----:B---3--:R-:W-:Y:S03]  /*166b0*/  HMMA.16816.F32 R4, R16, R8, R4 ;  /* 0x000000081004723c */ /* 0x008fe60000001804 */
[----:B------:R-:W-:-:S15]  /*166c0*/  LDSM.16.MT88.4 R8, [R3+UR5+0x4c00] ;  /* 0x004c00050308783b */ /* 0x000fde0008004200 */
[----:B------:R-:W-:-:S06]  /*166d0*/  NOP ;  /* 0x0000000000007918 */ /* 0x000fcc0000000000 */
[----:B------:R-:W-:Y:S02]  /*166e0*/  IMAD.MOV.U32 R22, RZ, RZ, R7 ;  /* 0x000000ffff167224 */ /* 0x000fe400078e0007 */
[----:B------:R-:W-:Y:S02]  /*166f0*/  IMAD.MOV.U32 R21, RZ, RZ, R6 ;  /* 0x000000ffff157224 */ /* 0x000fe400078e0006 */
[----:B------:R-:W-:Y:S02]  /*16700*/  IMAD.MOV.U32 R20, RZ, RZ, R5 ;  /* 0x000000ffff147224 */ /* 0x000fe400078e0005 */
[----:B------:R-:W-:Y:S01]  /*16710*/  IMAD.MOV.U32 R0, RZ, RZ, R4 ;  /* 0x000000ffff007224 */ /* 0x000fe200078e0004 */
[----:B------:R-:W-:Y:S04]  /*16720*/  STL [R1+0xccc], R22 ;  /* 0x000ccc1601007387 */ /* 0x000fe80000100800 */
[----:B------:R-:W-:Y:S04]  /*16730*/  STL [R1+0xcc8], R21 ;  /* 0x000cc81501007387 */ /* 0x000fe80000100800 */
[----:B------:R0:W-:Y:S04]  /*16740*/  STL [R1+0xcc4], R20 ;  /* 0x000cc41401007387 */ /* 0x0001e80000100800 */
[----:B------:R-:W-:Y:S04]  /*16750*/  STL [R1+0xcc0], R0 ;  /* 0x000cc00001007387 */ /* 0x000fe80000100800 */
[----:B--2---:R1:W2:Y:S04]  /*16760*/  LDSM.16.MT88.4 R4, [R23+UR5+0x4c00] ;  /* 0x004c00051704783b */ /* 0x0042a80008004200 */
[----:B0-----:R-:W3:Y:S04]  /*16770*/  LDL.LU R20, [R1+0x170] ;  /* 0x0001700001147983 */ /* 0x001ee80000300800 */
[----:B------:R-:W3:Y:S04]  /*16780*/  LDL.LU R21, [R1+0x174] ;  /* 0x0001740001157983 */ /* 0x000ee80000300800 */
[----:B------:R-:W3:Y:S04]  /*16790*/  LDL.LU R22, [R1+0x178] ;  /* 0x0001780001167983 */ /* 0x000ee80000300800 */
[----:B-1----:R-:W3:Y:S04]  /*167a0*/  LDL.LU R23, [R1+0x17c] ;  /* 0x00017c0001177983 */ /* 0x002ee80000300800 */
[----:B--2---:R-:W-:Y:S04]  /*167b0*/  STL.64 [R1+0xd78], R6 ;  /* 0x000d780601007387 */ /* 0x004fe80000100a00 */
[----:B------:R-:W-:Y:S04]  /*167c0*/  STL.64 [R1+0xd70], R4 ;  /* 0x000d700401007387 */ /* 0x000fe80000100a00 */
[----:B------:R0:W-:Y:S04]  /*167d0*/  STL.64 [R1+0xcd8], R10 ;  /* 0x000cd80a01007387 */ /* 0x0001e80000100a00 */
[----:B------:R1:W-:Y:S01]  /*167e0*/  STL.64 [R1+0xcd0], R8 ;  /* 0x000cd00801007387 */ /* 0x0003e20000100a00 */
[----:B0-----:R-:W-:-:S02]  /*167f0*/  IMAD.MOV.U32 R10, RZ, RZ, R13 ;  /* 0x000000ffff0a7224 */ /* 0x001fc400078e000d */
[----:B------:R-:W-:Y:S02]  /*16800*/  IMAD.MOV.U32 R11, RZ, RZ, R12 ;  /* 0x000000ffff0b7224 */ /* 0x000fe400078e000c */
[----:B-1----:R-:W-:Y:S02]  /*16810*/  IMAD.MOV.U32 R8, RZ, RZ, R15 ;  /* 0x000000ffff087224 */ /* 0x002fe400078e000f */
[----:B------:R-:W-:Y:S01]  /*16820*/  IMAD.MOV.U32 R9, RZ, RZ, R14 ;  /* 0x000000ffff097224 */ /* 0x000fe200078e000e */
[----:B---3--:R-:W-:-:S15]  /*16830*/  HMMA.16816.F32 R24, R16, R24, R20 ;  /* 0x000000181018723c */ /* 0x008fde0000001814 */
[----:B------:R-:W-:-:S08]  /*16840*/  NOP ;  /* 0x0000000000007918 */ /* 0x000fd00000000000 */
[----:B------:R-:W-:Y:S04]  /*16850*/  STL [R1+0x70], R24 ;  /* 0x0000701801007387 */ /* 0x000fe80000100800 */
[----:B------:R-:W2:Y:S04]  /*16860*/  LDL.LU R20, [R1+0x10] ;  /* 0x0000100001147983 */ /* 0x000ea80000300800 */
[----:B------:R-:W2:Y:S04]  /*16870*/  LDL.LU R21, [R1+0x14] ;  /* 0x0000140001157983 */ /* 0x000ea80000300800 */
[----:B------:R-:W-:Y:S04]  /*16880*/  STL.64 [R1+0xce8], R10 ;  /* 0x000ce80a01007387 */ /* 0x000fe80000100a00 */
[----:B------:R0:W-:Y:S04]  /*16890*/  STL.64 [R1+0xce0], R8 ;  /* 0x000ce00801007387 */ /* 0x0001e80000100a00 */
[----:B0-----:R-:W3:Y:S04]  /*168a0*/  LDL.LU R8, [R1+0xd0] ;  /* 0x0000d00001087983 */ /* 0x001ee80000300800 */
[----:B------:R-:W3:Y:S04]  /*168b0*/  LDL.LU R9, [R1+0xd4] ;  /* 0x0000d40001097983 */ /* 0x000ee80000300800 */
[----:B------:R-:W4:Y:S04]  /*168c0*/  LDL.LU R10, [R1+0xd8] ;  /* 0x0000d800010a7983 */ /* 0x000f280000300800 */
[----:B------:R-:W4:Y:S04]  /*168d0*/  LDL.LU R11, [R1+0xdc] ;  /* 0x0000dc00010b7983 */ /* 0x000f280000300800 */
[----:B----4-:R-:W-:Y:S04]  /*168e0*/  STL.64 [R1+0xcf8], R10 ;  /* 0x000cf80a01007387 */ /* 0x010fe80000100a00 */
[----:B---3--:R0:W-:Y:S04]  /*168f0*/  STL.64 [R1+0xcf0], R8 ;  /* 0x000cf00801007387 */ /* 0x0081e80000100a00 */
[----:B0-----:R-:W3:Y:S04]  /*16900*/  LDL.LU R8, [R1+0xe0] ;  /* 0x0000e00001087983 */ /* 0x001ee80000300800 */
[----:B------:R-:W3:Y:S04]  /*16910*/  LDL.LU R9, [R1+0xe4] ;  /* 0x0000e40001097983 */ /* 0x000ee80000300800 */
[----:B------:R-:W4:Y:S04]  /*16920*/  LDL.LU R10, [R1+0xe8] ;  /* 0x0000e800010a7983 */ /* 0x000f280000300800 */
[----:B------:R-:W4:Y:S04]  /*16930*/  LDL.LU R11, [R1+0xec] ;  /* 0x0000ec00010b7983 */ /* 0x000f280000300800 */
[----:B------:R-:W2:Y:S04]  /*16940*/  LDL.LU R4, [R1+0x140] ;  /* 0x0001400001047983 */ /* 0x000ea80000300800 */
[----:B------:R-:W2:Y:S04]  /*16950*/  LDL.LU R5, [R1+0x144] ;  /* 0x0001440001057983 */ /* 0x000ea80000300800 */
[----:B------:R-:W2:Y:S04]  /*16960*/  LDL.LU R6, [R1+0x148] ;  /* 0x0001480001067983 */ /* 0x000ea80000300800 */
[----:B------:R-:W2:Y:S04]  /*16970*/  LDL.LU R7, [R1+0x14c] ;  /* 0x00014c0001077983 */ /* 0x000ea80000300800 */
[----:B------:R-:W2:Y:S04]  /*16980*/  LDL.LU R12, [R1] ;  /* 0x00000000010c7983 */ /* 0x000ea80000300800 */
[----:B------:R-:W2:Y:S01]  /*16990*/  LDL.LU R13, [R1+0x4] ;  /* 0x00000400010d7983 */ /* 0x000ea20000300800 */
[----:B------:R-:W-:-:S03]  /*169a0*/  IMAD.MOV.U32 R28, RZ, RZ, R25 ;  /* 0x000000ffff1c7224 */ /* 0x000fc600078e0019 */
[----:B------:R-:W2:Y:S01]  /*169b0*/  LDL.LU R24, [R1+0x150] ;  /* 0x0001500001187983 */ /* 0x000ea20000300800 */
[----:B------:R-:W-:-:S03]  /*169c0*/  IMAD.MOV.U32 R29, RZ, RZ, R26 ;  /* 0x000000ffff1d7224 */ /* 0x000fc600078e001a */
[----:B------:R-:W2:Y:S01]  /*169d0*/  LDL.LU R25, [R1+0x154] ;  /* 0x0001540001197983 */ /* 0x000ea20000300800 */
[----:B------:R-:W-:-:S03]  /*169e0*/  IMAD.MOV.U32 R2, RZ, RZ, R27 ;  /* 0x000000ffff027224 */ /* 0x000fc600078e001b */
[----:B------:R-:W2:Y:S04]  /*169f0*/  LDL.LU R26, [R1+0x158] ;  /* 0x00015800011a7983 */ /* 0x000ea80000300800 */
[----:B------:R-:W2:Y:S04]  /*16a00*/  LDL.LU R27, [R1+0x15c] ;  /* 0x00015c00011b7983 */ /* 0x000ea80000300800 */
[----:B----4-:R0:W-:Y:S04]  /*16a10*/  STL.64 [R1+0xd08], R10 ;  /* 0x000d080a01007387 */ /* 0x0101e80000100a00 */
[----:B---3--:R-:W-:Y:S04]  /*16a20*/  STL.64 [R1+0xd00], R8 ;  /* 0x000d000801007387 */ /* 0x008fe80000100a00 */
[----:B0-----:R-:W3:Y:S04]  /*16a30*/  LDL.LU.64 R10, [R1+0x28] ;  /* 0x00002800010a7983 */ /* 0x001ee80000300a00 */
[----:B---3--:R0:W-:Y:S04]  /*16a40*/  STL.64 [R1+0xd20], R10 ;  /* 0x000d200a01007387 */ /* 0x0081e80000100a00 */
[----:B0-----:R-:W3:Y:S04]  /*16a50*/  LDL.LU.64 R10, [R1+0x38] ;  /* 0x00003800010a7983 */ /* 0x001ee80000300a00 */
[----:B---3--:R0:W-:Y:S04]  /*16a60*/  STL.64 [R1+0xd30], R10 ;  /* 0x000d300a01007387 */ /* 0x0081e80000100a00 */
[----:B0-----:R-:W3:Y:S04]  /*16a70*/  LDL.LU.64 R10, [R1+0x48] ;  /* 0x00004800010a7983 */ /* 0x001ee80000300a00 */
[----:B---3--:R0:W-:Y:S04]  /*16a80*/  STL.64 [R1+0xd40], R10 ;  /* 0x000d400a01007387 */ /* 0x0081e80000100a00 */
[----:B------:R-:W2:Y:S04]  /*16a90*/  LDL.LU R8, [R1+0x160] ;  /* 0x0001600001087983 */ /* 0x000ea80000300800 */
[----:B------:R-:W2:Y:S04]  /*16aa0*/  LDL.LU R9, [R1+0x164] ;  /* 0x0001640001097983 */ /* 0x000ea80000300800 */
[----:B0-----:R-:W2:Y:S04]  /*16ab0*/  LDL.LU R10, [R1+0x168] ;  /* 0x00016800010a7983 */ /* 0x001ea80000300800 */
[----:B------:R-:W2:Y:S02]  /*16ac0*/  LDL.LU R11, [R1+0x16c] ;  /* 0x00016c00010b7983 */ /* 0x000ea40000300800 */
[----:B--2---:R-:W-:-:S15]  /*16ad0*/  HMMA.16816.F32 R8, R16, R20, R8 ;  /* 0x000000141008723c */ /* 0x004fde0000001808 */
[----:B------:R-:W-:-:S08]  /*16ae0*/  NOP ;  /* 0x0000000000007918 */ /* 0x000fd00000000000 */
[----:B------:R-:W-:Y:S01]  /*16af0*/  STL.64 [R1+0x60], R8 ;  /* 0x0000600801007387 */ /* 0x000fe20000100a00 */
[----:B------:R-:W-:Y:S02]  /*16b00*/  IMAD.MOV.U32 R22, RZ, RZ, R10 ;  /* 0x000000ffff167224 */ /* 0x000fe400078e000a */
[----:B------:R-:W-:Y:S02]  /*16b10*/  IMAD.MOV.U32 R21, RZ, RZ, R11 ;  /* 0x000000ffff157224 */ /* 0x000fe400078e000b */
[----:B------:R-:W2:Y:S04]  /*16b20*/  LDL.LU.64 R10, [R1+0x58] ;  /* 0x00005800010a7983 */ /* 0x000ea80000300a00 */
[----:B--2---:R0:W-:Y:S04]  /*16b30*/  STL.64 [R1+0xd58], R10 ;  /* 0x000d580a01007387 */ /* 0x0041e80000100a00 */
[----:B0-----:R-:W2:Y:S04]  /*16b40*/  LDL.LU.64 R10, [R1+0x1a8] ;  /* 0x0001a800010a7983 */ /* 0x001ea80000300a00 */
[----:B------:R-:W-:Y:S04]  /*16b50*/  STL [R1+0xd3c], R22 ;  /* 0x000d3c1601007387 */ /* 0x000fe80000100800 */
[----:B------:R0:W-:Y:S04]  /*16b60*/  STL [R1+0xd38], R21 ;  /* 0x000d381501007387 */ /* 0x0001e80000100800 */
[----:B------:R-:W3:Y:S04]  /*16b70*/  LDL.LU R20, [R1+0x110] ;  /* 0x0001100001147983 */ /* 0x000ee80000300800 */
[----:B0-----:R-:W3:Y:S04]  /*16b80*/  LDL.LU R21, [R1+0x114] ;  /* 0x0001140001157983 */ /* 0x001ee80000300800 */
[----:B------:R-:W4:Y:S04]  /*16b90*/  LDL.LU R22, [R1+0x118] ;  /* 0x0001180001167983 */ /* 0x000f280000300800 */
[----:B------:R-:W4:Y:S04]  /*16ba0*/  LDL.LU R23, [R1+0x11c] ;  /* 0x00011c0001177983 */ /* 0x000f280000300800 */
[----:B----4-:R-:W-:Y:S04]  /*16bb0*/  STL.64 [R1+0xd50], R22 ;  /* 0x000d501601007387 */ /* 0x010fe80000100a00 */
[----:B---3--:R0:W-:Y:S04]  /*16bc0*/  STL.64 [R1+0xd48], R20 ;  /* 0x000d481401007387 */ /* 0x0081e80000100a00 */
[----:B0-----:R-:W3:Y:S04]  /*16bd0*/  LDL.LU R20, [R1+0x120] ;  /* 0x0001200001147983 */ /* 0x001ee80000300800 */
[----:B------:R-:W3:Y:S04]  /*16be0*/  LDL.LU R21, [R1+0x124] ;  /* 0x0001240001157983 */ /* 0x000ee80000300800 */
[----:B------:R-:W4:Y:S04]  /*16bf0*/  LDL.LU R22, [R1+0x128] ;  /* 0x0001280001167983 */ /* 0x000f280000300800 */
[----:B------:R-:W4:Y:S01]  /*16c00*/  LDL.LU R23, [R1+0x12c] ;  /* 0x00012c0001177983 */ /* 0x000f220000300800 */
[C---:B------:R-:W-:Y:S03]  /*16c10*/  HMMA.16816.F32 R12, R16.reuse, R12, R24 ;  /* 0x0000000c100c723c */ /* 0x040fe60000001818 */
[----:B----4-:R-:W-:Y:S04]  /*16c20*/  STL.64 [R1+0xd68], R22 ;  /* 0x000d681601007387 */ /* 0x010fe80000100a00 */
[----:B---3--:R0:W-:Y:S04]  /*16c30*/  STL.64 [R1+0xd60], R20 ;  /* 0x000d601401007387 */ /* 0x0081e80000100a00 */
[----:B0-----:R-:W3:Y:S04]  /*16c40*/  LDL.LU R20, [R1+0x130] ;  /* 0x0001300001147983 */ /* 0x001ee80000300800 */
[----:B------:R-:W3:Y:S04]  /*16c50*/  LDL.LU R21, [R1+0x134] ;  /* 0x0001340001157983 */ /* 0x000ee80000300800 */
[----:B------:R-:W3:Y:S04]  /*16c60*/  LDL.LU R22, [R1+0x138] ;  /* 0x0001380001167983 */ /* 0x000ee80000300800 */
[----:B------:R-:W3:Y:S04]  /*16c70*/  LDL.LU R23, [R1+0x13c] ;  /* 0x00013c0001177983 */ /* 0x000ee80000300800 */
[----:B------:R-:W4:Y:S04]  /*16c80*/  LDL.LU.64 R26, [R1+0xd88] ;  /* 0x000d8800011a7983 */ /* 0x000f280000300a00 */
[----:B------:R-:W2:Y:S04]  /*16c90*/  LDL.LU.64 R24, [R1+0xd80] ;  /* 0x000d800001187983 */ /* 0x000ea80000300a00 */
[----:B------:R0:W-:Y:S04]  /*16ca0*/  STL.64 [R1+0xc30], R14 ;  /* 0x000c300e01007387 */ /* 0x0001e80000100a00 */
[----:B------:R-:W-:Y:S04]  /*16cb0*/  STL.64 [R1+0xc28], R12 ;  /* 0x000c280c01007387 */ /* 0x000fe80000100a00 */
[----:B0-----:R-:W3:Y:S04]  /*16cc0*/  LDL.LU R14, [R1+0x18] ;  /* 0x00001800010e7983 */ /* 0x001ee80000300800 */
[----:B------:R-:W3:Y:S01]  /*16cd0*/  LDL.LU R15, [R1+0x1c] ;  /* 0x00001c00010f7983 */ /* 0x000ee20000300800 */
[----:B--2---:R-:W-:Y:S03]  /*16ce0*/  HMMA.16816.F32 R16, R16, R24, R4 ;  /* 0x000000181010723c */ /* 0x004fe60000001804 */
[----:B------:R-:W3:Y:S04]  /*16cf0*/  LDL.LU.64 R6, [R1+0xd78] ;  /* 0x000d780001067983 */ /* 0x000ee80000300a00 */
[----:B------:R-:W3:Y:S04]  /*16d00*/  LDL.LU.64 R4, [R1+0xd70] ;  /* 0x000d700001047983 */ /* 0x000ee80000300a00 */
[----:B----4-:R0:W-:Y:S04]  /*16d10*/  STL.64 [R1+0xd28], R26 ;  /* 0x000d281a01007387 */ /* 0x0101e80000100a00 */
[----:B------:R-:W2:Y:S04]  /*16d20*/  LDL.LU R24, [R1+0x100] ;  /* 0x0001000001187983 */ /* 0x000ea80000300800 */
[----:B------:R-:W2:Y:S04]  /*16d30*/  LDL.LU R25, [R1+0x104] ;  /* 0x0001040001197983 */ /* 0x000ea80000300800 */
[----:B0-----:R-:W2:Y:S04]  /*16d40*/  LDL.LU R26, [R1+0x108] ;  /* 0x00010800011a7983 */ /* 0x001ea80000300800 */
[----:B------:R-:W2:Y:S04]  /*16d50*/  LDL.LU R27, [R1+0x10c] ;  /* 0x00010c00011b7983 */ /* 0x000ea80000300800 */
[----:B------:R0:W-:Y:S04]  /*16d60*/  STL.64 [R1+0xc20], R18 ;  /* 0x000c201201007387 */ /* 0x0001e80000100a00 */
[----:B------:R1:W-:Y:S04]  /*16d70*/  STL.64 [R1+0xc18], R16 ;  /* 0x000c181001007387 */ /* 0x0003e80000100a00 */
[----:B0-----:R-:W4:Y:S04]  /*16d80*/  LDL.LU R18, [R1+0x8] ;  /* 0x0000080001127983 */ /* 0x001f280000300800 */
[----:B------:R-:W4:Y:S01]  /*16d90*/  LDL.LU R19, [R1+0xc] ;  /* 0x00000c0001137983 */ /* 0x000f220000300800 */
[----:B-1----:R-:W-:-:S02]  /*16da0*/  IMAD.MOV.U32 R17, RZ, RZ, R10 ;  /* 0x000000ffff117224 */ /* 0x002fc400078e000a */
[----:B------:R-:W-:Y:S01]  /*16db0*/  IMAD.MOV.U32 R16, RZ, RZ, R11 ;  /* 0x000000ffff107224 */ /* 0x000fe200078e000b */
[----:B---3--:R-:W-:-:S15]  /*16dc0*/  HMMA.16816.F32 R20, R4, R10, R20 ;  /* 0x0000000a0414723c */ /* 0x008fde0000001814 */
[----:B------:R-:W-:-:S08]  /*16dd0*/  NOP ;  /* 0x0000000000007918 */ /* 0x000fd00000000000 */
[----:B------:R-:W-:Y:S04]  /*16de0*/  STL.64 [R1+0x620], R20 ;  /* 0x0006201401007387 */ /* 0x000fe80000100a00 */
[----:B------:R0:W-:Y:S04]  /*16df0*/  STL.64 [R1+0x628], R22 ;  /* 0x0006281601007387 */ /* 0x0001e80000100a00 */
[----:B0-----:R-:W3:Y:S04]  /*16e00*/  LDL.LU.64 R22, [R1+0xd68] ;  /* 0x000d680001167983 */ /* 0x001ee80000300a00 */
[----:B------:R-:W3:Y:S04]  /*16e10*/  LDL.LU.64 R20, [R1+0xd60] ;  /* 0x000d600001147983 */ /* 0x000ee80000300a00 */
[----:B------:R-:W3:Y:S04]  /*16e20*/  LDL.LU.64 R10, [R1+0xd58] ;  /* 0x000d5800010a7983 */ /* 0x000ee80000300a00 */
[----:B----4-:R-:W-:Y:S04]  /*16e30*/  STL.64 [R1+0xd18], R18 ;  /* 0x000d181201007387 */ /* 0x010fe80000100a00 */
[----:B------:R0:W-:Y:S04]  /*16e40*/  STL.64 [R1+0xd10], R16 ;  /* 0x000d101001007387 */ /* 0x0001e80000100a00 */
[----:B0-----:R-:W4:Y:S04]  /*16e50*/  LDL.LU R16, [R1+0xf0] ;  /* 0x0000f00001107983 */ /* 0x001f280000300800 */
[----:B------:R-:W4:Y:S04]  /*16e60*/  LDL.LU R17, [R1+0xf4] ;  /* 0x0000f40001117983 */ /* 0x000f280000300800 */
[----:B------:R-:W4:Y:S04]  /*16e70*/  LDL.LU R18, [R1+0xf8] ;  /* 0x0000f80001127983 */ /* 0x000f280000300800 */
[----:B------:R-:W4:Y:S01]  /*16e80*/  LDL.LU R19, [R1+0xfc] ;  /* 0x0000fc0001137983 */ /* 0x000f220000300800 */
[----:B---3--:R-:W-:Y:S06]  /*16e90*/  HMMA.16816.F32 R20, R4, R10, R20 ;  /* 0x0000000a0414723c */ /* 0x008fec0000001814 */
[----:B------:R-:W-:-:S02]  /*16ea0*/  IMAD.MOV.U32 R12, RZ, RZ, R10 ;  /* 0x000000ffff0c7224 */ /* 0x000fc400078e000a */
[----:B------:R-:W-:-:S15]  /*16eb0*/  IMAD.MOV.U32 R3, RZ, RZ, R11 ;  /* 0x000000ffff037224 */ /* 0x000fde00078e000b */
[----:B------:R-:W-:Y:S04]  /*16ec0*/  STL.64 [R1+0x6a0], R20 ;  /* 0x0006a01401007387 */ /* 0x000fe80000100a00 */
[----:B------:R0:W-:Y:S04]  /*16ed0*/  STL.64 [R1+0x6a8], R22 ;  /* 0x0006a81601007387 */ /* 0x0001e80000100a00 */
[----:B0-----:R-:W3:Y:S04]  /*16ee0*/  LDL.LU.64 R22, [R1+0xd50] ;  /* 0x000d500001167983 */ /* 0x001ee80000300a00 */
[----:B------:R-:W3:Y:S04]  /*16ef0*/  LDL.LU.64 R20, [R1+0xd48] ;  /* 0x000d480001147983 */ /* 0x000ee80000300a00 */
[----:B------:R-:W3:Y:S02]  /*16f00*/  LDL.LU.64 R10, [R1+0xd40] ;  /* 0x000d4000010a7983 */ /* 0x000ee40000300a00 */
[----:B---3--:R-:W-:Y:S06]  /*16f10*/  HMMA.16816.F32 R20, R4, R10, R20 ;  /* 0x0000000a0414723c */ /* 0x008fec0000001814 */
[----:B------:R-:W-:-:S15]  /*16f20*/  IMAD.MOV.U32 R13, RZ, RZ, R11 ;  /* 0x000000ffff0d7224 */ /* 0x000fde00078e000b */
[----:B------:R-:W-:-:S02]  /*16f30*/  NOP ;  /* 0x0000000000007918 */ /* 0x000fc40000000000 */
[----:B------:R-:W-:Y:S04]  /*16f40*/  STL.64 [R1+0x690], R20 ;  /* 0x0006901401007387 */ /* 0x000fe80000100a00 */
[----:B------:R0:W-:Y:S04]  /*16f50*/  STL.64 [R1+0x698], R22 ;  /* 0x0006981601007387 */ /* 0x0001e80000100a00 */
[----:B0-----:R-:W3:Y:S04]  /*16f60*/  LDL.LU R22, [R1+0xd3c] ;  /* 0x000d3c0001167983 */ /* 0x001ee80000300800 */
[----:B------:R-:W3:Y:S01]  /*16f70*/  LDL.LU R21, [R1+0xd38] ;  /* 0x000d380001157983 */ /* 0x000ee20000300800 */
[----:B------:R-:W-:-:S03]  /*16f80*/  IMAD.MOV.U32 R23, RZ, RZ, R10 ;  /* 0x000000ffff177224 */ /* 0x000fc600078e000a */
[----:B------:R-:W2:Y:S02]  /*16f90*/  LDL.LU.64 R10, [R1+0xd30] ;  /* 0x000d3000010a7983 */ /* 0x000ea40000300a00 */
[----:B--2---:R-:W-:-:S15]  /*16fa0*/  HMMA.16816.F32 R24, R4, R10, R24 ;  /* 0x0000000a0418723c */ /* 0x004fde0000001818 */
[----:B------:R-:W-:-:S08]  /*16fb0*/  NOP ;  /* 0x0000000000007918 */ /* 0x000fd00000000000 */
[----:B------:R0:W-:Y:S04]  /*16fc0*/  STL.64 [R1+0x680], R24 ;  /* 0x0006801801007387 */ /* 0x0001e80000100a00 */
[----:B------:R1:W-:Y:S01]  /*16fd0*/  STL.64 [R1+0x688], R26 ;  /* 0x0006881a01007387 */ /* 0x0003e20000100a00 */
[----:B0-----:R-:W-:-:S03]  /*16fe0*/  IMAD.MOV.U32 R25, RZ, RZ, R10 ;  /* 0x000000ffff197224 */ /* 0x001fc600078e000a */
[----:B-1----:R-:W2:Y:S01]  /*16ff0*/  LDL.LU.64 R26, [R1+0xd28] ;  /* 0x000d2800011a7983 */ /* 0x002ea20000300a00 */
[----:B------:R-:W-:-:S03]  /*17000*/  IMAD.MOV.U32 R24, RZ, RZ, R11 ;  /* 0x000000ffff187224 */ /* 0x000fc600078e000b */
[----:B------:R-:W4:Y:S02]  /*17010*/  LDL.LU.64 R10, [R1+0xd20] ;  /* 0x000d2000010a7983 */ /* 0x000f240000300a00 */
[----:B----4-:R-:W-:Y:S06]  /*17020*/  HMMA.16816.F32 R16, R4, R10, R16 ;  /* 0x0000000a0410723c */ /* 0x010fec0000001810 */
[----:B------:R-:W-:Y:S02]  /*17030*/  IMAD.MOV.U32 R20, RZ, RZ, R10 ;  /* 0x000000ffff147224 */ /* 0x000fe400078e000a */
[----:B------:R-:W-:-:S15]  /*17040*/  IMAD.MOV.U32 R0, RZ, RZ, R11 ;  /* 0x000000ffff007224 */ /* 0x000fde00078e000b */
[----:B------:R-:W-:Y:S04]  /*17050*/  STL.64 [R1+0x670], R16 ;  /* 0x0006701001007387 */ /* 0x000fe80000100a00 */
[----:B------:R0:W-:Y:S04]  /*17060*/  STL.64 [R1+0x678], R18 ;  /* 0x0006781201007387 */ /* 0x0001e80000100a00 */
[----:B0-----:R-:W4:Y:S04]  /*17070*/  LDL.LU.64 R18, [R1+0xd18] ;  /* 0x000d180001127983 */ /* 0x001f280000300a00 */
[----:B------:R-:W3:Y:S04]  /*17080*/  LDL.LU.64 R16, [R1+0xd10] ;  /* 0x000d100001107983 */ /* 0x000ee80000300a00 */
[----:B------:R-:W2:Y:S04]  /*17090*/  LDL.LU.64 R10, [R1+0xd08] ;  /* 0x000d0800010a7983 */ /* 0x000ea80000300a00 */
[----:B------:R-:W2:Y:S02]  /*170a0*/  LDL.LU.64 R8, [R1+0xd00] ;  /* 0x000d000001087983 */ /* 0x000ea40000300a00 */
[----:B--2---:R-:W-:-:S15]  /*170b0*/  HMMA.16816.F32 R8, R4, R14, R8 ;  /* 0x0000000e0408723c */ /* 0x004fde0000001808 */
[----:B------:R-:W-:-:S08]  /*170c0*/  NOP ;  /* 0x0000000000007918 */ /* 0x000fd00000000000 */
[----:B------:R-:W-:Y:S04]  /*170d0*/  STL.64 [R1+0x660], R8 ;  /* 0x0006600801007387 */ /* 0x000fe80000100a00 */
[----:B------:R0:W-:Y:S04]  /*170e0*/  STL.64 [R1+0x668], R10 ;  /* 0x0006680a01007387 */ /* 0x0001e80000100a00 */
[----:B0-----:R-:W4:Y:S04]  /*170f0*/  LDL.LU.64 R10, [R1+0xcf8] ;  /* 0x000cf800010a7983 */ /* 0x001f280000300a00 */
[----:B------:R-:W4:Y:S04]  /*17100*/  LDL.LU.64 R8, [R1+0xcf0] ;  /* 0x000cf00001087983 */ /* 0x000f280000300a00 */
[----:B------:R-:W-:Y:S01]  /*17110*/  STL.64 [R1+0xc40], R14 ;  /* 0x000c400e01007387 */ /* 0x000fe20000100a00 */
[----:B----4-:R-:W-:-:S15]  /*17120*/  HMMA.16816.F32 R8, R4, R18, R8 ;  /* 0x000000120408723c */ /* 0x010fde0000001808 */
[----:B------:R-:W-:-:S08]  /*17130*/  NOP ;  /* 0x0000000000007918 */ /* 0x000fd00000000000 */
[----:B------:R-:W-:Y:S04]  /*17140*/  STL.64 [R1+0x640], R8 ;  /* 0x0006400801007387 */ /* 0x000fe80000100a00 */
[----:B------:R0:W-:Y:S04]  /*17150*/  STL.64 [R1+0x648], R10 ;  /* 0x0006480a01007387 */ /* 0x0001e80000100a00 */
[----:B0-----:R-:W2:Y:S04]  /*17160*/  LDL.LU.64 R10, [R1+0xce8] ;  /* 0x000ce800010a7983 */ /* 0x001ea80000300a00 */
[----:B------:R-:W2:Y:S04]  /*17170*/  LDL.LU.64 R8, [R1+0xce0] ;  /* 0x000ce00001087983 */ /* 0x000ea80000300a00 */
[----:B------:R-:W-:Y:S01]  /*17180*/  STL.64 [R1+0xc38], R18 ;  /* 0x000c381201007387 */ /* 0x000fe20000100a00 */
        /* <DEDUP_REMOVED lines=9> */
[----:B------:R-:W2:Y:S01]  /*17220*/  LDL.LU R7, [R1+0xcc] ;  /* 0x0000cc0001077983 */ /* 0x000ea20000300800 */
[----:B---3--:R-:W-:-:S02]  /*17230*/  IMAD.MOV.U32 R18, RZ, RZ, R17 ;  /* 0x000000ffff127224 */ /* 0x008fc400078e0011 */
[----:B------:R-:W-:Y:S02]  /*17240*/  IMAD.MOV.U32 R19, RZ, RZ, R16 ;  /* 0x000000ffff137224 */ /* 0x000fe400078e0010 */
[----:B------:R-:W3:Y:S05]  /*17250*/  LDL.LU R16, [R1+0x60] ;  /* 0x0000600001107983 */ /* 0x000eea0000300800 */
[----:B--2---:R-:W-:-:S15]  /*17260*/  HMMA.16816.F32 R4, R8, R18, R4 ;  /* 0x000000120804723c */ /* 0x004fde0000001804 */
[----:B------:R-:W-:-:S08]  /*17270*/  NOP ;  /* 0x0000000000007918 */ /* 0x000fd00000000000 */
[----:B------:R-:W-:Y:S04]  /*17280*/  STL.64 [R1+0x5c0], R4 ;  /* 0x0005c00401007387 */ /* 0x000fe80000100a00 */
[----:B------:R-:W-:Y:S04]  /*17290*/  STL.64 [R1+0x5c8], R6 ;  /* 0x0005c80601007387 */ /* 0x000fe80000100a00 */
[----:B------:R-:W3:Y:S01]  /*172a0*/  LDL.LU R17, [R1+0x64] ;  /* 0x0000640001117983 */ /* 0x000ee20000300800 */
[----:B------:R-:W-:Y:S02]  /*172b0*/  IMAD.MOV.U32 R18, RZ, RZ, R22 ;  /* 0x000000ffff127224 */ /* 0x000fe400078e0016 */
[----:B------:R-:W-:Y:S01]  /*172c0*/  IMAD.MOV.U32 R19, RZ, RZ, R21 ;  /* 0x000000ffff137224 */ /* 0x000fe200078e0015 */
[----:B------:R-:W2:Y:S04]  /*172d0*/  LDL.LU R22, [R1+0xccc] ;  /* 0x000ccc0001167983 */ /* 0x000ea80000300800 */
[----:B------:R-:W4:Y:S01]  /*172e0*/  LDL.LU R21, [R1+0xcc8] ;  /* 0x000cc80001157983 */ /* 0x000f220000300800 */
[----:B------:R-:W-:-:S02]  /*172f0*/  IMAD.MOV.U32 R14, RZ, RZ, R20 ;  /* 0x000000ffff0e7224 */ /* 0x000fc400078e0014 */
[----:B------:R-:W-:Y:S01]  /*17300*/  IMAD.MOV.U32 R15, RZ, RZ, R0 ;  /* 0x000000ffff0f7224 */ /* 0x000fe200078e0000 */
[----:B------:R-:W-:Y:S04]  /*17310*/  STL.64 [R1+0xc50], R18 ;  /* 0x000c501201007387 */ /* 0x000fe80000100a00 */
[----:B---3--:R0:W-:Y:S04]  /*17320*/  STL.64 [R1+0xc48], R16 ;  /* 0x000c481001007387 */ /* 0x0081e80000100a00 */
[----:B------:R-:W3:Y:S04]  /*17330*/  LDL.LU R20, [R1+0xcc4] ;  /* 0x000cc40001147983 */ /* 0x000ee80000300800 */
[----:B------:R-:W3:Y:S04]  /*17340*/  LDL.LU R0, [R1+0xcc0] ;  /* 0x000cc00001007983 */ /* 0x000ee80000300800 */
[----:B------:R1:W-:Y:S04]  /*17350*/  STL.64 [R1+0xc58], R14 ;  /* 0x000c580e01007387 */ /* 0x0003e80000100a00 */
[----:B0-----:R-:W3:Y:S01]  /*17360*/  LDL.LU R16, [R1+0x70] ;  /* 0x0000700001107983 */ /* 0x001ee20000300800 */
[----:B------:R-:W-:-:S02]  /*17370*/  IMAD.MOV.U32 R18, RZ, RZ, R29 ;  /* 0x000000ffff127224 */ /* 0x000fc400078e001d */
[----:B------:R-:W-:Y:S02]  /*17380*/  IMAD.MOV.U32 R19, RZ, RZ, R2 ;  /* 0x000000ffff137224 */ /* 0x000fe400078e0002 */
[----:B------:R-:W-:Y:S02]  /*17390*/  IMAD.MOV.U32 R17, RZ, RZ, R28 ;  /* 0x000000ffff117224 */ /* 0x000fe400078e001c */
[----:B-1----:R-:W-:Y:S01]  /*173a0*/  IMAD.MOV.U32 R14, RZ, RZ, R25 ;  /* 0x000000ffff0e7224 */ /* 0x002fe200078e0019 */
[----:B------:R-:W3:Y:S01]  /*173b0*/  LDL.LU R28, [R1+0xcbc] ;  /* 0x000cbc00011c7983 */ /* 0x000ee20000300800 */
[----:B------:R-:W-:-:S03]  /*173c0*/  IMAD.MOV.U32 R15, RZ, RZ, R24 ;  /* 0x000000ffff0f7224 */ /* 0x000fc600078e0018 */
[----:B------:R-:W3:Y:S04]  /*173d0*/  LDL.LU R29, [R1+0xcb8] ;  /* 0x000cb800011d7983 */ /* 0x000ee80000300800 */
[----:B------:R-:W3:Y:S04]  /*173e0*/  LDL.LU R2, [R1+0xcb4] ;  /* 0x000cb40001027983 */ /* 0x000ee80000300800 */
[----:B------:R4:W-:Y:S02]  /*173f0*/  STL.64 [R1+0xc68], R18 ;  /* 0x000c681201007387 */ /* 0x0009e40000100a00 */
[----:B----4-:R-:W-:-:S02]  /*17400*/  IMAD.MOV.U32 R18, RZ, RZ, R21 ;  /* 0x000000ffff127224 */ /* 0x010fc400078e0015 */
[----:B--2---:R-:W-:Y:S01]  /*17410*/  IMAD.MOV.U32 R19, RZ, RZ, R22 ;  /* 0x000000ffff137224 */ /* 0x004fe200078e0016 */
[----:B---3--:R0:W-:Y:S04]  /*17420*/  STL.64 [R1+0xc60], R16 ;  /* 0x000c601001007387 */ /* 0x0081e80000100a00 */
[----:B------:R1:W-:Y:S01]  /*17430*/  STL.64 [R1+0xc70], R14 ;  /* 0x000c700e01007387 */ /* 0x0003e20000100a00 */
[----:B0-----:R-:W-:Y:S02]  /*17440*/  IMAD.MOV.U32 R16, RZ, RZ, R0 ;  /* 0x000000ffff107224 */ /* 0x001fe400078e0000 */
[----:B------:R-:W-:Y:S01]  /*17450*/  IMAD.MOV.U32 R17, RZ, RZ, R20 ;  /* 0x000000ffff117224 */ /* 0x000fe200078e0014 */
[----:B------:R-:W2:Y:S04]  /*17460*/  LDL.LU R0, [R1+0xcb0] ;  /* 0x000cb00001007983 */ /* 0x000ea80000300800 */
[----:B------:R-:W3:Y:S01]  /*17470*/  LDL.LU R20, [R1+0xcac] ;  /* 0x000cac0001147983 */ /* 0x000ee20000300800 */
[----:B-1----:R-:W-:-:S02]  /*17480*/  IMAD.MOV.U32 R14, RZ, RZ, R23 ;  /* 0x000000ffff0e7224 */ /* 0x002fc400078e0017 */
[----:B------:R-:W-:Y:S01]  /*17490*/  IMAD.MOV.U32 R15, RZ, RZ, R13 ;  /* 0x000000ffff0f7224 */ /* 0x000fe200078e000d */
[----:B------:R-:W4:Y:S04]  /*174a0*/  LDL.LU R21, [R1+0xca8] ;  /* 0x000ca80001157983 */ /* 0x000f280000300800 */
[----:B------:R-:W2:Y:S04]  /*174b0*/  LDL.LU R22, [R1+0xca4] ;  /* 0x000ca40001167983 */ /* 0x000ea80000300800 */
[----:B------:R-:W-:Y:S04]  /*174c0*/  STL.64 [R1+0xc80], R18 ;  /* 0x000c801201007387 */ /* 0x000fe80000100a00 */
[----:B------:R0:W-:Y:S04]  /*174d0*/  STL.64 [R1+0xc78], R16 ;  /* 0x000c781001007387 */ /* 0x0001e80000100a00 */
[----:B------:R-:W-:Y:S04]  /*174e0*/  STL.64 [R1+0xc88], R14 ;  /* 0x000c880e01007387 */ /* 0x000fe80000100a00 */
[----:B0-----:R-:W3:Y:S01]  /*174f0*/  LDL.LU R16, [R1+0x90] ;  /* 0x0000900001107983 */ /* 0x001ee20000300800 */
[----:B------:R-:W-:-:S02]  /*17500*/  IMAD.MOV.U32 R18, RZ, RZ, R29 ;  /* 0x000000ffff127224 */ /* 0x000fc400078e001d */
[----:B------:R-:W-:Y:S02]  /*17510*/  IMAD.MOV.U32 R19, RZ, RZ, R28 ;  /* 0x000000ffff137224 */ /* 0x000fe400078e001c */
[----:B------:R-:W-:Y:S02]  /*17520*/  IMAD.MOV.U32 R17, RZ, RZ, R2 ;  /* 0x000000ffff117224 */ /* 0x000fe400078e0002 */
[----:B------:R-:W4:Y:S04]  /*17530*/  LDL.LU R2, [R1+0xca0] ;  /* 0x000ca00001027983 */ /* 0x000f280000300800 */
[----:B------:R-:W-:Y:S04]  /*17540*/  STL.64 [R1+0xc98], R18 ;  /* 0x000c981201007387 */ /* 0x000fe80000100a00 */
[----:B---3--:R-:W-:Y:S04]  /*17550*/  STL.64 [R1+0xc90], R16 ;  /* 0x000c901001007387 */ /* 0x008fe80000100a00 */
[----:B------:R-:W3:Y:S04]  /*17560*/  LDL.LU R4, [R1+0x310] ;  /* 0x0003100001047983 */ /* 0x000ee80000300800 */
[----:B------:R-:W3:Y:S04]  /*17570*/  LDL.LU R5, [R1+0x3b0] ;  /* 0x0003b00001057983 */ /* 0x000ee80000300800 */
[----:B---3--:R0:W-:Y:S04]  /*17580*/  STL.64 [R1+0xbc8], R4 ;  /* 0x000bc80401007387 */ /* 0x0081e80000100a00 */
[----:B0-----:R-:W3:Y:S04]  /*17590*/  LDL.LU R4, [R1+0x350] ;  /* 0x0003500001047983 */ /* 0x001ee80000300800 */
        /* <DEDUP_REMOVED lines=21> */
[----:B------:R-:W3:Y:S01]  /*176f0*/  LDL.LU R5, [R1+0x6f4] ;  /* 0x0006f40001057983 */ /* 0x000ee20000300800 */
[----:B------:R-:W-:-:S02]  /*17700*/  IMAD.MOV.U32 R14, RZ, RZ, R12 ;  /* 0x000000ffff0e7224 */ /* 0x000fc400078e000c */
[----:B------:R-:W-:Y:S02]  /*17710*/  IMAD.MOV.U32 R15, RZ, RZ, R3 ;  /* 0x000000ffff0f7224 */ /* 0x000fe400078e0003 */
[----:B--2---:R-:W-:Y:S02]  /*17720*/  IMAD.MOV.U32 R16, RZ, RZ, R22 ;  /* 0x000000ffff107224 */ /* 0x004fe400078e0016 */
[----:B----4-:R-:W-:Y:S02]  /*17730*/  IMAD.MOV.U32 R17, RZ, RZ, R21 ;  /* 0x000000ffff117224 */ /* 0x010fe400078e0015 */
[----:B------:R-:W-:Y:S02]  /*17740*/  IMAD.MOV.U32 R18, RZ, RZ, R20 ;  /* 0x000000ffff127224 */ /* 0x000fe400078e0014 */
[----:B------:R-:W-:Y:S01]  /*17750*/  IMAD.MOV.U32 R19, RZ, RZ, R0 ;  /* 0x000000ffff137224 */ /* 0x000fe200078e0000 */
[----:B---3--:R0:W-:Y:S04]  /*17760*/  STL.64 [R1+0xc08], R4 ;  /* 0x000c080401007387 */ /* 0x0081e80000100a00 */
[----:B0-----:R-:W2:Y:S04]  /*17770*/  LDL.LU R4, [R1+0x6d0] ;  /* 0x0006d00001047983 */ /* 0x001ea80000300800 */
[----:B------:R-:W2:Y:S01]  /*17780*/  LDL.LU R5, [R1+0x6f0] ;  /* 0x0006f00001057983 */ /* 0x000ea20000300800 */
[C---:B------:R-:W-:Y:S03]  /*17790*/  HMMA.16816.F32 R12, R8.reuse, R14, R16 ;  /* 0x0000000e080c723c */ /* 0x040fe60000001810 */
[----:B--2---:R0:W-:Y:S04]  /*177a0*/  STL.64 [R1+0xc10], R4 ;  /* 0x000c100401007387 */ /* 0x0041e80000100a00 */
[----:B0-----:R-:W2:Y:S04]  /*177b0*/  LDL.LU R4, [R1+0x6d8] ;  /* 0x0006d80001047983 */ /* 0x001ea80000300800 */
[----:B------:R-:W2:Y:S04]  /*177c0*/  LDL.LU R5, [R1+0x6ec] ;  /* 0x0006ec0001057983 */ /* 0x000ea80000300800 */
[----:B------:R-:W3:Y:S04]  /*177d0*/  LDL.LU R6, [R1+0x308] ;  /* 0x0003080001067983 */ /* 0x000ee80000300800 */
[----:B------:R-:W4:Y:S04]  /*177e0*/  LDL.LU R7, [R1+0x3b4] ;  /* 0x0003b40001077983 */ /* 0x000f280000300800 */
[----:B------:R-:W3:Y:S04]  /*177f0*/  LDL.LU R24, [R1+0x300] ;  /* 0x0003000001187983 */ /* 0x000ee80000300800 */
        /* <DEDUP_REMOVED lines=9> */
[----:B------:R-:W2:Y:S04]  /*17890*/  LDL.LU.64 R18, [R1+0xc98] ;  /* 0x000c980001127983 */ /* 0x000ea80000300a00 */
[----:B------:R-:W2:Y:S04]  /*178a0*/  LDL.LU.64 R16, [R1+0xc90] ;  /* 0x000c900001107983 */ /* 0x000ea80000300a00 */
[----:B------:R-:W-:Y:S04]  /*178b0*/  STL.64 [R1+0x650], R12 ;  /* 0x0006500c01007387 */ /* 0x000fe80000100a00 */
[----:B------:R0:W-:Y:S04]  /*178c0*/  STL.64 [R1+0x658], R14 ;  /* 0x0006580e01007387 */ /* 0x0001e80000100a00 */
[----:B0-----:R-:W2:Y:S02]  /*178d0*/  LDL.LU.64 R14, [R1+0xc88] ;  /* 0x000c8800010e7983 */ /* 0x001ea40000300a00 */
[----:B--2---:R-:W-:Y:S02]  /*178e0*/  HMMA.16816.F32 R12, R8, R14, R16 ;  /* 0x0000000e080c723c */ /* 0x004fe40000001810 */
[----:B------:R-:W2:Y:S04]  /*178f0*/  LDL.LU.64 R18, [R1+0xc80] ;  /* 0x000c800001127983 */ /* 0x000ea80000300a00 */
[----:B------:R-:W2:-:S15]  /*17900*/  LDL.LU.64 R16, [R1+0xc78] ;  /* 0x000c780001107983 */ /* 0x000e9e0000300a00 */
[----:B------:R-:W-:-:S02]  /*17910*/  NOP ;  /* 0x0000000000007918 */ /* 0x000fc40000000000 */
        /* <DEDUP_REMOVED lines=18> */
[----:B------:R-:W2:-:S15]  /*17a40*/  LDL.LU.64 R18, [R1+0xc38] ;  /* 0x000c380001127983 */ /* 0x000e9e0000300a00 */
[----:B------:R-:W-:-:S06]  /*17a50*/  NOP ;  /* 0x0000000000007918 */ /* 0x000fcc0000000000 */
[----:B------:R-:W-:Y:S04]  /*17a60*/  STL.64 [R1+0x5e0], R12 ;  /* 0x0005e00c01007387 */ /* 0x000fe80000100a00 */
[----:B------:R0:W-:Y:S04]  /*17a70*/  STL.64 [R1+0x5e8], R14 ;  /* 0x0005e80e01007387 */ /* 0x0001e80000100a00 */
[----:B0-----:R-:W2:Y:S04]  /*17a80*/  LDL.LU.64 R14, [R1+0xc30] ;  /* 0x000c3000010e7983 */ /* 0x001ea80000300a00 */
[----:B------:R-:W2:Y:S02]  /*17a90*/  LDL.LU.64 R12, [R1+0xc28] ;  /* 0x000c2800010c7983 */ /* 0x000ea40000300a00 */
[----:B--2---:R-:W-:Y:S02]  /*17aa0*/  HMMA.16816.F32 R12, R8, R18, R12 ;  /* 0x00000012080c723c */ /* 0x004fe4000000180c */
[----:B------:R-:W2:Y:S04]  /*17ab0*/  LDL.LU.64 R18, [R1+0xc20] ;  /* 0x000c200001127983 */ /* 0x000ea80000300a00 */
[----:B------:R-:W2:Y:S01]  /*17ac0*/  LDL.LU.64 R16, [R1+0xc18] ;  /* 0x000c180001107983 */ /* 0x000ea20000300a00 */
[----:B------:R-:W-:-:S04]  /*17ad0*/  LOP3.LUT R5, R5, R4, RZ, 0x3c, !PT ;  /* 0x0000000405057212 */ /* 0x000fc800078e3cff */
[----:B------:R-:W-:-:S12]  /*17ae0*/  LOP3.LUT R4, R5, R4, RZ, 0x3c, !PT ;  /* 0x0000000405047212 */ /* 0x000fd800078e3cff */
[----:B------:R0:W-:Y:S04]  /*17af0*/  STL.64 [R1+0x5d0], R12 ;  /* 0x0005d00c01007387 */ /* 0x0001e80000100a00 */
[----:B------:R1:W-:Y:S04]  /*17b00*/  STL.64 [R1+0x5d8], R14 ;  /* 0x0005d80e01007387 */ /* 0x0003e80000100a00 */
[----:B0-----:R-:W4:Y:S04]  /*17b10*/  LDL.LU R12, [R1+0x320] ;  /* 0x00032000010c7983 */ /* 0x001f280000300800 */
[----:B------:R-:W3:Y:S04]  /*17b20*/  LDL.LU R13, [R1+0x3a8] ;  /* 0x0003a800010d7983 */ /* 0x000ee80000300800 */
[----:B-1----:R-:W4:Y:S04]  /*17b30*/  LDL.LU R14, [R1+0x318] ;  /* 0x00031800010e7983 */ /* 0x002f280000300800 */
[----:B------:R-:W4:Y:S01]  /*17b40*/  LDL.LU R15, [R1+0x3ac] ;  /* 0x0003ac00010f7983 */ /* 0x000f220000300800 */
[----:B------:R-:W-:Y:S01]  /*17b50*/  LOP3.LUT R5, R5, R4, RZ, 0x3c, !PT ;  /* 0x0000000405057212 */ /* 0x000fe200078e3cff */
[----:B--2---:R-:W-:Y:S02]  /*17b60*/  HMMA.16816.F32 R16, R8, R26, R16 ;  /* 0x0000001a0810723c */ /* 0x004fe40000001810 */
[----:B------:R-:W2:Y:S04]  /*17b70*/  LDL.LU R8, [R1+0x348] ;  /* 0x0003480001087983 */ /* 0x000ea80000300800 */
[----:B------:R-:W2:-:S15]  /*17b80*/  LDL.LU R9, [R1+0x6cc] ;  /* 0x0006cc0001097983 */ /* 0x000e9e0000300800 */
[----:B------:R-:W-:-:S02]  /*17b90*/  NOP ;  /* 0x0000000000007918 */ /* 0x000fc40000000000 */
[----:B------:R0:W-:Y:S04]  /*17ba0*/  STL.64 [R1+0x5b0], R16 ;  /* 0x0005b01001007387 */ /* 0x0001e80000100a00 */
[----:B------:R1:W-:Y:S04]  /*17bb0*/  STL.64 [R1+0x5b8], R18 ;  /* 0x0005b81201007387 */ /* 0x0003e80000100a00 */
[----:B------:R-:W3:Y:S04]  /*17bc0*/  LDL.LU R10, [R1+0x340] ;  /* 0x00034000010a7983 */ /* 0x000ee80000300800 */
[----:B------:R-:W3:Y:S04]  /*17bd0*/  LDL.LU R11, [R1+0x6c4] ;  /* 0x0006c400010b7983 */ /* 0x000ee80000300800 */
[----:B------:R-:W4:Y:S04]  /*17be0*/  LDL.LU R26, [R1+0x338] ;  /* 0x00033800011a7983 */ /* 0x000f280000300800 */
[----:B------:R-:W4:Y:S04]  /*17bf0*/  LDL.LU R27, [R1+0x6bc] ;  /* 0x0006bc00011b7983 */ /* 0x000f280000300800 */
[----:B0-----:R-:W4:Y:S04]  /*17c00*/  LDL.LU R16, [R1+0x330] ;  /* 0x0003300001107983 */ /* 0x001f280000300800 */
[----:B------:R-:W4:Y:S04]  /*17c10*/  LDL.LU R17, [R1+0x3a0] ;  /* 0x0003a00001117983 */ /* 0x000f280000300800 */
[----:B-1----:R-:W4:Y:S04]  /*17c20*/  LDL.LU R18, [R1+0x328] ;  /* 0x0003280001127983 */ /* 0x002f280000300800 */
[----:B------:R-:W4:Y:S04]  /*17c30*/  LDL.LU R19, [R1+0x3a4] ;  /* 0x0003a40001137983 */ /* 0x000f280000300800 */
[----:B------:R0:W-:Y:S04]  /*17c40*/  STL.64 [R1+0x130], R4 ;  /* 0x0001300401007387 */ /* 0x0001e80000100a00 */
[----:B0-----:R-:W2:Y:S02]  /*17c50*/  LDL.LU.64 R4, [R1+0xc10] ;  /* 0x000c100001047983 */ /* 0x001ea40000300a00 */
[----:B--2---:R-:W-:-:S04]  /*17c60*/  LOP3.LUT R5, R5, R4, RZ, 0x3c, !PT ;  /* 0x0000000405057212 */ /* 0x004fc800078e3cff */
[----:B------:R-:W-:-:S04]  /*17c70*/  LOP3.LUT R4, R5, R4, RZ, 0x3c, !PT ;  /* 0x0000000405047212 */ /* 0x000fc800078e3cff */
[----:B------:R-:W-:-:S05]  /*17c80*/  LOP3.LUT R5, R5, R4, RZ, 0x3c, !PT ;  /* 0x0000000405057212 */ /* 0x000fca00078e3cff */
        /* <DEDUP_REMOVED lines=36> */
[----:B0-----:R-:W2:Y:S01]  /*17ed0*/  LDL.LU.64 R4, [R1+0xbd0] ;  /* 0x000bd00001047983 */ /* 0x001ea20000300a00 */
[----:B------:R-:W-:Y:S02]  /*17ee0*/  LOP3.LUT R9, R9, R8, RZ, 0x3c, !PT ;  /* 0x0000000809097212 */ /* 0x000fe400078e3cff */
[----:B--2---:R-:W-:-:S04]  /*17ef0*/  LOP3.LUT R5, R5, R4, RZ, 0x3c, !PT ;  /* 0x0000000405057212 */ /* 0x004fc800078e3cff */
[----:B------:R-:W-:-:S04]  /*17f00*/  LOP3.LUT R4, R5, R4, RZ, 0x3c, !PT ;  /* 0x0000000405047212 */ /* 0x000fc800078e3cff */
[----:B------:R-:W-:-:S05]  /*17f10*/  LOP3.LUT R5, R5, R4, RZ, 0x3c, !PT ;  /* 0x0000000405057212 */ /* 0x000fca00078e3cff */
[----:B------:R0:W-:Y:S04]  /*17f20*/  STL.64 [R1+0xe8], R4 ;  /* 0x0000e80401007387 */ /* 0x0001e80000100a00 */
[----:B0-----:R-:W2:Y:S01]  /*17f30*/  LDL.LU.64 R4, [R1+0xbc8] ;  /* 0x000bc80001047983 */ /* 0x001ea20000300a00 */
[----:B---3--:R-:W-:Y:S02]  /*17f40*/  LOP3.LUT R11, R11, R10, RZ, 0x3c, !PT ;  /* 0x0000000a0b0b7212 */ /* 0x008fe400078e3cff */
[----:B------:R-:W-:Y:S02]  /*17f50*/  LOP3.LUT R8, R9, R8, RZ, 0x3c, !PT ;  /* 0x0000000809087212 */ /* 0x000fe400078e3cff */
[----:B------:R-:W-:Y:S02]  /*17f60*/  LOP3.LUT R10, R11, R10, RZ, 0x3c, !PT ;  /* 0x0000000a0b0a7212 */ /* 0x000fe400078e3cff */
[----:B------:R-:W-:-:S02]  /*17f70*/  LOP3.LUT R9, R9, R8, RZ, 0x3c, !PT ;  /* 0x0000000809097212 */ /* 0x000fc400078e3cff */
[----:B------:R-:W-:-:S03]  /*17f80*/  LOP3.LUT R11, R11, R10, RZ, 0x3c, !PT ;  /* 0x0000000a0b0b7212 */ /* 0x000fc600078e3cff */
[----:B------:R4:W-:Y:S04]  /*17f90*/  STL.64 [R1+0xe0], R8 ;  /* 0x0000e00801007387 */ /* 0x0009e80000100a00 */
[----:B------:R0:W-:Y:S01]  /*17fa0*/  STL.64 [R1+0xd8], R10 ;  /* 0x0000d80a01007387 */ /* 0x0001e20000100a00 */
[----:B----4-:R-:W-:Y:S02]  /*17fb0*/  IMAD.MOV.U32 R8, RZ, RZ, R27 ;  /* 0x000000ffff087224 */ /* 0x010fe400078e001b */
[----:B------:R-:W-:Y:S02]  /*17fc0*/  IMAD.MOV.U32 R9, RZ, RZ, R26 ;  /* 0x000000ffff097224 */ /* 0x000fe400078e001a */
[----:B0-----:R-:W-:Y:S02]  /*17fd0*/  IMAD.MOV.U32 R10, RZ, RZ, R17 ;  /* 0x000000ffff0a7224 */ /* 0x001fe400078e0011 */
[----:B------:R-:W-:-:S02]  /*17fe0*/  IMAD.MOV.U32 R11, RZ, RZ, R16 ;  /* 0x000000ffff0b7224 */ /* 0x000fc400078e0010 */
[----:B------:R-:W-:Y:S02]  /*17ff0*/  IMAD.MOV.U32 R16, RZ, RZ, R19 ;  /* 0x000000ffff107224 */ /* 0x000fe400078e0013 */
[----:B------:R-:W-:Y:S01]  /*18000*/  IMAD.MOV.U32 R17, RZ, RZ, R18 ;  /* 0x000000ffff117224 */ /* 0x000fe200078e0012 */
[----:B------:R0:W-:Y:S04]  /*18010*/  STL.64 [R1+0xd0], R8 ;  /* 0x0000d00801007387 */ /* 0x0001e80000100a00 */
[----:B------:R1:W-:Y:S04]  /*18020*/  STL.64 [R1+0xc8], R10 ;  /* 0x0000c80a01007387 */ /* 0x0003e80000100a00 */
[----:B------:R-:W-:Y:S01]  /*18030*/  STL.64 [R1+0xc0], R16 ;  /* 0x0000c01001007387 */ /* 0x000fe20000100a00 */
[----:B0-----:R-:W-:-:S02]  /*18040*/  IMAD.MOV.U32 R8, RZ, RZ, R13 ;  /* 0x000000ffff087224 */ /* 0x001fc400078e000d */
[----:B------:R-:W-:Y:S02]  /*18050*/  IMAD.MOV.U32 R9, RZ, RZ, R12 ;  /* 0x000000ffff097224 */ /* 0x000fe400078e000c */
[----:B-1----:R-:W-:Y:S02]  /*18060*/  IMAD.MOV.U32 R10, RZ, RZ, R15 ;  /* 0x000000ffff0a7224 */ /* 0x002fe400078e000f */
[----:B------:R-:W-:Y:S01]  /*18070*/  IMAD.MOV.U32 R11, RZ, RZ, R14 ;  /* 0x000000ffff0b7224 */ /* 0x000fe200078e000e */
[----:B------:R0:W-:Y:S04]  /*18080*/  STL.64 [R1+0xb8], R8 ;  /* 0x0000b80801007387 */ /* 0x0001e80000100a00 */
[----:B------:R-:W-:Y:S01]  /*18090*/  STL.64 [R1+0xb0], R10 ;  /* 0x0000b00a01007387 */ /* 0x000fe20000100a00 */
[----:B0-----:R-:W-:-:S02]  /*180a0*/  IMAD.MOV.U32 R8, RZ, RZ, R7 ;  /* 0x000000ffff087224 */ /* 0x001fc400078e0007 */
[----:B------:R-:W-:Y:S02]  /*180b0*/  IMAD.MOV.U32 R9, RZ, RZ, R6 ;  /* 0x000000ffff097224 */ /* 0x000fe400078e0006 */
[----:B------:R-:W-:Y:S02]  /*180c0*/  IMAD.MOV.U32 R6, RZ, RZ, R25 ;  /* 0x000000ffff067224 */ /* 0x000fe400078e0019 */
[----:B------:R-:W-:Y:S01]  /*180d0*/  IMAD.MOV.U32 R7, RZ, RZ, R24 ;  /* 0x000000ffff077224 */ /* 0x000fe200078e0018 */
[----:B--2---:R-:W-:-:S04]  /*180e0*/  LOP3.LUT R5, R5, R4, RZ, 0x3c, !PT ;  /* 0x0000000405057212 */ /* 0x004fc800078e3cff */
[----:B------:R-:W-:-:S04]  /*180f0*/  LOP3.LUT R4, R5, R4, RZ, 0x3c, !PT ;  /* 0x0000000405047212 */ /* 0x000fc800078e3cff */
[----:B------:R-:W-:-:S05]  /*18100*/  LOP3.LUT R5, R5, R4, RZ, 0x3c, !PT ;  /* 0x0000000405057212 */ /* 0x000fca00078e3cff */
[----:B------:R0:W-:Y:S04]  /*18110*/  STL.64 [R1+0xa8], R4 ;  /* 0x0000a80401007387 */ /* 0x0001e80000100a00 */
[----:B------:R1:W-:Y:S04]  /*18120*/  STL.64 [R1+0xa0], R8 ;  /* 0x0000a00801007387 */ /* 0x0003e80000100a00 */
[----:B------:R2:W-:Y:S01]  /*18130*/  STL.64 [R1+0x98], R6 ;  /* 0x0000980601007387 */ /* 0x0005e20000100a00 */
[----:B0-----:R-:W-:Y:S02]  /*18140*/  IMAD.MOV.U32 R4, RZ, RZ, R23 ;  /* 0x000000ffff047224 */ /* 0x001fe400078e0017 */
[----:B------:R-:W-:-:S02]  /*18150*/  IMAD.MOV.U32 R5, RZ, RZ, R3 ;  /* 0x000000ffff057224 */ /* 0x000fc400078e0003 */
[----:B-1----:R-:W-:Y:S02]  /*18160*/  IMAD.MOV.U32 R8, RZ, RZ, R22 ;  /* 0x000000ffff087224 */ /* 0x002fe400078e0016 */
[----:B------:R-:W-:Y:S02]  /*18170*/  IMAD.MOV.U32 R9, RZ, RZ, R28 ;  /* 0x000000ffff097224 */ /* 0x000fe400078e001c */
[----:B--2---:R-:W-:Y:S02]  /*18180*/  IMAD.MOV.U32 R6, RZ, RZ, R0 ;  /* 0x000000ffff067224 */ /* 0x004fe400078e0000 */
[----:B------:R-:W-:Y:S01]  /*18190*/  IMAD.MOV.U32 R7, RZ, RZ, R29 ;  /* 0x000000ffff077224 */ /* 0x000fe200078e001d */
[----:B------:R0:W-:Y:S04]  /*181a0*/  STL.64 [R1+0x90], R4 ;  /* 0x0000900401007387 */ /* 0x0001e80000100a00 */
[----:B------:R1:W-:Y:S04]  /*181b0*/  STL.64 [R1+0x88], R8 ;  /* 0x0000880801007387 */ /* 0x0003e80000100a00 */
[----:B------:R-:W2:Y:S04]  /*181c0*/  LDL.LU R22, [R1+0x2d8] ;  /* 0x0002d80001167983 */ /* 0x000ea80000300800 */
[----:B------:R-:W-:Y:S04]  /*181d0*/  STL.64 [R1+0x80], R6 ;  /* 0x0000800601007387 */ /* 0x000fe80000100a00 */
[----:B------:R-:W3:Y:S01]  /*181e0*/  LDL.LU R0, [R1+0x3cc] ;  /* 0x0003cc0001007983 */ /* 0x000ee20000300800 */
[----:B0-----:R-:W-:-:S02]  /*181f0*/  IMAD.MOV.U32 R4, RZ, RZ, R21 ;  /* 0x000000ffff047224 */ /* 0x001fc400078e0015 */
[----:B------:R-:W-:-:S05]  /*18200*/  IMAD.MOV.U32 R5, RZ, RZ, R20 ;  /* 0x000000ffff057224 */ /* 0x000fca00078e0014 */
[----:B------:R-:W-:Y:S04]  /*18210*/  STL.64 [R1+0x78], R4 ;  /* 0x0000780401007387 */ /* 0x000fe80000100a00 */
[----:B-1----:R-:W4:Y:S04]  /*18220*/  LDL.LU R8, [R1+0x3f0] ;  /* 0x0003f00001087983 */ /* 0x002f280000300800 */
[----:B------:R-:W2:Y:S04]  /*18230*/  LDL.LU R20, [R1+0x288] ;  /* 0x0002880001147983 */ /* 0x000ea80000300800 */
[----:B------:R-:W2:Y:S04]  /*18240*/  LDL.LU R21, [R1+0x3f4] ;  /* 0x0003f40001157983 */ /* 0x000ea80000300800 */
[----:B--2---:R0:W-:Y:S04]  /*18250*/  STL.64 [R1+0xb80], R20 ;  /* 0x000b801401007387 */ /* 0x0041e80000100a00 */
[----:B0-----:R-:W2:Y:S04]  /*18260*/  LDL.LU R20, [R1+0x3ec] ;  /* 0x0003ec0001147983 */ /* 0x001ea80000300800 */
[----:B------:R-:W3:Y:S04]  /*18270*/  LDL.LU R21, [R1+0x290] ;  /* 0x0002900001157983 */ /* 0x000ee80000300800 */
[----:B---3--:R0:W-:Y:S04]  /*18280*/  STL [R1+0xb88], R21 ;  /* 0x000b881501007387 */ /* 0x0081e80000100800 */
[----:B0-----:R-:W2:Y:S04]  /*18290*/  LDL.LU R21, [R1+0x298] ;  /* 0x0002980001157983 */ /* 0x001ea80000300800 */
[----:B--2---:R0:W-:Y:S04]  /*182a0*/  STL.64 [R1+0xb90], R20 ;  /* 0x000b901401007387 */ /* 0x0041e80000100a00 */
[----:B0-----:R-:W2:Y:S04]  /*182b0*/  LDL.LU R20, [R1+0x2a0] ;  /* 0x0002a00001147983 */ /* 0x001ea80000300800 */
[----:B------:R-:W2:Y:S04]  /*182c0*/  LDL.LU R21, [R1+0x3e8] ;  /* 0x0003e80001157983 */ /* 0x000ea80000300800 */
        /* <DEDUP_REMOVED lines=14> */
[----:B------:R-:W2:Y:S01]  /*183b0*/  LDL.LU R21, [R1+0x3d4] ;  /* 0x0003d40001157983 */ /* 0x000ea20000300800 */
[----:B------:R-:W-:-:S02]  /*183c0*/  IMAD.MOV.U32 R12, RZ, RZ, R0 ;  /* 0x000000ffff0c7224 */ /* 0x000fc400078e0000 */
[----:B------:R-:W-:Y:S01]  /*183d0*/  IMAD.MOV.U32 R13, RZ, RZ, R22 ;  /* 0x000000ffff0d7224 */ /* 0x000fe200078e0016 */
[----:B--2---:R0:W-:Y:S04]  /*183e0*/  STL.64 [R1+0xbc0], R20 ;  /* 0x000bc01401007387 */ /* 0x0041e80000100a00 */
[----:B0-----:R-:W2:Y:S04]  /*183f0*/  LDL.LU R20, [R1+0x2d0] ;  /* 0x0002d00001147983 */ /* 0x001ea80000300800 */
[----:B------:R-:W2:Y:S04]  /*18400*/  LDL.LU R21, [R1+0x3d0] ;  /* 0x0003d00001157983 */ /* 0x000ea80000300800 */
        /* <DEDUP_REMOVED lines=12> */
[----:B------:R0:W-:Y:S04]  /*184d0*/  STL.64 [R1+0x70], R12 ;  /* 0x0000700c01007387 */ /* 0x0001e80000100a00 */
[----:B------:R-:W3:Y:S04]  /*184e0*/  LDL.LU R7, [R1+0x410] ;  /* 0x0004100001077983 */ /* 0x000ee80000300800 */
[----:B------:R-:W3:Y:S04]  /*184f0*/  LDL.LU R18, [R1+0x248] ;  /* 0x0002480001127983 */ /* 0x000ee80000300800 */
[----:B------:R-:W3:Y:S04]  /*18500*/  LDL.LU R19, [R1+0x414] ;  /* 0x0004140001137983 */ /* 0x000ee80000300800 */
[----:B0-----:R-:W3:Y:S04]  /*18510*/  LDL.LU R12, [R1+0x240] ;  /* 0x00024000010c7983 */ /* 0x001ee80000300800 */
        /* <DEDUP_REMOVED lines=8> */
[----:B------:R-:W3:Y:S01]  /*185a0*/  LDL.LU R0, [R1+0x428] ;  /* 0x0004280001007983 */ /* 0x000ee20000300800 */
        /* <DEDUP_REMOVED lines=34> */
[----:B0-----:R-:W2:Y:S04]  /*187d0*/  LDL.LU.64 R20, [R1+0xb90] ;  /* 0x000b900001147983 */ /* 0x001ea80000300a00 */
[----:B--2---:R0:W-:Y:S04]  /*187e0*/  STL.64 [R1+0x30], R20 ;  /* 0x0000301401007387 */ /* 0x0041e80000100a00 */
[----:B0-----:R-:W2:Y:S01]  /*187f0*/  LDL.LU R21, [R1+0xb88] ;  /* 0x000b880001157983 */ /* 0x001ea20000300800 */
[----:B----4-:R-:W-:-:S05]  /*18800*/  IMAD.MOV.U32 R20, RZ, RZ, R8 ;  /* 0x000000ffff147224 */ /* 0x010fca00078e0008 */
[----:B--2---:R0:W-:Y:S04]  /*18810*/  STL.64 [R1+0x28], R20 ;  /* 0x0000281401007387 */ /* 0x0041e80000100a00 */
[----:B0-----:R-:W2:Y:S01]  /*18820*/  LDL.LU.64 R20, [R1+0xb80] ;  /* 0x000b800001147983 */ /* 0x001ea20000300a00 */
[----:B---3--:R-:W-:Y:S01]  /*18830*/  IMAD.MOV.U32 R8, RZ, RZ, R10 ;  /* 0x000000ffff087224 */ /* 0x008fe200078e000a */
[----:B--2---:R-:W-:-:S04]  /*18840*/  LOP3.LUT R21, R21, R20, RZ, 0x3c, !PT ;  /* 0x0000001415157212 */ /* 0x004fc800078e3cff */
[----:B------:R-:W-:-:S04]  /*18850*/  LOP3.LUT R20, R21, R20, RZ, 0x3c, !PT ;  /* 0x0000001415147212 */ /* 0x000fc800078e3cff */
[----:B------:R-:W-:-:S05]  /*18860*/  LOP3.LUT R21, R21, R20, RZ, 0x3c, !PT ;  /* 0x0000001415157212 */ /* 0x000fca00078e3cff */
[----:B------:R0:W-:Y:S04]  /*18870*/  STL.64 [R1+0x20], R20 ;  /* 0x0000201401007387 */ /* 0x0001e80000100a00 */
[----:B0-----:R-:W2:Y:S01]  /*18880*/  LDL.LU.64 R20, [R1+0xb78] ;  /* 0x000b780001147983 */ /* 0x001ea20000300a00 */
[----:B------:R-:W-:-:S03]  /*18890*/  LOP3.LUT R29, R29, R28, RZ, 0x3c, !PT ;  /* 0x0000001c1d1d7212 */ /* 0x000fc600078e3cff */
[----:B------:R0:W-:Y:S01]  /*188a0*/  STL.64 [R1+0x18], R8 ;  /* 0x0000180801007387 */ /* 0x0001e20000100a00 */
[----:B------:R-:W-:Y:S02]  /*188b0*/  LOP3.LUT R7, R7, R6, RZ, 0x3c, !PT ;  /* 0x0000000607077212 */ /* 0x000fe400078e3cff */
[----:B------:R-:W-:Y:S01]  /*188c0*/  LOP3.LUT R28, R29, R28, RZ, 0x3c, !PT ;  /* 0x0000001c1d1c7212 */ /* 0x000fe200078e3cff */
[----:B------:R-:W-:Y:S01]  /*188d0*/  IMAD.MOV.U32 R10, RZ, RZ, R16 ;  /* 0x000000ffff0a7224 */ /* 0x000fe200078e0010 */
[----:B------:R-:W-:Y:S02]  /*188e0*/  LOP3.LUT R6, R7, R6, RZ, 0x3c, !PT ;  /* 0x0000000607067212 */ /* 0x000fe400078e3cff */
[----:B------:R-:W-:Y:S01]  /*188f0*/  LOP3.LUT R29, R29, R28, RZ, 0x3c, !PT ;  /* 0x0000001c1d1d7212 */ /* 0x000fe200078e3cff */
[----:B0-----:R-:W-:Y:S02]  /*18900*/  IMAD.MOV.U32 R8, RZ, RZ, R26 ;  /* 0x000000ffff087224 */ /* 0x001fe400078e001a */
[----:B------:R-:W-:-:S02]  /*18910*/  IMAD.MOV.U32 R9, RZ, RZ, R11 ;  /* 0x000000ffff097224 */ /* 0x000fc400078e000b */
[----:B------:R-:W-:-:S03]  /*18920*/  IMAD.MOV.U32 R11, RZ, RZ, R27 ;  /* 0x000000ffff0b7224 */ /* 0x000fc600078e001b */
[----:B------:R0:W-:Y:S04]  /*18930*/  STL.64 [R1+0x10], R8 ;  /* 0x0000100801007387 */ /* 0x0001e80000100a00 */
[----:B------:R1:W-:Y:S04]  /*18940*/  STL.64 [R1+0x8], R10 ;  /* 0x0000080a01007387 */ /* 0x0003e80000100a00 */
[----:B------:R-:W-:Y:S01]  /*18950*/  STL.64 [R1+0x930], R28 ;  /* 0x0009301c01007387 */ /* 0x000fe20000100a00 */
[----:B------:R-:W-:Y:S01]  /*18960*/  LOP3.LUT R7, R7, R6, RZ, 0x3c, !PT ;  /* 0x0000000607077212 */ /* 0x000fe200078e3cff */
[----:B0-----:R-:W-:-:S02]  /*18970*/  IMAD.MOV.U32 R8, RZ, RZ, R4 ;  /* 0x000000ffff087224 */ /* 0x001fc400078e0004 */
[----:B------:R-:W-:Y:S02]  /*18980*/  IMAD.MOV.U32 R9, RZ, RZ, R17 ;  /* 0x000000ffff097224 */ /* 0x000fe400078e0011 */
[----:B------:R-:W-:Y:S02]  /*18990*/  IMAD.MOV.U32 R4, RZ, RZ, R5 ;  /* 0x000000ffff047224 */ /* 0x000fe400078e0005 */
[----:B-1----:R-:W-:Y:S02]  /*189a0*/  IMAD.MOV.U32 R10, RZ, RZ, R13 ;  /* 0x000000ffff0a7224 */ /* 0x002fe400078e000d */
[----:B------:R-:W-:Y:S01]  /*189b0*/  IMAD.MOV.U32 R11, RZ, RZ, R12 ;  /* 0x000000ffff0b7224 */ /* 0x000fe200078e000c */
[----:B------:R0:W-:Y:S01]  /*189c0*/  STL.64 [R1], R8 ;  /* 0x0000000801007387 */ /* 0x0001e20000100a00 */
[----:B------:R-:W-:Y:S02]  /*189d0*/  IMAD.MOV.U32 R12, RZ, RZ, R15 ;  /* 0x000000ffff0c7224 */ /* 0x000fe400078e000f */
[----:B------:R-:W-:-:S02]  /*189e0*/  IMAD.MOV.U32 R13, RZ, RZ, R14 ;  /* 0x000000ffff0d7224 */ /* 0x000fc400078e000e */
[----:B------:R-:W-:Y:S02]  /*189f0*/  IMAD.MOV.U32 R14, RZ, RZ, R25 ;  /* 0x000000ffff0e7224 */ /* 0x000fe400078e0019 */
[----:B------:R-:W-:Y:S02]  /*18a00*/  IMAD.MOV.U32 R15, RZ, RZ, R24 ;  /* 0x000000ffff0f7224 */ /* 0x000fe400078e0018 */
[----:B------:R-:W-:Y:S02]  /*18a10*/  IMAD.MOV.U32 R16, RZ, RZ, R23 ;  /* 0x000000ffff107224 */ /* 0x000fe400078e0017 */
[----:B------:R-:W-:Y:S02]  /*18a20*/  IMAD.MOV.U32 R17, RZ, RZ, R3 ;  /* 0x000000ffff117224 */ /* 0x000fe400078e0003 */
[----:B0-----:R-:W-:Y:S02]  /*18a30*/  IMAD.MOV.U32 R8, RZ, RZ, R19 ;  /* 0x000000ffff087224 */ /* 0x001fe400078e0013 */
[----:B------:R-:W-:-:S02]  /*18a40*/  IMAD.MOV.U32 R9, RZ, RZ, R18 ;  /* 0x000000ffff097224 */ /* 0x000fc400078e0012 */
[----:B------:R-:W-:Y:S02]  /*18a50*/  IMAD.MOV.U32 R18, RZ, RZ, R0 ;  /* 0x000000ffff127224 */ /* 0x000fe400078e0000 */
[----:B------:R-:W-:Y:S02]  /*18a60*/  IMAD.MOV.U32 R19, RZ, RZ, R22 ;  /* 0x000000ffff137224 */ /* 0x000fe400078e0016 */
[----:B--2---:R-:W-:Y:S02]  /*18a70*/  IMAD.MOV.U32 R5, RZ, RZ, R20 ;  /* 0x000000ffff057224 */ /* 0x004fe400078e0014 */
[----:B------:R-:W2:Y:S04]  /*18a80*/  LDL.LU R20, [R1+0xb70] ;  /* 0x000b700001147983 */ /* 0x000ea80000300800 */
[----:B------:R-:W-:Y:S04]  /*18a90*/  STL.64 [R1+0x938], R4 ;  /* 0x0009380401007387 */ /* 0x000fe80000100a00 */
[----:B------:R-:W-:Y:S04]  /*18aa0*/  STL.64 [R1+0x940], R6 ;  /* 0x0009400601007387 */ /* 0x000fe80000100a00 */
[----:B------:R-:W-:Y:S04]  /*18ab0*/  STL.64 [R1+0x948], R8 ;  /* 0x0009480801007387 */ /* 0x000fe80000100a00 */
[----:B------:R-:W-:Y:S04]  /*18ac0*/  STL.64 [R1+0x950], R10 ;  /* 0x0009500a01007387 */ /* 0x000fe80000100a00 */
[----:B------:R-:W-:Y:S04]  /*18ad0*/  STL.64 [R1+0x958], R12 ;  /* 0x0009580c01007387 */ /* 0x000fe80000100a00 */
[----:B------:R-:W-:Y:S04]  /*18ae0*/  STL.64 [R1+0x960], R14 ;  /* 0x0009600e01007387 */ /* 0x000fe80000100a00 */
[----:B------:R-:W-:Y:S04]  /*18af0*/  STL.64 [R1+0x968], R16 ;  /* 0x0009681001007387 */ /* 0x000fe80000100a00 */
[----:B------:R0:W-:Y:S04]  /*18b00*/  STL.64 [R1+0x970], R18 ;  /* 0x0009701201007387 */ /* 0x0001e80000100a00 */
[----:B------:R-:W3:Y:S04]  /*18b10*/  LDL.LU R24, [R1+0x23c] ;  /* 0x00023c0001187983 */ /* 0x000ee80000300800 */
[----:B------:R-:W3:Y:S04]  /*18b20*/  LDL.LU R25, [R1+0x430] ;  /* 0x0004300001197983 */ /* 0x000ee80000300800 */
[----:B------:R-:W4:Y:S04]  /*18b30*/  LDL.LU R26, [R1+0x244] ;  /* 0x00024400011a7983 */ /* 0x000f280000300800 */
[----:B------:R-:W4:Y:S04]  /*18b40*/  LDL.LU R27, [R1+0x434] ;  /* 0x00043400011b7983 */ /* 0x000f280000300800 */
        /* <DEDUP_REMOVED lines=38> */
[----:B---3--:R-:W-:-:S03]  /*18db0*/  LOP3.LUT R25, R25, R24, RZ, 0x3c, !PT ;  /* 0x0000001819197212 */ /* 0x008fc600078e3cff */
        /* <DEDUP_REMOVED lines=17> */
[----:B----4-:R-:W-:-:S03]  /*18ed0*/  LOP3.LUT R27, R27, R26, RZ, 0x3c, !PT ;  /* 0x0000001a1b1b7212 */ /* 0x010fc600078e3cff */
[----:B------:R-:W4:Y:S01]  /*18ee0*/  LDL.LU R28, [R1+0x30c] ;  /* 0x00030c00011c7983 */ /* 0x000f220000300800 */
[----:B------:R-:W-:Y:S01]  /*18ef0*/  LOP3.LUT R24, R25, R24, RZ, 0x3c, !PT ;  /* 0x0000001819187212 */ /* 0x000fe200078e3cff */
[----:B------:R-:W-:Y:S02]  /*18f00*/  IMAD.MOV.U32 R22, RZ, RZ, R20 ;  /* 0x000000ffff167224 */ /* 0x000fe400078e0014 */
[----:B------:R-:W-:Y:S01]  /*18f10*/  IMAD.MOV.U32 R23, RZ, RZ, R21 ;  /* 0x000000ffff177224 */ /* 0x000fe200078e0015 */
[----:B------:R-:W4:Y:S04]  /*18f20*/  LDL.LU R29, [R1+0x4a0] ;  /* 0x0004a000011d7983 */ /* 0x000f280000300800 */
[----:B------:R-:W4:Y:S04]  /*18f30*/  LDL.LU R3, [R1+0x314] ;  /* 0x0003140001037983 */ /* 0x000f280000300800 */
[----:B------:R-:W4:Y:S01]  /*18f40*/  LDL.LU R0, [R1+0x4a4] ;  /* 0x0004a40001007983 */ /* 0x000f220000300800 */
[----:B------:R-:W-:-:S03]  /*18f50*/  LOP3.LUT R26, R27, R26, RZ, 0x3c, !PT ;  /* 0x0000001a1b1a7212 */ /* 0x000fc600078e3cff */
[----:B------:R-:W4:Y:S01]  /*18f60*/  LDL.LU R20, [R1+0x31c] ;  /* 0x00031c0001147983 */ /* 0x000f220000300800 */
[----:B------:R-:W-:-:S03]  /*18f70*/  LOP3.LUT R25, R25, R24, RZ, 0x3c, !PT ;  /* 0x0000001819197212 */ /* 0x000fc600078e3cff */
[----:B------:R-:W4:Y:S04]  /*18f80*/  LDL.LU R21, [R1+0x4a8] ;  /* 0x0004a80001157983 */ /* 0x000f280000300800 */
[----:B------:R0:W-:Y:S01]  /*18f90*/  STL.64 [R1+0x978], R22 ;  /* 0x0009781601007387 */ /* 0x0001e20000100a00 */
[----:B------:R-:W-:-:S03]  /*18fa0*/  LOP3.LUT R27, R27, R26, RZ, 0x3c, !PT ;  /* 0x0000001a1b1b7212 */ /* 0x000fc600078e3cff */
[----:B0-----:R-:W3:Y:S04]  /*18fb0*/  LDL.LU R22, [R1+0x2c4] ;  /* 0x0002c40001167983 */ /* 0x001ee80000300800 */
[----:B------:R-:W3:Y:S04]  /*18fc0*/  LDL.LU R23, [R1+0x474] ;  /* 0x0004740001177983 */ /* 0x000ee80000300800 */
[----:B------:R0:W-:Y:S04]  /*18fd0*/  STL.64 [R1+0x980], R24 ;  /* 0x0009801801007387 */ /* 0x0001e80000100a00 */
[----:B0-----:R-:W4:Y:S04]  /*18fe0*/  LDL.LU R24, [R1+0x2bc] ;  /* 0x0002bc0001187983 */ /* 0x001f280000300800 */
[----:B------:R-:W4:Y:S04]  /*18ff0*/  LDL.LU R25, [R1+0x470] ;  /* 0x0004700001197983 */ /* 0x000f280000300800 */
[----:B------:R0:W-:Y:S04]  /*19000*/  STL.64 [R1+0x988], R26 ;  /* 0x0009881a01007387 */ /* 0x0001e80000100a00 */
[----:B0-----:R-:W3:Y:S04]  /*19010*/  LDL.LU R26, [R1+0x2b4] ;  /* 0x0002b400011a7983 */ /* 0x001ee80000300800 */
        /* <DEDUP_REMOVED lines=66> */
[----:B---3--:R-:W-:Y:S02]  /*19440*/  LOP3.LUT R27, R27, R26, RZ, 0x3c, !PT ;  /* 0x0000001a1b1b7212 */ /* 0x008fe400078e3cff */
[----:B----4-:R-:W-:Y:S02]  /*19450*/  LOP3.LUT R25, R25, R24, RZ, 0x3c, !PT ;  /* 0x0000001819197212 */ /* 0x010fe400078e3cff */
[----:B------:R-:W-:Y:S02]  /*19460*/  LOP3.LUT R23, R23, R22, RZ, 0x3c, !PT ;  /* 0x0000001617177212 */ /* 0x000fe400078e3cff */
[----:B------:R-:W-:-:S02]  /*19470*/  LOP3.LUT R17, R17, R16, RZ, 0x3c, !PT ;  /* 0x0000001011117212 */ /* 0x000fc400078e3cff */
[----:B------:R-:W-:Y:S02]  /*19480*/  LOP3.LUT R26, R27, R26, RZ, 0x3c, !PT ;  /* 0x0000001a1b1a7212 */ /* 0x000fe400078e3cff */
[----:B------:R-:W-:Y:S02]  /*19490*/  LOP3.LUT R24, R25, R24, RZ, 0x3c, !PT ;  /* 0x0000001819187212 */ /* 0x000fe400078e3cff */
[----:B------:R-:W-:Y:S02]  /*194a0*/  LOP3.LUT R15, R15, R14, RZ, 0x3c, !PT ;  /* 0x0000000e0f0f7212 */ /* 0x000fe400078e3cff */
[----:B------:R-:W-:Y:S02]  /*194b0*/  LOP3.LUT R22, R23, R22, RZ, 0x3c, !PT ;  /* 0x0000001617167212 */ /* 0x000fe400078e3cff */
        /* <DEDUP_REMOVED lines=12> */
[----:B------:R-:W-:Y:S01]  /*19580*/  LOP3.LUT R8, R9, R8, RZ, 0x3c, !PT ;  /* 0x0000000809087212 */ /* 0x000fe200078e3cff */
[----:B------:R-:W-:Y:S01]  /*19590*/  STL.64 [R1+0x3a0], R26 ;  /* 0x0003a01a01007387 */ /* 0x000fe20000100a00 */
[----:B------:R-:W-:-:S02]  /*195a0*/  LOP3.LUT R15, R15, R14, RZ, 0x3c, !PT ;  /* 0x0000000e0f0f7212 */ /* 0x000fc400078e3cff */
[----:B------:R-:W-:Y:S01]  /*195b0*/  LOP3.LUT R5, R5, R4, RZ, 0x3c, !PT ;  /* 0x0000000405057212 */ /* 0x000fe200078e3cff */
[----:B------:R-:W-:Y:S01]  /*195c0*/  STL.64 [R1+0x3a8], R24 ;  /* 0x0003a81801007387 */ /* 0x000fe20000100a00 */
[----:B------:R-:W-:Y:S02]  /*195d0*/  LOP3.LUT R13, R13, R12, RZ, 0x3c, !PT ;  /* 0x0000000c0d0d7212 */ /* 0x000fe400078e3cff */
[----:B------:R-:W-:Y:S01]  /*195e0*/  LOP3.LUT R6, R7, R6, RZ, 0x3c, !PT ;  /* 0x0000000607067212 */ /* 0x000fe200078e3cff */
[----:B------:R-:W-:Y:S01]  /*195f0*/  STL.64 [R1+0x3b0], R22 ;  /* 0x0003b01601007387 */ /* 0x000fe20000100a00 */
[----:B------:R-:W-:Y:S02]  /*19600*/  LOP3.LUT R11, R11, R10, RZ, 0x3c, !PT ;  /* 0x0000000a0b0b7212 */ /* 0x000fe400078e3cff */
[----:B------:R-:W-:Y:S02]  /*19610*/  LOP3.LUT R9, R9, R8, RZ, 0x3c, !PT ;  /* 0x0000000809097212 */ /* 0x000fe400078e3cff */
[----:B------:R-:W-:-:S02]  /*19620*/  LOP3.LUT R4, R5, R4, RZ, 0x3c, !PT ;  /* 0x0000000405047212 */ /* 0x000fc400078e3cff */
[----:B------:R-:W-:Y:S02]  /*19630*/  LOP3.LUT R7, R7, R6, RZ, 0x3c, !PT ;  /* 0x0000000607077212 */ /* 0x000fe400078e3cff */
[----:B------:R-:W-:Y:S02]  /*19640*/  LOP3.LUT R5, R5, R4, RZ, 0x3c, !PT ;  /* 0x0000000405057212 */ /* 0x000fe400078e3cff */
[----:B--2---:R-:W-:-:S04]  /*19650*/  LOP3.LUT R19, R19, R18, RZ, 0x3c, !PT ;  /* 0x0000001213137212 */ /* 0x004fc800078e3cff */
[----:B------:R-:W-:-:S04]  /*19660*/  LOP3.LUT R18, R19, R18, RZ, 0x3c, !PT ;  /* 0x0000001213127212 */ /* 0x000fc800078e3cff */
[----:B------:R-:W-:-:S05]  /*19670*/  LOP3.LUT R19, R19, R18, RZ, 0x3c, !PT ;  /* 0x0000001213137212 */ /* 0x000fca00078e3cff */
[----:B------:R-:W-:Y:S04]  /*19680*/  STL.64 [R1+0x3b8], R18 ;  /* 0x0003b81201007387 */ /* 0x000fe80000100a00 */
[----:B------:R-:W-:Y:S04]  /*19690*/  STL.64 [R1+0x3c0], R16 ;  /* 0x0003c01001007387 */ /* 0x000fe80000100a00 */
[----:B------:R-:W-:Y:S04]  /*196a0*/  STL.64 [R1+0x3c8], R14 ;  /* 0x0003c80e01007387 */ /* 0x000fe80000100a00 */
[----:B------:R-:W-:Y:S04]  /*196b0*/  STL.64 [R1+0x3d0], R12 ;  /* 0x0003d00c01007387 */ /* 0x000fe80000100a00 */
[----:B------:R-:W-:Y:S04]  /*196c0*/  STL.64 [R1+0x3d8], R10 ;  /* 0x0003d80a01007387 */ /* 0x000fe80000100a00 */
[----:B------:R0:W-:Y:S04]  /*196d0*/  STL.64 [R1+0x3e0], R8 ;  /* 0x0003e00801007387 */ /* 0x0001e80000100a00 */
[----:B------:R1:W-:Y:S04]  /*196e0*/  STL.64 [R1+0x3e8], R6 ;  /* 0x0003e80601007387 */ /* 0x0003e80000100a00 */
[----:B------:R2:W-:Y:S01]  /*196f0*/  STL.64 [R1+0x3f0], R4 ;  /* 0x0003f00401007387 */ /* 0x0005e20000100a00 */
[----:B0-----:R-:W-:-:S02]  /*19700*/  IMAD.MOV.U32 R8, RZ, RZ, R29 ;  /* 0x000000ffff087224 */ /* 0x001fc400078e001d */
[----:B------:R-:W-:Y:S02]  /*19710*/  IMAD.MOV.U32 R9, RZ, RZ, R28 ;  /* 0x000000ffff097224 */ /* 0x000fe400078e001c */
[----:B-1----:R-:W-:Y:S02]  /*19720*/  IMAD.MOV.U32 R6, RZ, RZ, R0 ;  /* 0x000000ffff067224 */ /* 0x002fe400078e0000 */
[----:B------:R-:W-:Y:S01]  /*19730*/  IMAD.MOV.U32 R7, RZ, RZ, R3 ;  /* 0x000000ffff077224 */ /* 0x000fe200078e0003 */
[----:B------:R-:W-:Y:S04]  /*19740*/  STL.64 [R1+0x3f8], R8 ;  /* 0x0003f80801007387 */ /* 0x000fe80000100a00 */
[----:B------:R-:W3:Y:S04]  /*19750*/  LDL.LU R26, [R1+0x388] ;  /* 0x00038800011a7983 */ /* 0x000ee80000300800 */
[----:B------:R-:W-:Y:S04]  /*19760*/  STL.64 [R1+0x400], R6 ;  /* 0x0004000601007387 */ /* 0x000fe80000100a00 */
[----:B------:R-:W3:Y:S01]  /*19770*/  LDL.LU R27, [R1+0x514] ;  /* 0x00051400011b7983 */ /* 0x000ee20000300800 */
[----:B--2---:R-:W-:-:S02]  /*19780*/  IMAD.MOV.U32 R4, RZ, RZ, R21 ;  /* 0x000000ffff047224 */ /* 0x004fc400078e0015 */
[----:B------:R-:W-:-:S05]  /*19790*/  IMAD.MOV.U32 R5, RZ, RZ, R20 ;  /* 0x000000ffff057224 */ /* 0x000fca00078e0014 */
[----:B------:R-:W-:Y:S04]  /*197a0*/  STL.64 [R1+0x408], R4 ;  /* 0x0004080401007387 */ /* 0x000fe80000100a00 */
[----:B---3--:R0:W-:Y:S04]  /*197b0*/  STL.64 [R1+0xa90], R26 ;  /* 0x000a901a01007387 */ /* 0x0081e80000100a00 */
        /* <DEDUP_REMOVED lines=148> */
[----:B------:R4:W-:Y:S02]  /*1a100*/  STL.64 [R1+0x488], R26 ;  /* 0x0004881a01007387 */ /* 0x0009e40000100a00 */
[----:B----4-:R-:W-:Y:S02]  /*1a110*/  IMAD.MOV.U32 R26, RZ, RZ, R25 ;  /* 0x000000ffff1a7224 */ /* 0x010fe400078e0019 */
[----:B---3--:R-:W-:Y:S02]  /*1a120*/  IMAD.MOV.U32 R25, RZ, RZ, R22 ;  /* 0x000000ffff197224 */ /* 0x008fe400078e0016 */
[----:B------:R-:W-:Y:S02]  /*1a130*/  IMAD.MOV.U32 R22, RZ, RZ, R19 ;  /* 0x000000ffff167224 */ /* 0x000fe400078e0013 */
[----:B------:R-:W-:Y:S02]  /*1a140*/  IMAD.MOV.U32 R19, RZ, RZ, R16 ;  /* 0x000000ffff137224 */ /* 0x000fe400078e0010 */
[----:B------:R-:W-:-:S02]  /*1a150*/  IMAD.MOV.U32 R16, RZ, RZ, R15 ;  /* 0x000000ffff107224 */ /* 0x000fc400078e000f */
[----:B------:R-:W-:Y:S02]  /*1a160*/  IMAD.MOV.U32 R15, RZ, RZ, R12 ;  /* 0x000000ffff0f7224 */ /* 0x000fe400078e000c */
[----:B------:R-:W-:Y:S02]  /*1a170*/  IMAD.MOV.U32 R12, RZ, RZ, R3 ;  /* 0x000000ffff0c7224 */ /* 0x000fe400078e0003 */
[----:B------:R-:W0:Y:S01]  /*1a180*/  LDC R3, c[0x0][0x23c] ;  /* 0x00008f00ff037b82 */ /* 0x000e220000000800 */
[----:B------:R-:W-:Y:S02]  /*1a190*/  IMAD.MOV.U32 R27, RZ, RZ, R24 ;  /* 0x000000ffff1b7224 */ /* 0x000fe400078e0018 */
[----:B------:R-:W-:Y:S02]  /*1a1a0*/  IMAD.MOV.U32 R24, RZ, RZ, R23 ;  /* 0x000000ffff187224 */ /* 0x000fe400078e0017 */
[----:B------:R-:W-:Y:S02]  /*1a1b0*/  IMAD.MOV.U32 R23, RZ, RZ, R18 ;  /* 0x000000ffff177224 */ /* 0x000fe400078e0012 */
[----:B------:R-:W-:-:S02]  /*1a1c0*/  IMAD.MOV.U32 R18, RZ, RZ, R17 ;  /* 0x000000ffff127224 */ /* 0x000fc400078e0011 */
[----:B------:R-:W-:Y:S01]  /*1a1d0*/  IMAD.MOV.U32 R17, RZ, RZ, R14 ;  /* 0x000000ffff117224 */ /* 0x000fe200078e000e */
[----:B------:R-:W-:Y:S01]  /*1a1e0*/  STL.64 [R1+0x490], R26 ;  /* 0x0004901a01007387 */ /* 0x000fe20000100a00 */
[----:B------:R-:W-:-:S03]  /*1a1f0*/  IMAD.MOV.U32 R14, RZ, RZ, R13 ;  /* 0x000000ffff0e7224 */ /* 0x000fc600078e000d */
[----:B------:R-:W-:Y:S04]  /*1a200*/  STL.64 [R1+0x4a0], R24 ;  /* 0x0004a01801007387 */ /* 0x000fe80000100a00 */
[----:B------:R-:W-:Y:S04]  /*1a210*/  STL.64 [R1+0x4a8], R22 ;  /* 0x0004a81601007387 */ /* 0x000fe80000100a00 */
[----:B------:R-:W-:Y:S01]  /*1a220*/  STL.64 [R1+0x4b0], R18 ;  /* 0x0004b01201007387 */ /* 0x000fe20000100a00 */
[----:B------:R-:W-:-:S03]  /*1a230*/  IMAD.MOV.U32 R13, RZ, RZ, R10 ;  /* 0x000000ffff0d7224 */ /* 0x000fc600078e000a */
[----:B------:R-:W-:Y:S04]  /*1a240*/  STL.64 [R1+0x4b8], R16 ;  /* 0x0004b81001007387 */ /* 0x000fe80000100a00 */
[----:B------:R-:W-:Y:S01]  /*1a250*/  STL.64 [R1+0x4c0], R14 ;  /* 0x0004c00e01007387 */ /* 0x000fe20000100a00 */
[----:B------:R-:W-:Y:S02]  /*1a260*/  IMAD.MOV.U32 R10, RZ, RZ, R8 ;  /* 0x000000ffff0a7224 */ /* 0x000fe400078e0008 */
[----:B------:R-:W-:Y:S02]  /*1a270*/  IMAD.MOV.U32 R8, RZ, RZ, R6 ;  /* 0x000000ffff087224 */ /* 0x000fe400078e0006 */
[----:B------:R-:W-:Y:S01]  /*1a280*/  IMAD.MOV.U32 R6, RZ, RZ, R28 ;  /* 0x000000ffff067224 */ /* 0x000fe200078e001c */
[----:B0-----:R0:W-:Y:S04]  /*1a290*/  STL.64 [R1+0xa18], R2 ;  /* 0x000a180201007387 */ /* 0x0011e80000100a00 */
[----:B------:R-:W-:Y:S04]  /*1a2a0*/  STL.64 [R1+0x4c8], R12 ;  /* 0x0004c80c01007387 */ /* 0x000fe80000100a00 */
[----:B------:R-:W-:Y:S04]  /*1a2b0*/  STL.64 [R1+0x4d0], R10 ;  /* 0x0004d00a01007387 */ /* 0x000fe80000100a00 */
[----:B------:R-:W-:Y:S01]  /*1a2c0*/  STL.64 [R1+0x4d8], R8 ;  /* 0x0004d80801007387 */ /* 0x000fe20000100a00 */
[----:B0-----:R-:W-:-:S02]  /*1a2d0*/  IMAD.MOV.U32 R2, RZ, RZ, R4 ;  /* 0x000000ffff027224 */ /* 0x001fc400078e0004 */
[----:B------:R-:W-:Y:S02]  /*1a2e0*/  IMAD.MOV.U32 R3, RZ, RZ, R7 ;  /* 0x000000ffff037224 */ /* 0x000fe400078e0007 */
[----:B------:R-:W-:Y:S02]  /*1a2f0*/  IMAD.MOV.U32 R7, RZ, RZ, R5 ;  /* 0x000000ffff077224 */ /* 0x000fe400078e0005 */
[----:B------:R-:W-:Y:S02]  /*1a300*/  IMAD.MOV.U32 R4, RZ, RZ, R0 ;  /* 0x000000ffff047224 */ /* 0x000fe400078e0000 */
[----:B------:R-:W-:Y:S01]  /*1a310*/  IMAD.MOV.U32 R5, RZ, RZ, R29 ;  /* 0x000000ffff057224 */ /* 0x000fe200078e001d */
[----:B------:R0:W-:Y:S04]  /*1a320*/  STL.64 [R1+0x4e0], R2 ;  /* 0x0004e00201007387 */ /* 0x0001e80000100a00 */
[----:B------:R-:W-:Y:S01]  /*1a330*/  STL.64 [R1+0x4e8], R6 ;  /* 0x0004e80601007387 */ /* 0x000fe20000100a00 */
[----:B0-----:R-:W-:-:S02]  /*1a340*/  IMAD.MOV.U32 R3, RZ, RZ, R20 ;  /* 0x000000ffff037224 */ /* 0x001fc400078e0014 */
[----:B------:R-:W-:Y:S01]  /*1a350*/  IMAD.MOV.U32 R2, RZ, RZ, R21 ;  /* 0x000000ffff027224 */ /* 0x000fe200078e0015 */
[----:B------:R-:W2:Y:S04]  /*1a360*/  LDL.LU R20, [R1+0x520] ;  /* 0x0005200001147983 */ /* 0x000ea80000300800 */
[----:B------:R-:W-:Y:S04]  /*1a370*/  STL.64 [R1+0x4f0], R4 ;  /* 0x0004f00401007387 */ /* 0x000fe80000100a00 */
[----:B------:R-:W2:Y:S04]  /*1a380*/  LDL.LU R21, [R1+0x580] ;  /* 0x0005800001157983 */ /* 0x000ea80000300800 */
[----:B------:R-:W-:Y:S04]  /*1a390*/  STL.64 [R1+0x4f8], R2 ;  /* 0x0004f80201007387 */ /* 0x000fe80000100a00 */
        /* <DEDUP_REMOVED lines=29> */
[----:B--2---:R-:W-:-:S04]  /*1a570*/  LOP3.LUT R21, R21, R20, RZ, 0x3c, !PT ;  /* 0x0000001415157212 */ /* 0x004fc800078e3cff */
[----:B------:R-:W-:-:S04]  /*1a580*/  LOP3.LUT R20, R21, R20, RZ, 0x3c, !PT ;  /* 0x0000001415147212 */ /* 0x000fc800078e3cff */
[----:B------:R-:W-:Y:S01]  /*1a590*/  LOP3.LUT R21, R21, R20, RZ, 0x3c, !PT ;  /* 0x0000001415157212 */ /* 0x000fe200078e3cff */
[----:B---3--:R0:W-:Y:S04]  /*1a5a0*/  STL.64 [R1+0xa48], R2 ;  /* 0x000a480201007387 */ /* 0x0081e80000100a00 */
[----:B0-----:R-:W2:Y:S04]  /*1a5b0*/  LDL.LU R2, [R1+0x548] ;  /* 0x0005480001027983 */ /* 0x001ea80000300800 */
[----:B------:R-:W2:Y:S04]  /*1a5c0*/  LDL.LU R3, [R1+0x594] ;  /* 0x0005940001037983 */ /* 0x000ea80000300800 */
[----:B------:R-:W3:Y:S04]  /*1a5d0*/  LDL.LU R26, [R1+0x6b0] ;  /* 0x0006b000011a7983 */ /* 0x000ee80000300800 */
[----:B------:R-:W4:Y:S04]  /*1a5e0*/  LDL.LU R27, [R1+0x224] ;  /* 0x00022400011b7983 */ /* 0x000f280000300800 */
[----:B------:R-:W4:Y:S04]  /*1a5f0*/  LDL.LU R24, [R1+0x6b4] ;  /* 0x0006b40001187983 */ /* 0x000f280000300800 */
[----:B------:R-:W4:Y:S04]  /*1a600*/  LDL.LU R25, [R1+0x6e8] ;  /* 0x0006e80001197983 */ /* 0x000f280000300800 */
[----:B------:R-:W4:Y:S04]  /*1a610*/  LDL.LU R22, [R1+0x704] ;  /* 0x0007040001167983 */ /* 0x000f280000300800 */
[----:B------:R-:W4:Y:S04]  /*1a620*/  LDL.LU R23, [R1+0x708] ;  /* 0x0007080001177983 */ /* 0x000f280000300800 */
[----:B------:R-:W4:Y:S04]  /*1a630*/  LDL.LU R18, [R1+0x710] ;  /* 0x0007100001127983 */ /* 0x000f280000300800 */
[----:B------:R-:W4:Y:S04]  /*1a640*/  LDL.LU R19, [R1+0x70c] ;  /* 0x00070c0001137983 */ /* 0x000f280000300800 */
[----:B------:R-:W4:Y:S04]  /*1a650*/  LDL.LU R0, [R1+0x714] ;  /* 0x0007140001007983 */ /* 0x000f280000300800 */
[----:B------:R-:W4:Y:S04]  /*1a660*/  LDL.LU.64 R16, [R1+0x130] ;  /* 0x0001300001107983 */ /* 0x000f280000300a00 */
[----:B------:R-:W4:Y:S04]  /*1a670*/  LDL.LU.64 R14, [R1+0x128] ;  /* 0x00012800010e7983 */ /* 0x000f280000300a00 */
[----:B------:R-:W4:Y:S04]  /*1a680*/  LDL.LU.64 R12, [R1+0x120] ;  /* 0x00012000010c7983 */ /* 0x000f280000300a00 */
[----:B------:R-:W4:Y:S04]  /*1a690*/  LDL.LU.64 R10, [R1+0x118] ;  /* 0x00011800010a7983 */ /* 0x000f280000300a00 */
[----:B------:R-:W4:Y:S04]  /*1a6a0*/  LDL.LU.64 R8, [R1+0x110] ;  /* 0x0001100001087983 */ /* 0x000f280000300a00 */
[----:B------:R-:W4:Y:S04]  /*1a6b0*/  LDL.LU.64 R6, [R1+0x108] ;  /* 0x0001080001067983 */ /* 0x000f280000300a00 */
[----:B------:R-:W4:Y:S04]  /*1a6c0*/  LDL.LU.64 R4, [R1+0x100] ;  /* 0x0001000001047983 */ /* 0x000f280000300a00 */
[----:B------:R-:W4:Y:S04]  /*1a6d0*/  LDL.LU.64 R28, [R1+0xf8] ;  /* 0x0000f800011c7983 */ /* 0x000f280000300a00 */
        /* <DEDUP_REMOVED lines=23> */
[----:B0-----:R-:W2:Y:S04]  /*1a850*/  LDL.LU.64 R20, [R1+0xa60] ;  /* 0x000a600001147983 */ /* 0x001ea80000300a00 */
[----:B--2---:R0:W-:Y:S04]  /*1a860*/  STL.64 [R1+0x530], R20 ;  /* 0x0005301401007387 */ /* 0x0041e80000100a00 */
[----:B0-----:R-:W2:Y:S01]  /*1a870*/  LDL.LU.64 R20, [R1+0xa58] ;  /* 0x000a580001147983 */ /* 0x001ea20000300a00 */
[----:B------:R-:W-:-:S04]  /*1a880*/  LOP3.LUT R3, R3, R2, RZ, 0x3c, !PT ;  /* 0x0000000203037212 */ /* 0x000fc800078e3cff */
[C---:B------:R-:W-:Y:S01]  /*1a890*/  LOP3.LUT R2, R3.reuse, R2, RZ, 0x3c, !PT ;  /* 0x0000000203027212 */ /* 0x040fe200078e3cff */
[----:B--2---:R0:W-:Y:S04]  /*1a8a0*/  STL.64 [R1+0x538], R20 ;  /* 0x0005381401007387 */ /* 0x0041e80000100a00 */
[----:B0-----:R-:W2:Y:S01]  /*1a8b0*/  LDL.LU.64 R20, [R1+0xa50] ;  /* 0x000a500001147983 */ /* 0x001ea20000300a00 */
[----:B------:R-:W-:-:S03]  /*1a8c0*/  LOP3.LUT R3, R3, R2, RZ, 0x3c, !PT ;  /* 0x0000000203037212 */ /* 0x000fc600078e3cff */
[----:B--2---:R0:W-:Y:S04]  /*1a8d0*/  STL.64 [R1+0x870], R20 ;  /* 0x0008701401007387 */ /* 0x0041e80000100a00 */
[----:B0-----:R-:W2:Y:S04]  /*1a8e0*/  LDL.LU R21, [R1+0x220] ;  /* 0x0002200001157983 */ /* 0x001ea80000300800 */
[----:B------:R0:W-:Y:S04]  /*1a8f0*/  STL.64 [R1+0x548], R2 ;  /* 0x0005480201007387 */ /* 0x0001e80000100a00 */
[----:B0-----:R-:W3:Y:S02]  /*1a900*/  LDL.LU.64 R2, [R1+0xa48] ;  /* 0x000a480001027983 */ /* 0x001ee40000300a00 */
[----:B---3--:R-:W-:-:S04]  /*1a910*/  LOP3.LUT R3, R3, R2, RZ, 0x3c, !PT ;  /* 0x0000000203037212 */ /* 0x008fc800078e3cff */
[----:B------:R-:W-:-:S04]  /*1a920*/  LOP3.LUT R2, R3, R2, RZ, 0x3c, !PT ;  /* 0x0000000203027212 */ /* 0x000fc800078e3cff */
[----:B------:R-:W-:-:S05]  /*1a930*/  LOP3.LUT R3, R3, R2, RZ, 0x3c, !PT ;  /* 0x0000000203037212 */ /* 0x000fca00078e3cff */
        /* <DEDUP_REMOVED lines=26> */
[----:B0-----:R-:W3:Y:S01]  /*1aae0*/  LDL.LU.64 R2, [R1+0xa18] ;  /* 0x000a180001027983 */ /* 0x001ee20000300a00 */
[----:B------:R-:W-:-:S05]  /*1aaf0*/  IMAD.MOV.U32 R20, RZ, RZ, R26 ;  /* 0x000000ffff147224 */ /* 0x000fca00078e001a */
[----:B--2---:R4:W-:Y:S02]  /*1ab00*/  STL.64 [R1+0x580], R20 ;  /* 0x0005801401007387 */ /* 0x0049e40000100a00 */
[----:B----4-:R-:W-:Y:S02]  /*1ab10*/  IMAD.MOV.U32 R20, RZ, RZ, R24 ;  /* 0x000000ffff147224 */ /* 0x010fe400078e0018 */
[----:B------:R-:W-:Y:S02]  /*1ab20*/  IMAD.MOV.U32 R21, RZ, RZ, R27 ;  /* 0x000000ffff157224 */ /* 0x000fe400078e001b */
[----:B------:R-:W-:Y:S02]  /*1ab30*/  IMAD.MOV.U32 R24, RZ, RZ, R22 ;  /* 0x000000ffff187224 */ /* 0x000fe400078e0016 */
[----:B------:R-:W-:Y:S01]  /*1ab40*/  IMAD.MOV.U32 R22, RZ, RZ, R18 ;  /* 0x000000ffff167224 */ /* 0x000fe200078e0012 */
[----:B------:R0:W-:Y:S04]  /*1ab50*/  STL.64 [R1+0x588], R20 ;  /* 0x0005881401007387 */ /* 0x0001e80000100a00 */
[----:B------:R-:W-:Y:S04]  /*1ab60*/  STL.64 [R1+0x590], R24 ;  /* 0x0005901801007387 */ /* 0x000fe80000100a00 */
[----:B------:R-:W-:Y:S01]  /*1ab70*/  STL.64 [R1+0x598], R22 ;  /* 0x0005981601007387 */ /* 0x000fe20000100a00 */
[----:B0-----:R-:W-:-:S02]  /*1ab80*/  IMAD.MOV.U32 R20, RZ, RZ, R0 ;  /* 0x000000ffff147224 */ /* 0x001fc400078e0000 */
[----:B------:R-:W-:-:S05]  /*1ab90*/  IMAD.MOV.U32 R21, RZ, RZ, R19 ;  /* 0x000000ffff157224 */ /* 0x000fca00078e0013 */
[----:B------:R-:W-:Y:S01]  /*1aba0*/  STL.64 [R1+0x5a0], R20 ;  /* 0x0005a01401007387 */ /* 0x000fe20000100a00 */
[----:B---3--:R-:W-:-:S04]  /*1abb0*/  IMAD.SHL.U32 R3, R3, 0x40, RZ ;  /* 0x0000004003037824 */ /* 0x008fc800078e00ff */
[----:B------:R-:W-:-:S04]  /*1abc0*/  IMAD.WIDE R18, R3, 0x2, R16 ;  /* 0x0000000203127825 */ /* 0x000fc800078e0210 */
[----:B------:R-:W-:-:S04]  /*1abd0*/  IMAD.WIDE R16, R3, 0x2, R14 ;  /* 0x0000000203107825 */ /* 0x000fc800078e020e */
[----:B------:R-:W-:-:S04]  /*1abe0*/  IMAD.WIDE R14, R3, 0x2, R12 ;  /* 0x00000002030e7825 */ /* 0x000fc800078e020c */
[----:B------:R-:W-:-:S04]  /*1abf0*/  IMAD.WIDE R12, R3, 0x2, R10 ;  /* 0x00000002030c7825 */ /* 0x000fc800078e020a */
[C---:B------:R-:W-:Y:S01]  /*1ac00*/  IMAD.WIDE R10, R3.reuse, 0x2, R8 ;  /* 0x00000002030a7825 */ /* 0x040fe200078e0208 */
[----:B------:R-:W-:Y:S03]  /*1ac10*/  STL.64 [R1+0x398], R18 ;  /* 0x0003981201007387 */ /* 0x000fe60000100a00 */
[C---:B------:R-:W-:Y:S01]  /*1ac20*/  IMAD.WIDE R8, R3.reuse, 0x2, R6 ;  /* 0x0000000203087825 */ /* 0x040fe200078e0206 */
[----:B------:R-:W-:Y:S04]  /*1ac30*/  STL.64 [R1+0x390], R16 ;  /* 0x0003901001007387 */ /* 0x000fe80000100a00 */
[----:B------:R-:W-:Y:S01]  /*1ac40*/  STL.64 [R1+0x388], R14 ;  /* 0x0003880e01007387 */ /* 0x000fe20000100a00 */
[----:B------:R-:W-:-:S03]  /*1ac50*/  IMAD.WIDE R6, R3, 0x2, R4 ;  /* 0x0000000203067825 */ /* 0x000fc600078e0204 */
[----:B------:R-:W-:Y:S04]  /*1ac60*/  STL.64 [R1+0x380], R12 ;  /* 0x0003800c01007387 */ /* 0x000fe80000100a00 */
[----:B------:R-:W-:Y:S01]  /*1ac70*/  STL.64 [R1+0x378], R10 ;  /* 0x0003780a01007387 */ /* 0x000fe20000100a00 */
[----:B------:R-:W-:-:S03]  /*1ac80*/  IMAD.WIDE R4, R3, 0x2, R28 ;  /* 0x0000000203047825 */ /* 0x000fc600078e021c */
[----:B------:R-:W-:Y:S04]  /*1ac90*/  STL.64 [R1+0x370], R8 ;  /* 0x0003700801007387 */ /* 0x000fe80000100a00 */
[----:B------:R-:W2:Y:S04]  /*1aca0*/  LDL.LU.64 R28, [R1+0xf0] ;  /* 0x0000f000011c7983 */ /* 0x000ea80000300a00 */
[----:B------:R-:W-:Y:S04]  /*1acb0*/  STL.64 [R1+0x368], R6 ;  /* 0x0003680601007387 */ /* 0x000fe80000100a00 */
[----:B------:R-:W3:Y:S04]  /*1acc0*/  LDL.LU.64 R26, [R1+0x60] ;  /* 0x00006000011a7983 */ /* 0x000ee80000300a00 */
[----:B------:R-:W-:Y:S04]  /*1acd0*/  STL.64 [R1+0x360], R4 ;  /* 0x0003600401007387 */ /* 0x000fe80000100a00 */
[----:B---3--:R0:W-:Y:S04]  /*1ace0*/  STL.64 [R1+0x990], R26 ;  /* 0x0009901a01007387 */ /* 0x0081e80000100a00 */
[----:B0-----:R-:W3:Y:S04]  /*1acf0*/  LDL.LU.64 R26, [R1+0x68] ;  /* 0x00006800011a7983 */ /* 0x001ee80000300a00 */
        /* <DEDUP_REMOVED lines=29> */
[----:B0-----:R-:W3:Y:S01]  /*1aed0*/  LDL.LU.64 R26, [R1+0xe0] ;  /* 0x0000e000011a7983 */ /* 0x001ee20000300a00 */
[----:B--2---:R-:W-:-:S03]  /*1aee0*/  IMAD.WIDE R4, R3, 0x2, R28 ;  /* 0x0000000203047825 */ /* 0x004fc600078e021c */
[----:B---3--:R0:W-:Y:S04]  /*1aef0*/  STL.64 [R1+0xa10], R26 ;  /* 0x000a101a01007387 */ /* 0x0081e80000100a00 */
[----:B0-----:R-:W2:Y:S04]  /*1af00*/  LDL.LU.64 R26, [R1+0xe8] ;  /* 0x0000e800011a7983 */ /* 0x001ea80000300a00 */
[----:B------:R-:W3:Y:S04]  /*1af10*/  LDL.LU.64 R24, [R1+0x58] ;  /* 0x0000580001187983 */ /* 0x000ee80000300a00 */
[----:B------:R-:W4:Y:S04]  /*1af20*/  LDL.LU.64 R22, [R1+0x50] ;  /* 0x0000500001167983 */ /* 0x000f280000300a00 */
[----:B------:R-:W4:Y:S04]  /*1af30*/  LDL.LU.64 R18, [R1+0x48] ;  /* 0x0000480001127983 */ /* 0x000f280000300a00 */
[----:B------:R-:W4:Y:S04]  /*1af40*/  LDL.LU.64 R20, [R1+0x40] ;  /* 0x0000400001147983 */ /* 0x000f280000300a00 */
[----:B------:R-:W4:Y:S04]  /*1af50*/  LDL.LU.64 R16, [R1+0x38] ;  /* 0x0000380001107983 */ /* 0x000f280000300a00 */
[----:B------:R-:W4:Y:S04]  /*1af60*/  LDL.LU.64 R14, [R1+0x30] ;  /* 0x00003000010e7983 */ /* 0x000f280000300a00 */
[----:B------:R0:W-:Y:S04]  /*1af70*/  STL.64 [R1+0x358], R4 ;  /* 0x0003580401007387 */ /* 0x0001e80000100a00 */
[----:B------:R-:W4:Y:S04]  /*1af80*/  LDL.LU.64 R12, [R1+0x28] ;  /* 0x00002800010c7983 */ /* 0x000f280000300a00 */
[----:B------:R-:W4:Y:S04]  /*1af90*/  LDL.LU.64 R10, [R1+0x20] ;  /* 0x00002000010a7983 */ /* 0x000f280000300a00 */
[----:B------:R-:W4:Y:S04]  /*1afa0*/  LDL.LU.64 R8, [R1+0x18] ;  /* 0x0000180001087983 */ /* 0x000f280000300a00 */
[----:B------:R-:W4:Y:S04]  /*1afb0*/  LDL.LU.64 R6, [R1+0x10] ;  /* 0x0000100001067983 */ /* 0x000f280000300a00 */
[----:B0-----:R-:W4:Y:S04]  /*1afc0*/  LDL.LU.64 R4, [R1+0x8] ;  /* 0x0000080001047983 */ /* 0x001f280000300a00 */
[----:B------:R-:W4:Y:S01]  /*1afd0*/  LDL.LU.64 R28, [R1] ;  /* 0x00000000011c7983 */ /* 0x000f220000300a00 */
[----:B--2---:R-:W-:-:S05]  /*1afe0*/  IMAD.WIDE R26, R3, 0x2, R26 ;  /* 0x00000002031a7825 */ /* 0x004fca00078e021a */
[----:B------:R0:W-:Y:S04]  /*1aff0*/  STL.64 [R1+0x350], R26 ;  /* 0x0003501a01007387 */ /* 0x0001e80000100a00 */
[----:B0-----:R-:W2:Y:S02]  /*1b000*/  LDL.LU.64 R26, [R1+0xa10] ;  /* 0x000a1000011a7983 */ /* 0x001ea40000300a00 */
        /* <DEDUP_REMOVED lines=47> */
[----:B0-----:R-:W2:Y:S01]  /*1b300*/  LDL.LU.64 R26, [R1+0x990] ;  /* 0x00099000011a7983 */ /* 0x001ea20000300a00 */
[----:B---3--:R-:W-:-:S04]  /*1b310*/  IMAD.WIDE R24, R3, 0x2, R24 ;  /* 0x0000000203187825 */ /* 0x008fc800078e0218 */
[----:B----4-:R-:W-:-:S04]  /*1b320*/  IMAD.WIDE R22, R3, 0x2, R22 ;  /* 0x0000000203167825 */ /* 0x010fc800078e0216 */
[----:B------:R-:W-:-:S04]  /*1b330*/  IMAD.WIDE R18, R3, 0x2, R18 ;  /* 0x0000000203127825 */ /* 0x000fc800078e0212 */
        /* <DEDUP_REMOVED lines=9> */
[----:B--2---:R-:W-:-:S05]  /*1b3d0*/  IMAD.WIDE R26, R3, 0x2, R26 ;  /* 0x00000002031a7825 */ /* 0x004fca00078e021a */
[----:B------:R0:W-:Y:S04]  /*1b3e0*/  STL.64 [R1+0x2c8], R26 ;  /* 0x0002c81a01007387 */ /* 0x0001e80000100a00 */
[----:B0-----:R-:W2:Y:S04]  /*1b3f0*/  LDL.LU.64 R26, [R1+0x988] ;  /* 0x00098800011a7983 */ /* 0x001ea80000300a00 */
[----:B------:R0:W-:Y:S04]  /*1b400*/  STL.64 [R1+0x2c0], R24 ;  /* 0x0002c01801007387 */ /* 0x0001e80000100a00 */
[----:B0-----:R-:W3:Y:S04]  /*1b410*/  LDL.LU.64 R24, [R1+0x980] ;  /* 0x0009800001187983 */ /* 0x001ee80000300a00 */
[----:B------:R0:W-:Y:S04]  /*1b420*/  STL.64 [R1+0x2b8], R22 ;  /* 0x0002b81601007387 */ /* 0x0001e80000100a00 */
[----:B0-----:R-:W4:Y:S04]  /*1b430*/  LDL.LU.64 R22, [R1+0x978] ;  /* 0x0009780001167983 */ /* 0x001f280000300a00 */
[----:B------:R0:W-:Y:S04]  /*1b440*/  STL.64 [R1+0x2b0], R18 ;  /* 0x0002b01201007387 */ /* 0x0001e80000100a00 */
[----:B0-----:R-:W2:Y:S04]  /*1b450*/  LDL.LU.64 R18, [R1+0x970] ;  /* 0x0009700001127983 */ /* 0x001ea80000300a00 */
[----:B------:R0:W-:Y:S04]  /*1b460*/  STL.64 [R1+0x2a8], R20 ;  /* 0x0002a81401007387 */ /* 0x0001e80000100a00 */
[----:B0-----:R-:W3:Y:S04]  /*1b470*/  LDL.LU.64 R20, [R1+0x188] ;  /* 0x0001880001147983 */ /* 0x001ee80000300a00 */
        /* <DEDUP_REMOVED lines=15> */
[----:B0-----:R-:W3:Y:S01]  /*1b570*/  LDL.LU.64 R28, [R1+0x930] ;  /* 0x00093000011c7983 */ /* 0x001ee20000300a00 */
[----:B----4-:R-:W-:-:S04]  /*1b580*/  IMAD.WIDE R22, R3, 0x2, R22 ;  /* 0x0000000203167825 */ /* 0x010fc800078e0216 */
[----:B--2---:R-:W-:-:S04]  /*1b590*/  IMAD.WIDE R18, R3, 0x2, R18 ;  /* 0x0000000203127825 */ /* 0x004fc800078e0212 */
[----:B---3--:R-:W-:-:S04]  /*1b5a0*/  IMAD.WIDE R16, R3, 0x2, R16 ;  /* 0x0000000203107825 */ /* 0x008fc800078e0210 */
[----:B------:R-:W-:-:S04]  /*1b5b0*/  IMAD.WIDE R14, R3, 0x2, R14 ;  /* 0x00000002030e7825 */ /* 0x000fc800078e020e */
[----:B------:R-:W-:-:S04]  /*1b5c0*/  IMAD.WIDE R12, R3, 0x2, R12 ;  /* 0x00000002030c7825 */ /* 0x000fc800078e020c */
[----:B------:R-:W-:-:S04]  /*1b5d0*/  IMAD.WIDE R10, R3, 0x2, R10 ;  /* 0x00000002030a7825 */ /* 0x000fc800078e020a */
[----:B------:R-:W-:-:S04]  /*1b5e0*/  IMAD.WIDE R8, R3, 0x2, R8 ;  /* 0x0000000203087825 */ /* 0x000fc800078e0208 */
[----:B------:R-:W-:-:S04]  /*1b5f0*/  IMAD.WIDE R6, R3, 0x2, R6 ;  /* 0x0000000203067825 */ /* 0x000fc800078e0206 */
[----:B------:R-:W-:-:S04]  /*1b600*/  IMAD.WIDE R4, R3, 0x2, R4 ;  /* 0x0000000203047825 */ /* 0x000fc800078e0204 */
[----:B------:R-:W-:-:S05]  /*1b610*/  IMAD.WIDE R28, R3, 0x2, R28 ;  /* 0x00000002031c7825 */ /* 0x000fca00078e021c */
        /* <DEDUP_REMOVED lines=11> */
[----:B0-----:R-:W4:Y:S04]  /*1b6d0*/  LDL.LU.64 R12, [R1+0x158] ;  /* 0x00015800010c7983 */ /* 0x001f280000300a00 */
[----:B------:R0:W-:Y:S04]  /*1b6e0*/  STL.64 [R1+0x230], R14 ;  /* 0x0002300e01007387 */ /* 0x0001e80000100a00 */
[----:B0-----:R-:W3:Y:S04]  /*1b6f0*/  LDL.LU.64 R14, [R1+0x150] ;  /* 0x00015000010e7983 */ /* 0x001ee80000300a00 */
[----:B------:R0:W-:Y:S04]  /*1b700*/  STL.64 [R1+0x228], R16 ;  /* 0x0002281001007387 */ /* 0x0001e80000100a00 */
[----:B0-----:R-:W4:Y:S04]  /*1b710*/  LDL.LU.64 R16, [R1+0x148] ;  /* 0x0001480001107983 */ /* 0x001f280000300a00 */
[----:B------:R0:W-:Y:S04]  /*1b720*/  STL.64 [R1+0x220], R18 ;  /* 0x0002201201007387 */ /* 0x0001e80000100a00 */
[----:B0-----:R-:W3:Y:S04]  /*1b730*/  LDL.LU.64 R18, [R1+0x140] ;  /* 0x0001400001127983 */ /* 0x001ee80000300a00 */
[----:B------:R0:W-:Y:S04]  /*1b740*/  STL.64 [R1+0x218], R22 ;  /* 0x0002181601007387 */ /* 0x0001e80000100a00 */
[----:B0-----:R-:W4:Y:S01]  /*1b750*/  LDL.LU.64 R22, [R1+0x138] ;  /* 0x0001380001167983 */ /* 0x001f220000300a00 */
[----:B------:R-:W-:-:S04]  /*1b760*/  IMAD.WIDE R24, R3, 0x2, R24 ;  /* 0x0000000203187825 */ /* 0x000fc800078e0218 */
[C---:B------:R-:W-:Y:S01]  /*1b770*/  IMAD.WIDE R26, R3.reuse, 0x2, R26 ;  /* 0x00000002031a7825 */ /* 0x040fe200078e021a */
[----:B------:R4:W-:Y:S04]  /*1b780*/  STL.64 [R1+0x210], R24 ;  /* 0x0002101801007387 */ /* 0x0009e80000100a00 */
[----:B------:R-:W-:Y:S01]  /*1b790*/  STL.64 [R1+0x208], R26 ;  /* 0x0002081a01007387 */ /* 0x000fe20000100a00 */
[----:B--2---:R-:W-:-:S04]  /*1b7a0*/  IMAD.WIDE R8, R3, 0x2, R8 ;  /* 0x0000000203087825 */ /* 0x004fc800078e0208 */
[----:B----4-:R-:W-:-:S04]  /*1b7b0*/  IMAD.WIDE R24, R3, 0x2, R22 ;  /* 0x0000000203187825 */ /* 0x010fc800078e0216 */
[----:B---3--:R-:W-:-:S04]  /*1b7c0*/  IMAD.WIDE R22, R3, 0x2, R18 ;  /* 0x0000000203167825 */ /* 0x008fc800078e0212 */
        /* <DEDUP_REMOVED lines=8> */
[----:B------:R-:W-:Y:S01]  /*1b850*/  STL.64 [R1+0x1e8], R16 ;  /* 0x0001e81001007387 */ /* 0x000fe20000100a00 */
[----:B------:R-:W-:-:S03]  /*1b860*/  IMAD.WIDE R6, R3, 0x2, R4 ;  /* 0x0000000203067825 */ /* 0x000fc600078e0204 */
[----:B------:R-:W-:Y:S04]  /*1b870*/  STL.64 [R1+0x1e0], R14 ;  /* 0x0001e00e01007387 */ /* 0x000fe80000100a00 */
[----:B------:R-:W-:Y:S04]  /*1b880*/  STL.64 [R1+0x1d8], R12 ;  /* 0x0001d80c01007387 */ /* 0x000fe80000100a00 */
[----:B------:R-:W-:Y:S04]  /*1b890*/  STL.64 [R1+0x1d0], R8 ;  /* 0x0001d00801007387 */ /* 0x000fe80000100a00 */
[----:B------:R-:W-:Y:S04]  /*1b8a0*/  STL.64 [R1+0x1c8], R10 ;  /* 0x0001c80a01007387 */ /* 0x000fe80000100a00 */
[----:B------:R0:W-:Y:S04]  /*1b8b0*/  STL.64 [R1+0x1c0], R6 ;  /* 0x0001c00601007387 */ /* 0x0001e80000100a00 */
[----:B0-----:R-:W2:Y:S01]  /*1b8c0*/  LDL.LU.64 R6, [R1+0x3d0] ;  /* 0x0003d00001067983 */ /* 0x001ea20000300a00 */
[----:B------:R-:W-:-:S04]  /*1b8d0*/  IMAD.WIDE R8, R3, 0x2, R28 ;  /* 0x0000000203087825 */ /* 0x000fc800078e021c */
[C---:B------:R-:W-:Y:S01]  /*1b8e0*/  IMAD.WIDE R4, R3.reuse, 0x2, R20 ;  /* 0x0000000203047825 */ /* 0x040fe200078e0214 */
[----:B------:R-:W-:Y:S04]  /*1b8f0*/  STL.64 [R1+0x1b8], R8 ;  /* 0x0001b80801007387 */ /* 0x000fe80000100a00 */
[----:B--2---:R0:W-:Y:S04]  /*1b900*/  STL.64 [R1+0x8f0], R6 ;  /* 0x0008f00601007387 */ /* 0x0041e80000100a00 */
[----:B------:R-:W-:Y:S04]  /*1b910*/  STL.64 [R1+0x1b0], R4 ;  /* 0x0001b00401007387 */ /* 0x000fe80000100a00 */
[----:B0-----:R-:W2:Y:S04]  /*1b920*/  LDL.LU.64 R6, [R1+0x3c8] ;  /* 0x0003c80001067983 */ /* 0x001ea80000300a00 */
[----:B--2---:R0:W-:Y:S04]  /*1b930*/  STL.64 [R1+0x8f8], R6 ;  /* 0x0008f80601007387 */ /* 0x0041e80000100a00 */
        /* <DEDUP_REMOVED lines=13> */
[----:B------:R-:W3:Y:S04]  /*1ba10*/  LDL.LU.64 R8, [R1+0x3d8] ;  /* 0x0003d80001087983 */ /* 0x000ee80000300a00 */
[----:B------:R-:W4:Y:S04]  /*1ba20*/  LDL.LU.64 R20, [R1+0x3e0] ;  /* 0x0003e00001147983 */ /* 0x000f280000300a00 */
[----:B------:R-:W2:Y:S04]  /*1ba30*/  LDL.LU.64 R26, [R1+0x420] ;  /* 0x00042000011a7983 */ /* 0x000ea80000300a00 */
        /* <DEDUP_REMOVED lines=11> */
[----:B0-----:R-:W2:Y:S01]  /*1baf0*/  LDL.LU.64 R26, [R1+0x3f0] ;  /* 0x0003f000011a7983 */ /* 0x001ea20000300a00 */
[----:B------:R-:W-:-:S03]  /*1bb00*/  IMAD.WIDE R6, R3, 0x2, R6 ;  /* 0x0000000203067825 */ /* 0x000fc600078e0206 */
[----:B--2---:R0:W-:Y:S04]  /*1bb10*/  STL.64 [R1+0x8e8], R26 ;  /* 0x0008e81a01007387 */ /* 0x0041e80000100a00 */
[----:B0-----:R-:W2:Y:S04]  /*1bb20*/  LDL.LU.64 R26, [R1+0x3e8] ;  /* 0x0003e800011a7983 */ /* 0x001ea80000300a00 */
[----:B------:R-:W2:Y:S04]  /*1bb30*/  LDL.LU.64 R24, [R1+0x428] ;  /* 0x0004280001187983 */ /* 0x000ea80000300a00 */
        /* <DEDUP_REMOVED lines=8> */
[----:B------:R0:W-:Y:S04]  /*1bbc0*/  STL.64 [R1+0x1a8], R6 ;  /* 0x0001a80601007387 */ /* 0x0001e80000100a00 */
[----:B0-----:R-:W3:Y:S02]  /*1bbd0*/  LDL.LU.64 R6, [R1+0x928] ;  /* 0x0009280001067983 */ /* 0x001ee40000300a00 */
[----:B---3--:R-:W-:-:S05]  /*1bbe0*/  IMAD.WIDE R6, R3, 0x2, R6 ;  /* 0x0000000203067825 */ /* 0x008fca00078e0206 */
        /* <DEDUP_REMOVED lines=19> */
[----:B0-----:R-:W3:Y:S01]  /*1bd20*/  LDL.LU.64 R6, [R1+0x8f0] ;  /* 0x0008f00001067983 */ /* 0x001ee20000300a00 */
[----:B------:R-:W-:-:S04]  /*1bd30*/  IMAD.WIDE R8, R3, 0x2, R8 ;  /* 0x0000000203087825 */ /* 0x000fc800078e0208 */
[----:B----4-:R-:W-:-:S04]  /*1bd40*/  IMAD.WIDE R20, R3, 0x2, R20 ;  /* 0x0000000203147825 */ /* 0x010fc800078e0214 */
[----:B--2---:R-:W-:-:S04]  /*1bd50*/  IMAD.WIDE R26, R3, 0x2, R26 ;  /* 0x00000002031a7825 */ /* 0x004fc800078e021a */
[----:B---3--:R-:W-:-:S05]  /*1bd60*/  IMAD.WIDE R6, R3, 0x2, R6 ;  /* 0x0000000203067825 */ /* 0x008fca00078e0206 */
[----:B------:R0:W-:Y:S04]  /*1bd70*/  STL.64 [R1+0x168], R6 ;  /* 0x0001680601007387 */ /* 0x0001e80000100a00 */
[----:B0-----:R-:W2:Y:S04]  /*1bd80*/  LDL.LU.64 R6, [R1+0x470] ;  /* 0x0004700001067983 */ /* 0x001ea80000300a00 */
[----:B------:R0:W-:Y:S04]  /*1bd90*/  STL.64 [R1+0x160], R8 ;  /* 0x0001600801007387 */ /* 0x0001e80000100a00 */
[----:B0-----:R-:W3:Y:S04]  /*1bda0*/  LDL.LU.64 R8, [R1+0x478] ;  /* 0x0004780001087983 */ /* 0x001ee80000300a00 */
[----:B------:R0:W-:Y:S04]  /*1bdb0*/  STL.64 [R1+0x158], R20 ;  /* 0x0001581401007387 */ /* 0x0001e80000100a00 */
[----:B0-----:R-:W4:Y:S04]  /*1bdc0*/  LDL.LU.64 R20, [R1+0x480] ;  /* 0x0004800001147983 */ /* 0x001f280000300a00 */
        /* <DEDUP_REMOVED lines=21> */
[----:B------:R0:W-:Y:S02]  /*1bf20*/  STL.64 [R1+0x118], R26 ;  /* 0x0001181a01007387 */ /* 0x0001e40000100a00 */
[----:B0-----:R-:W-:-:S04]  /*1bf30*/  IMAD.WIDE R26, R3, 0x2, R24 ;  /* 0x00000002031a7825 */ /* 0x001fc800078e0218 */
[----:B------:R-:W-:-:S04]  /*1bf40*/  IMAD.WIDE R24, R3, 0x2, R22 ;  /* 0x0000000203187825 */ /* 0x000fc800078e0216 */
[----:B------:R-:W-:-:S04]  /*1bf50*/  IMAD.WIDE R22, R3, 0x2, R18 ;  /* 0x0000000203167825 */ /* 0x000fc800078e0212 */
[----:B------:R-:W-:-:S04]  /*1bf60*/  IMAD.WIDE R18, R3, 0x2, R16 ;  /* 0x0000000203127825 */ /* 0x000fc800078e0210 */
[C---:B------:R-:W-:Y:S01]  /*1bf70*/  IMAD.WIDE R16, R3.reuse, 0x2, R14 ;  /* 0x0000000203107825 */ /* 0x040fe200078e020e */
[----:B------:R-:W-:Y:S03]  /*1bf80*/  STL.64 [R1+0x110], R26 ;  /* 0x0001101a01007387 */ /* 0x000fe60000100a00 */
[C---:B------:R-:W-:Y:S01]  /*1bf90*/  IMAD.WIDE R14, R3.reuse, 0x2, R12 ;  /* 0x00000002030e7825 */ /* 0x040fe200078e020c */
[----:B------:R0:W-:Y:S03]  /*1bfa0*/  STL.64 [R1+0x108], R24 ;  /* 0x0001081801007387 */ /* 0x0001e60000100a00 */
[C---:B------:R-:W-:Y:S01]  /*1bfb0*/  IMAD.WIDE R12, R3.reuse, 0x2, R10 ;  /* 0x00000002030c7825 */ /* 0x040fe200078e020a */
[----:B------:R-:W-:Y:S04]  /*1bfc0*/  STL.64 [R1+0x100], R22 ;  /* 0x0001001601007387 */ /* 0x000fe80000100a00 */
[----:B------:R-:W-:Y:S01]  /*1bfd0*/  STL.64 [R1+0xf8], R18 ;  /* 0x0000f81201007387 */ /* 0x000fe20000100a00 */
[----:B------:R-:W-:-:S03]  /*1bfe0*/  IMAD.WIDE R10, R3, 0x2, R4 ;  /* 0x00000002030a7825 */ /* 0x000fc600078e0204 */
[----:B------:R-:W-:Y:S04]  /*1bff0*/  STL.64 [R1+0xf0], R16 ;  /* 0x0000f01001007387 */ /* 0x000fe80000100a00 */
[----:B------:R-:W-:Y:S04]  /*1c000*/  STL.64 [R1+0xe8], R14 ;  /* 0x0000e80e01007387 */ /* 0x000fe80000100a00 */
[----:B------:R-:W-:Y:S01]  /*1c010*/  STL.64 [R1+0xe0], R12 ;  /* 0x0000e00c01007387 */ /* 0x000fe20000100a00 */
[----:B------:R-:W-:-:S03]  /*1c020*/  IMAD.WIDE R4, R3, 0x2, R28 ;  /* 0x0000000203047825 */ /* 0x000fc600078e021c */
[----:B0-----:R-:W2:Y:S04]  /*1c030*/  LDL.LU.64 R24, [R1+0x488] ;  /* 0x0004880001187983 */ /* 0x001ea80000300a00 */
[----:B------:R-:W-:Y:S04]  /*1c040*/  STL.64 [R1+0xd8], R10 ;  /* 0x0000d80a01007387 */ /* 0x000fe80000100a00 */
[----:B------:R-:W3:Y:S04]  /*1c050*/  LDL.LU.64 R28, [R1+0x4a8] ;  /* 0x0004a800011c7983 */ /* 0x000ee80000300a00 */
[----:B------:R-:W-:Y:S04]  /*1c060*/  STL.64 [R1+0xd0], R4 ;  /* 0x0000d00401007387 */ /* 0x000fe80000100a00 */
[----:B---3--:R0:W-:Y:S04]  /*1c070*/  STL.64 [R1+0x8a8], R28 ;  /* 0x0008a81c01007387 */ /* 0x0081e80000100a00 */
[----:B0-----:R-:W3:Y:S04]  /*1c080*/  LDL.LU.64 R28, [R1+0x4a0] ;  /* 0x0004a000011c7983 */ /* 0x001ee80000300a00 */
[----:B---3--:R0:W-:Y:S04]  /*1c090*/  STL.64 [R1+0x8b0], R28 ;  /* 0x0008b01c01007387 */ /* 0x0081e80000100a00 */
[----:B0-----:R-:W3:Y:S04]  /*1c0a0*/  LDL.LU.64 R28, [R1+0x490] ;  /* 0x00049000011c7983 */ /* 0x001ee80000300a00 */
[----:B------:R-:W2:Y:S01]  /*1c0b0*/  LDL.LU.64 R4, [R1+0x4b8] ;  /* 0x0004b80001047983 */ /* 0x000ea20000300a00 */
[----:B------:R-:W-:-:S04]  /*1c0c0*/  IMAD.WIDE R12, R3, 0x2, R6 ;  /* 0x00000002030c7825 */ /* 0x000fc800078e0206 */
[----:B------:R-:W-:-:S04]  /*1c0d0*/  IMAD.WIDE R10, R3, 0x2, R8 ;  /* 0x00000002030a7825 */ /* 0x000fc800078e0208 */
[C---:B----4-:R-:W-:Y:S01]  /*1c0e0*/  IMAD.WIDE R14, R3.reuse, 0x2, R20 ;  /* 0x00000002030e7825 */ /* 0x050fe200078e0214 */
[----:B--2---:R0:W-:Y:S04]  /*1c0f0*/  STL.64 [R1+0x8a0], R4 ;  /* 0x0008a00401007387 */ /* 0x0041e80000100a00 */
[----:B0-----:R-:W2:Y:S04]  /*1c100*/  LDL.LU.64 R4, [R1+0x4b0] ;  /* 0x0004b00001047983 */ /* 0x001ea80000300a00 */
[----:B------:R-:W4:Y:S04]  /*1c110*/  LDL.LU.64 R6, [R1+0x4c0] ;  /* 0x0004c00001067983 */ /* 0x000f280000300a00 */
[----:B------:R-:W-:Y:S04]  /*1c120*/  STL.64 [R1+0xc8], R12 ;  /* 0x0000c80c01007387 */ /* 0x000fe80000100a00 */
[----:B------:R-:W4:Y:S04]  /*1c130*/  LDL.LU.64 R8, [R1+0x4c8] ;  /* 0x0004c80001087983 */ /* 0x000f280000300a00 */
[----:B------:R0:W-:Y:S04]  /*1c140*/  STL.64 [R1+0xc0], R10 ;  /* 0x0000c00a01007387 */ /* 0x0001e80000100a00 */
[----:B0-----:R-:W4:Y:S04]  /*1c150*/  LDL.LU.64 R10, [R1+0x4d0] ;  /* 0x0004d000010a7983 */ /* 0x001f280000300a00 */
[----:B------:R-:W4:Y:S04]  /*1c160*/  LDL.LU.64 R12, [R1+0x4d8] ;  /* 0x0004d800010c7983 */ /* 0x000f280000300a00 */
[----:B------:R0:W-:Y:S04]  /*1c170*/  STL.64 [R1+0xb8], R14 ;  /* 0x0000b80e01007387 */ /* 0x0001e80000100a00 */
[----:B0-----:R-:W3:Y:S04]  /*1c180*/  LDL.LU.64 R14, [R1+0x4e8] ;  /* 0x0004e800010e7983 */ /* 0x001ee80000300a00 */
[----:B---3--:R0:W-:Y:S04]  /*1c190*/  STL.64 [R1+0x898], R14 ;  /* 0x0008980e01007387 */ /* 0x0081e80000100a00 */
[----:B0-----:R-:W3:Y:S04]  /*1c1a0*/  LDL.LU.64 R14, [R1+0x4e0] ;  /* 0x0004e000010e7983 */ /* 0x001ee80000300a00 */
[----:B------:R-:W2:Y:S04]  /*1c1b0*/  LDL.LU.64 R16, [R1+0x500] ;  /* 0x0005000001107983 */ /* 0x000ea80000300a00 */
[----:B--2---:R0:W-:Y:S04]  /*1c1c0*/  STL.64 [R1+0x888], R16 ;  /* 0x0008881001007387 */ /* 0x0041e80000100a00 */
[----:B0-----:R-:W2:Y:S04]  /*1c1d0*/  LDL.LU.64 R16, [R1+0x4f8] ;  /* 0x0004f80001107983 */ /* 0x001ea80000300a00 */
[----:B--2---:R0:W-:Y:S04]  /*1c1e0*/  STL.64 [R1+0x890], R16 ;  /* 0x0008901001007387 */ /* 0x0041e80000100a00 */
[----:B0-----:R-:W2:Y:S04]  /*1c1f0*/  LDL.LU.64 R16, [R1+0x4f0] ;  /* 0x0004f00001107983 */ /* 0x001ea80000300a00 */
[----:B------:R-:W4:Y:S04]  /*1c200*/  LDL.LU.64 R18, [R1+0x510] ;  /* 0x0005100001127983 */ /* 0x000f280000300a00 */
[----:B----4-:R0:W-:Y:S04]  /*1c210*/  STL.64 [R1+0x880], R18 ;  /* 0x0008801201007387 */ /* 0x0101e80000100a00 */
[----:B0-----:R-:W4:Y:S04]  /*1c220*/  LDL.LU.64 R18, [R1+0x508] ;  /* 0x0005080001127983 */ /* 0x001f280000300a00 */
[----:B------:R-:W3:Y:S01]  /*1c230*/  LDL.LU.64 R20, [R1+0x520] ;  /* 0x0005200001147983 */ /* 0x000ee20000300a00 */
[----:B------:R-:W-:-:S04]  /*1c240*/  IMAD.WIDE R24, R3, 0x2, R24 ;  /* 0x0000000203187825 */ /* 0x000fc800078e0218 */
[C---:B------:R-:W-:Y:S01]  /*1c250*/  IMAD.WIDE R28, R3.reuse, 0x2, R28 ;  /* 0x00000002031c7825 */ /* 0x040fe200078e021c */
[----:B---3--:R0:W-:Y:S04]  /*1c260*/  STL.64 [R1+0x878], R20 ;  /* 0x0008781401007387 */ /* 0x0081e80000100a00 */
[----:B0-----:R-:W3:Y:S04]  /*1c270*/  LDL.LU.64 R20, [R1+0x518] ;  /* 0x0005180001147983 */ /* 0x001ee80000300a00 */
[----:B------:R-:W3:Y:S04]  /*1c280*/  LDL.LU.64 R22, [R1+0x528] ;  /* 0x0005280001167983 */ /* 0x000ee80000300a00 */
[----:B------:R-:W3:Y:S04]  /*1c290*/  LDL.LU.64 R26, [R1+0x530] ;  /* 0x00053000011a7983 */ /* 0x000ee80000300a00 */
[----:B------:R0:W-:Y:S04]  /*1c2a0*/  STL.64 [R1+0xb0], R24 ;  /* 0x0000b01801007387 */ /* 0x0001e80000100a00 */
[----:B0-----:R-:W3:Y:S04]  /*1c2b0*/  LDL.LU.64 R24, [R1+0x538] ;  /* 0x0005380001187983 */ /* 0x001ee80000300a00 */
[----:B------:R0:W-:Y:S04]  /*1c2c0*/  STL.64 [R1+0xa8], R28 ;  /* 0x0000a81c01007387 */ /* 0x0001e80000100a00 */
[----:B0-----:R-:W2:Y:S02]  /*1c2d0*/  LDL.LU.64 R28, [R1+0x8b0] ;  /* 0x0008b000011c7983 */ /* 0x001ea40000300a00 */
[----:B--2---:R-:W-:-:S05]  /*1c2e0*/  IMAD.WIDE R28, R3, 0x2, R28 ;  /* 0x00000002031c7825 */ /* 0x004fca00078e021c */
[----:B------:R0:W-:Y:S04]  /*1c2f0*/  STL.64 [R1+0xa0], R28 ;  /* 0x0000a01c01007387 */ /* 0x0001e80000100a00 */
[----:B0-----:R-:W2:Y:S01]  /*1c300*/  LDL.LU.64 R28, [R1+0x8a8] ;  /* 0x0008a800011c7983 */ /* 0x001ea20000300a00 */
[----:B------:R-:W-:-:S04]  /*1c310*/  IMAD.WIDE R4, R3, 0x2, R4 ;  /* 0x0000000203047825 */ /* 0x000fc800078e0204 */
[----:B--2---:R-:W-:-:S05]  /*1c320*/  IMAD.WIDE R28, R3, 0x2, R28 ;  /* 0x00000002031c7825 */ /* 0x004fca00078e021c */
[----:B------:R0:W-:Y:S04]  /*1c330*/  STL.64 [R1+0x98], R28 ;  /* 0x0000981c01007387 */ /* 0x0001e80000100a00 */
[----:B0-----:R-:W2:Y:S04]  /*1c340*/  LDL.LU.64 R28, [R1+0x548] ;  /* 0x00054800011c7983 */ /* 0x001ea80000300a00 */
[----:B------:R0:W-:Y:S04]  /*1c350*/  STL.64 [R1+0x90], R4 ;  /* 0x0000900401007387 */ /* 0x0001e80000100a00 */
[----:B0-----:R-:W4:Y:S01]  /*1c360*/  LDL.LU.64 R4, [R1+0x8a0] ;  /* 0x0008a00001047983 */ /* 0x001f220000300a00 */
[----:B------:R-:W-:-:S04]  /*1c370*/  IMAD.WIDE R6, R3, 0x2, R6 ;  /* 0x0000000203067825 */ /* 0x000fc800078e0206 */
[----:B------:R-:W-:-:S04]  /*1c380*/  IMAD.WIDE R8, R3, 0x2, R8 ;  /* 0x0000000203087825 */ /* 0x000fc800078e0208 */
[----:B------:R-:W-:-:S04]  /*1c390*/  IMAD.WIDE R10, R3, 0x2, R10 ;  /* 0x00000002030a7825 */ /* 0x000fc800078e020a */
[----:B------:R-:W-:-:S04]  /*1c3a0*/  IMAD.WIDE R12, R3, 0x2, R12 ;  /* 0x00000002030c7825 */ /* 0x000fc800078e020c */
[----:B------:R-:W-:-:S04]  /*1c3b0*/  IMAD.WIDE R14, R3, 0x2, R14 ;  /* 0x00000002030e7825 */ /* 0x000fc800078e020e */
[----:B----4-:R-:W-:-:S05]  /*1c3c0*/  IMAD.WIDE R4, R3, 0x2, R4 ;  /* 0x0000000203047825 */ /* 0x010fca00078e0204 */
[----:B------:R0:W-:Y:S04]  /*1c3d0*/  STL.64 [R1+0x88], R4 ;  /* 0x0000880401007387 */ /* 0x0001e80000100a00 */
[----:B0-----:R-:W4:Y:S04]  /*1c3e0*/  LDL.LU.64 R4, [R1+0x550] ;  /* 0x0005500001047983 */ /* 0x001f280000300a00 */
        /* <DEDUP_REMOVED lines=9> */
[----:B0-----:R-:W3:Y:S01]  /*1c480*/  LDL.LU.64 R14, [R1+0x898] ;  /* 0x00089800010e7983 */ /* 0x001ee20000300a00 */
[----:B------:R-:W-:-:S04]  /*1c490*/  IMAD.WIDE R16, R3, 0x2, R16 ;  /* 0x0000000203107825 */ /* 0x000fc800078e0210 */
[----:B---3--:R-:W-:-:S05]  /*1c4a0*/  IMAD.WIDE R14, R3, 0x2, R14 ;  /* 0x00000002030e7825 */ /* 0x008fca00078e020e */
        /* <DEDUP_REMOVED lines=14> */
[----:B----4-:R-:W-:-:S05]  /*1c590*/  IMAD.WIDE R18, R3, 0x2, R18 ;  /* 0x0000000203127825 */ /* 0x010fca00078e0212 */
[----:B------:R0:W-:Y:S04]  /*1c5a0*/  STL.64 [R1+0x30], R18 ;  /* 0x0000301201007387 */ /* 0x0001e80000100a00 */
[----:B0-----:R-:W4:Y:S04]  /*1c5b0*/  LDL.LU.64 R18, [R1+0x588] ;  /* 0x0005880001127983 */ /* 0x001f280000300a00 */
[----:B------:R0:W-:Y:S04]  /*1c5c0*/  STL.64 [R1+0x28], R20 ;  /* 0x0000281401007387 */ /* 0x0001e80000100a00 */
[----:B0-----:R-:W3:Y:S01]  /*1c5d0*/  LDL.LU.64 R20, [R1+0x878] ;  /* 0x0008780001147983 */ /* 0x001ee20000300a00 */
[----:B------:R-:W-:-:S04]  /*1c5e0*/  IMAD.WIDE R22, R3, 0x2, R22 ;  /* 0x0000000203167825 */ /* 0x000fc800078e0216 */
[----:B------:R-:W-:-:S04]  /*1c5f0*/  IMAD.WIDE R26, R3, 0x2, R26 ;  /* 0x00000002031a7825 */ /* 0x000fc800078e021a */
[----:B---3--:R-:W-:-:S05]  /*1c600*/  IMAD.WIDE R20, R3, 0x2, R20 ;  /* 0x0000000203147825 */ /* 0x008fca00078e0214 */
[----:B------:R0:W-:Y:S04]  /*1c610*/  STL.64 [R1+0x20], R20 ;  /* 0x0000201401007387 */ /* 0x0001e80000100a00 */
[----:B0-----:R-:W3:Y:S04]  /*1c620*/  LDL.LU.64 R20, [R1+0x870] ;  /* 0x0008700001147983 */ /* 0x001ee80000300a00 */
[----:B------:R0:W-:Y:S04]  /*1c630*/  STL.64 [R1+0x18], R22 ;  /* 0x0000181601007387 */ /* 0x0001e80000100a00 */
[----:B0-----:R-:W3:Y:S04]  /*1c640*/  LDL.LU.64 R22, [R1+0x590] ;  /* 0x0005900001167983 */ /* 0x001ee80000300a00 */
[----:B------:R0:W-:Y:S01]  /*1c650*/  STL.64 [R1+0x10], R26 ;  /* 0x0000101a01007387 */ /* 0x0001e20000100a00 */
[----:B------:R-:W-:-:S04]  /*1c660*/  IMAD.WIDE R28, R3, 0x2, R28 ;  /* 0x00000002031c7825 */ /* 0x000fc800078e021c */
[----:B------:R-:W-:-:S04]  /*1c670*/  IMAD.WIDE R4, R3, 0x2, R4 ;  /* 0x0000000203047825 */ /* 0x000fc800078e0204 */
[----:B------:R-:W-:-:S04]  /*1c680*/  IMAD.WIDE R6, R3, 0x2, R6 ;  /* 0x0000000203067825 */ /* 0x000fc800078e0206 */
[----:B------:R-:W-:-:S04]  /*1c690*/  IMAD.WIDE R8, R3, 0x2, R8 ;  /* 0x0000000203087825 */ /* 0x000fc800078e0208 */
[C---:B0-----:R-:W-:Y:S02]  /*1c6a0*/  IMAD.WIDE R26, R3.reuse, 0x2, R24 ;  /* 0x00000002031a7825 */ /* 0x041fe400078e0218 */
[----:B------:R-:W3:Y:S04]  /*1c6b0*/  LDL.LU.64 R24, [R1+0x598] ;  /* 0x0005980001187983 */ /* 0x000ee80000300a00 */
[----:B------:R0:W-:Y:S01]  /*1c6c0*/  STL.64 [R1+0x8], R26 ;  /* 0x0000081a01007387 */ /* 0x0001e20000100a00 */
[----:B------:R-:W-:-:S04]  /*1c6d0*/  IMAD.WIDE R10, R3, 0x2, R10 ;  /* 0x00000002030a7825 */ /* 0x000fc800078e020a */
[----:B------:R-:W-:-:S04]  /*1c6e0*/  IMAD.WIDE R12, R3, 0x2, R12 ;  /* 0x00000002030c7825 */ /* 0x000fc800078e020c */
[----:B------:R-:W-:-:S04]  /*1c6f0*/  IMAD.WIDE R14, R3, 0x2, R14 ;  /* 0x00000002030e7825 */ /* 0x000fc800078e020e */
[----:B--2---:R-:W-:-:S04]  /*1c700*/  IMAD.WIDE R16, R3, 0x2, R16 ;  /* 0x0000000203107825 */ /* 0x004fc800078e0210 */
[----:B----4-:R-:W-:-:S04]  /*1c710*/  IMAD.WIDE R18, R3, 0x2, R18 ;  /* 0x0000000203127825 */ /* 0x010fc800078e0212 */
[----:B---3--:R-:W-:-:S05]  /*1c720*/  IMAD.WIDE R20, R3, 0x2, R20 ;  /* 0x0000000203147825 */ /* 0x008fca00078e0214 */
[----:B------:R-:W-:Y:S04]  /*1c730*/  STL.64 [R1+0x7f0], R20 ;  /* 0x0007f01401007387 */ /* 0x000fe80000100a00 */
[----:B0-----:R-:W2:Y:S04]  /*1c740*/  LDL.LU.64 R26, [R1+0x5a0] ;  /* 0x0005a000011a7983 */ /* 0x001ea80000300a00 */
[----:B------:R-:W-:Y:S04]  /*1c750*/  STL.64 [R1+0x7f8], R28 ;  /* 0x0007f81c01007387 */ /* 0x000fe80000100a00 */
[----:B------:R-:W-:Y:S04]  /*1c760*/  STL.64 [R1+0x800], R4 ;  /* 0x0008000401007387 */ /* 0x000fe80000100a00 */
[----:B------:R-:W-:Y:S04]  /*1c770*/  STL.64 [R1+0x808], R6 ;  /* 0x0008080601007387 */ /* 0x000fe80000100a00 */
[----:B------:R-:W-:Y:S04]  /*1c780*/  STL.64 [R1+0x810], R8 ;  /* 0x0008100801007387 */ /* 0x000fe80000100a00 */
[----:B------:R-:W-:Y:S04]  /*1c790*/  STL.64 [R1+0x818], R10 ;  /* 0x0008180a01007387 */ /* 0x000fe80000100a00 */
[----:B------:R0:W-:Y:S01]  /*1c7a0*/  STL.64 [R1+0x820], R12 ;  /* 0x0008200c01007387 */ /* 0x0001e20000100a00 */
[----:B------:R-:W-:-:S03]  /*1c7b0*/  IMAD.WIDE R22, R3, 0x2, R22 ;  /* 0x0000000203167825 */ /* 0x000fc600078e0216 */
[----:B0-----:R-:W3:Y:S04]  /*1c7c0*/  LDL.LU.64 R12, [R1+0x390] ;  /* 0x00039000010c7983 */ /* 0x001ee80000300a00 */
[----:B------:R-:W4:Y:S04]  /*1c7d0*/  LDL.LU.64 R10, [R1+0x378] ;  /* 0x00037800010a7983 */ /* 0x000f280000300a00 */
[----:B------:R0:W-:Y:S04]  /*1c7e0*/  STL.64 [R1+0x828], R14 ;  /* 0x0008280e01007387 */ /* 0x0001e80000100a00 */
[----:B0-----:R-:W3:Y:S04]  /*1c7f0*/  LDL.LU.64 R14, [R1+0x398] ;  /* 0x00039800010e7983 */ /* 0x001ee80000300a00 */
[----:B------:R0:W-:Y:S04]  /*1c800*/  STL.64 [R1+0x830], R16 ;  /* 0x0008301001007387 */ /* 0x0001e80000100a00 */
[----:B0-----:R-:W4:Y:S04]  /*1c810*/  LDL.LU.64 R16, [R1+0x370] ;  /* 0x0003700001107983 */ /* 0x001f280000300a00 */
[----:B------:R-:W4:Y:S04]  /*1c820*/  LDL.LU.64 R8, [R1+0x368] ;  /* 0x0003680001087983 */ /* 0x000f280000300a00 */
[----:B------:R0:W-:Y:S04]  /*1c830*/  STL.64 [R1+0x838], R18 ;  /* 0x0008381201007387 */ /* 0x0001e80000100a00 */
[----:B0-----:R-:W4:Y:S04]  /*1c840*/  LDL.LU.64 R18, [R1+0x380] ;  /* 0x0003800001127983 */ /* 0x001f280000300a00 */
[----:B------:R-:W4:Y:S04]  /*1c850*/  LDL.LU.64 R6, [R1+0x360] ;  /* 0x0003600001067983 */ /* 0x000f280000300a00 */
[----:B------:R0:W-:Y:S04]  /*1c860*/  STL.64 [R1+0x840], R22 ;  /* 0x0008401601007387 */ /* 0x0001e80000100a00 */
[----:B0-----:R-:W4:Y:S01]  /*1c870*/  LDL.LU.64 R22, [R1+0x388] ;  /* 0x0003880001167983 */ /* 0x001f220000300a00 */
[----:B------:R-:W-:-:S03]  /*1c880*/  IMAD.WIDE R24, R3, 0x2, R24 ;  /* 0x0000000203187825 */ /* 0x000fc600078e0218 */
[----:B------:R-:W4:Y:S04]  /*1c890*/  LDL.LU.64 R4, [R1+0x358] ;  /* 0x0003580001047983 */ /* 0x000f280000300a00 */
[----:B------:R-:W-:Y:S04]  /*1c8a0*/  STL.64 [R1+0x848], R24 ;  /* 0x0008481801007387 */ /* 0x000fe80000100a00 */
[----:B------:R-:W4:Y:S04]  /*1c8b0*/  LDL.LU.64 R28, [R1+0x350] ;  /* 0x00035000011c7983 */ /* 0x000f280000300a00 */
[----:B------:R-:W4:Y:S01]  /*1c8c0*/  LDL.LU.64 R20, [R1+0x348] ;  /* 0x0003480001147983 */ /* 0x000f220000300a00 */
[----:B--2---:R-:W-:-:S05]  /*1c8d0*/  IMAD.WIDE R26, R3, 0x2, R26 ;  /* 0x00000002031a7825 */ /* 0x004fca00078e021a */
[----:B------:R-:W-:Y:S04]  /*1c8e0*/  STL.64 [R1+0x858], R26 ;  /* 0x0008581a01007387 */ /* 0x000fe80000100a00 */
[----:B------:R-:W-:Y:S04]  /*1c8f0*/  STL [R1+0x850], R2 ;  /* 0x0008500201007387 */ /* 0x000fe80000100800 */
[----:B---3--:R0:W-:Y:S01]  /*1c900*/  STL [R1+0x6ec], R14 ;  /* 0x0006ec0e01007387 */ /* 0x0081e20000100800 */
[----:B------:R-:W-:-:S03]  /*1c910*/  IMAD.MOV.U32 R0, RZ, RZ, R15 ;  /* 0x000000ffff007224 */ /* 0x000fc600078e000f */
[----:B0-----:R-:W2:Y:S04]  /*1c920*/  LDL.LU.64 R14, [R1+0x340] ;  /* 0x00034000010e7983 */ /* 0x001ea80000300a00 */
[----:B------:R0:W-:Y:S04]  /*1c930*/  STL [R1+0x6d8], R0 ;  /* 0x0006d80001007387 */ /* 0x0001e80000100800 */
[----:B------:R1:W-:Y:S01]  /*1c940*/  STL [R1+0x6f0], R12 ;  /* 0x0006f00c01007387 */ /* 0x0003e20000100800 */
[----:B0-----:R-:W-:-:S03]  /*1c950*/  IMAD.MOV.U32 R0, RZ, RZ, R13 ;  /* 0x000000ffff007224 */ /* 0x001fc600078e000d */
[----:B-1----:R-:W3:Y:S04]  /*1c960*/  LDL.LU.64 R12, [R1+0x338] ;  /* 0x00033800010c7983 */ /* 0x002ee80000300a00 */
[----:B------:R0:W-:Y:S04]  /*1c970*/  STL [R1+0x6d0], R0 ;  /* 0x0006d00001007387 */ /* 0x0001e80000100800 */
[----:B----4-:R1:W-:Y:S01]  /*1c980*/  STL [R1+0x6f4], R22 ;  /* 0x0006f41601007387 */ /* 0x0103e20000100800 */
[----:B0-----:R-:W-:-:S03]  /*1c990*/  IMAD.MOV.U32 R0, RZ, RZ, R23 ;  /* 0x000000ffff007224 */ /* 0x001fc600078e0017 */
[----:B-1----:R-:W4:Y:S04]  /*1c9a0*/  LDL.LU.64 R22, [R1+0x330] ;  /* 0x0003300001167983 */ /* 0x002f280000300a00 */
[----:B------:R0:W-:Y:S04]  /*1c9b0*/  STL [R1+0x6c8], R0 ;  /* 0x0006c80001007387 */ /* 0x0001e80000100800 */
[----:B------:R1:W-:Y:S01]  /*1c9c0*/  STL [R1+0x6f8], R18 ;  /* 0x0006f81201007387 */ /* 0x0003e20000100800 */
        /* <DEDUP_REMOVED lines=31> */
[----:B--2---:R1:W-:Y:S01]  /*1cbc0*/  STL [R1+0x6c4], R14 ;  /* 0x0006c40e01007387 */ /* 0x0043e20000100800 */
[----:B0-----:R-:W-:-:S03]  /*1cbd0*/  IMAD.MOV.U32 R0, RZ, RZ, R15 ;  /* 0x000000ffff007224 */ /* 0x001fc600078e000f */
[----:B-1----:R-:W2:Y:S04]  /*1cbe0*/  LDL.LU.64 R14, [R1+0x2e8] ;  /* 0x0002e800010e7983 */ /* 0x002ea80000300a00 */
[----:B------:R0:W-:Y:S04]  /*1cbf0*/  STL [R1+0x340], R0 ;  /* 0x0003400001007387 */ /* 0x0001e80000100800 */
[----:B---3--:R1:W-:Y:S01]  /*1cc00*/  STL [R1+0x6bc], R12 ;  /* 0x0006bc0c01007387 */ /* 0x0083e20000100800 */
        /* <DEDUP_REMOVED lines=147> */
[----:B------:R-:W-:Y:S04]  /*1d540*/  STL [R1+0x430], R16 ;  /* 0x0004301001007387 */ /* 0x000fe80000100800 */
[----:B------:R-:W4:Y:S01]  /*1d550*/  LDL.LU.64 R24, [R1+0x1b8] ;  /* 0x0001b80001187983 */ /* 0x000f220000300a00 */
[----:B0-----:R-:W-:-:S05]  /*1d560*/  IMAD.MOV.U32 R0, RZ, RZ, R17 ;  /* 0x000000ffff007224 */ /* 0x001fca00078e0011 */
        /* <DEDUP_REMOVED lines=9> */
[----:B------:R1:W-:Y:S04]  /*1d600*/  STL [R1+0x43c], R4 ;  /* 0x00043c0401007387 */ /* 0x0003e80000100800 */
[----:B------:R-:W4:Y:S01]  /*1d610*/  LDL.LU.64 R16, [R1+0x1a0] ;  /* 0x0001a00001107983 */ /* 0x000f220000300a00 */
[----:B0-----:R-:W-:-:S05]  /*1d620*/  IMAD.MOV.U32 R0, RZ, RZ, R5 ;  /* 0x000000ffff007224 */ /* 0x001fca00078e0005 */
[----:B------:R0:W-:Y:S04]  /*1d630*/  STL [R1+0x254], R0 ;  /* 0x0002540001007387 */ /* 0x0001e80000100800 */
[----:B------:R0:W-:Y:S04]  /*1d640*/  STL [R1+0x440], R28 ;  /* 0x0004401c01007387 */ /* 0x0001e80000100800 */
[----:B-1----:R-:W4:Y:S01]  /*1d650*/  LDL.LU.64 R4, [R1+0x198] ;  /* 0x0001980001047983 */ /* 0x002f220000300a00 */
[----:B0-----:R-:W-:-:S05]  /*1d660*/  IMAD.MOV.U32 R0, RZ, RZ, R29 ;  /* 0x000000ffff007224 */ /* 0x001fca00078e001d */
[----:B------:R0:W-:Y:S04]  /*1d670*/  STL [R1+0x25c], R0 ;  /* 0x00025c0001007387 */ /* 0x0001e80000100800 */
[----:B------:R1:W-:Y:S04]  /*1d680*/  STL [R1+0x444], R20 ;  /* 0x0004441401007387 */ /* 0x0003e80000100800 */
[----:B------:R-:W4:Y:S01]  /*1d690*/  LDL.LU.64 R28, [R1+0x190] ;  /* 0x00019000011c7983 */ /* 0x000f220000300a00 */
[----:B0-----:R-:W-:-:S03]  /*1d6a0*/  IMAD.MOV.U32 R0, RZ, RZ, R21 ;  /* 0x000000ffff007224 */ /* 0x001fc600078e0015 */
[----:B--2---:R-:W-:Y:S04]  /*1d6b0*/  STL [R1+0x448], R14 ;  /* 0x0004480e01007387 */ /* 0x004fe80000100800 */
[----:B------:R0:W-:Y:S04]  /*1d6c0*/  STL [R1+0x264], R0 ;  /* 0x0002640001007387 */ /* 0x0001e80000100800 */
[----:B-1----:R-:W2:Y:S01]  /*1d6d0*/  LDL.LU.64 R20, [R1+0x188] ;  /* 0x0001880001147983 */ /* 0x002ea20000300a00 */
[----:B0-----:R-:W-:-:S03]  /*1d6e0*/  IMAD.MOV.U32 R0, RZ, RZ, R15 ;  /* 0x000000ffff007224 */ /* 0x001fc600078e000f */
[----:B---3--:R-:W-:Y:S04]  /*1d6f0*/  STL [R1+0x44c], R12 ;  /* 0x00044c0c01007387 */ /* 0x008fe80000100800 */
[----:B------:R0:W-:Y:S04]  /*1d700*/  STL [R1+0x26c], R0 ;  /* 0x00026c0001007387 */ /* 0x0001e80000100800 */
[----:B------:R-:W3:Y:S01]  /*1d710*/  LDL.LU.64 R14, [R1+0x180] ;  /* 0x00018000010e7983 */ /* 0x000ee20000300a00 */
[----:B0-----:R-:W-:-:S03]  /*1d720*/  IMAD.MOV.U32 R0, RZ, RZ, R13 ;  /* 0x000000ffff007224 */ /* 0x001fc600078e000d */
[----:B----4-:R-:W-:Y:S04]  /*1d730*/  STL [R1+0x450], R22 ;  /* 0x0004501601007387 */ /* 0x010fe80000100800 */
[----:B------:R0:W-:Y:S04]  /*1d740*/  STL [R1+0x274], R0 ;  /* 0x0002740001007387 */ /* 0x0001e80000100800 */
[----:B------:R-:W4:Y:S01]  /*1d750*/  LDL.LU.64 R12, [R1+0x178] ;  /* 0x00017800010c7983 */ /* 0x000f220000300a00 */
[----:B0-----:R-:W-:-:S03]  /*1d760*/  IMAD.MOV.U32 R0, RZ, RZ, R23 ;  /* 0x000000ffff007224 */ /* 0x001fc600078e0017 */
[----:B------:R-:W-:Y:S04]  /*1d770*/  STL [R1+0x454], R18 ;  /* 0x0004541201007387 */ /* 0x000fe80000100800 */
[----:B------:R0:W-:Y:S04]  /*1d780*/  STL [R1+0x27c], R0 ;  /* 0x00027c0001007387 */ /* 0x0001e80000100800 */
[----:B------:R-:W4:Y:S01]  /*1d790*/  LDL.LU.64 R22, [R1+0x170] ;  /* 0x0001700001167983 */ /* 0x000f220000300a00 */
[----:B0-----:R-:W-:-:S03]  /*1d7a0*/  IMAD.MOV.U32 R0, RZ, RZ, R19 ;  /* 0x000000ffff007224 */ /* 0x001fc600078e0013 */
[----:B------:R-:W-:Y:S04]  /*1d7b0*/  STL [R1+0x458], R10 ;  /* 0x0004580a01007387 */ /* 0x000fe80000100800 */
[----:B------:R0:W-:Y:S04]  /*1d7c0*/  STL [R1+0x284], R0 ;  /* 0x0002840001007387 */ /* 0x0001e80000100800 */
[----:B------:R-:W4:Y:S04]  /*1d7d0*/  LDL.LU.64 R18, [R1+0x168] ;  /* 0x0001680001127983 */ /* 0x000f280000300a00 */
[----:B------:R-:W-:Y:S01]  /*1d7e0*/  STL [R1+0x45c], R24 ;  /* 0x00045c1801007387 */ /* 0x000fe20000100800 */
[----:B0-----:R-:W-:-:S05]  /*1d7f0*/  IMAD.MOV.U32 R0, RZ, RZ, R11 ;  /* 0x000000ffff007224 */ /* 0x001fca00078e000b */
[----:B------:R0:W-:Y:S04]  /*1d800*/  STL [R1+0x28c], R0 ;  /* 0x00028c0001007387 */ /* 0x0001e80000100800 */
[----:B------:R-:W4:Y:S01]  /*1d810*/  LDL.LU.64 R10, [R1+0x160] ;  /* 0x00016000010a7983 */ /* 0x000f220000300a00 */
[----:B0-----:R-:W-:-:S03]  /*1d820*/  IMAD.MOV.U32 R0, RZ, RZ, R25 ;  /* 0x000000ffff007224 */ /* 0x001fc600078e0019 */
[----:B------:R-:W-:Y:S04]  /*1d830*/  STL [R1+0x460], R8 ;  /* 0x0004600801007387 */ /* 0x000fe80000100800 */
[----:B------:R0:W-:Y:S02]  /*1d840*/  STL [R1+0x294], R0 ;  /* 0x0002940001007387 */ /* 0x0001e40000100800 */
[----:B0-----:R-:W-:Y:S02]  /*1d850*/  IMAD.MOV.U32 R0, RZ, RZ, R9 ;  /* 0x000000ffff007224 */ /* 0x001fe400078e0009 */
[----:B------:R-:W4:Y:S04]  /*1d860*/  LDL.LU.64 R8, [R1+0x158] ;  /* 0x0001580001087983 */ /* 0x000f280000300a00 */
        /* <DEDUP_REMOVED lines=10> */
[----:B------:R-:W-:Y:S01]  /*1d910*/  STL [R1+0x470], R28 ;  /* 0x0004701c01007387 */ /* 0x000fe20000100800 */
[----:B0-----:R-:W-:-:S05]  /*1d920*/  IMAD.MOV.U32 R0, RZ, RZ, R5 ;  /* 0x000000ffff007224 */ /* 0x001fca00078e0005 */
[----:B------:R0:W-:Y:S04]  /*1d930*/  STL [R1+0x2b4], R0 ;  /* 0x0002b40001007387 */ /* 0x0001e80000100800 */
[----:B-1----:R-:W4:Y:S01]  /*1d940*/  LDL.LU.64 R4, [R1+0x140] ;  /* 0x0001400001047983 */ /* 0x002f220000300a00 */
[----:B0-----:R-:W-:-:S03]  /*1d950*/  IMAD.MOV.U32 R0, RZ, RZ, R29 ;  /* 0x000000ffff007224 */ /* 0x001fc600078e001d */
[----:B--2---:R-:W-:Y:S04]  /*1d960*/  STL [R1+0x474], R20 ;  /* 0x0004741401007387 */ /* 0x004fe80000100800 */
[----:B------:R0:W-:Y:S04]  /*1d970*/  STL [R1+0x2bc], R0 ;  /* 0x0002bc0001007387 */ /* 0x0001e80000100800 */
[----:B------:R-:W2:Y:S01]  /*1d980*/  LDL.LU.64 R28, [R1+0x138] ;  /* 0x00013800011c7983 */ /* 0x000ea20000300a00 */
        /* <DEDUP_REMOVED lines=15> */
[----:B------:R-:W4:Y:S01]  /*1da80*/  LDL.LU.64 R26, [R1+0x118] ;  /* 0x00011800011a7983 */ /* 0x000f220000300a00 */
[----:B0-----:R-:W-:-:S05]  /*1da90*/  IMAD.MOV.U32 R0, RZ, RZ, R19 ;  /* 0x000000ffff007224 */ /* 0x001fca00078e0013 */
[----:B------:R0:W-:Y:S04]  /*1daa0*/  STL [R1+0x2e4], R0 ;  /* 0x0002e40001007387 */ /* 0x0001e80000100800 */
[----:B------:R1:W-:Y:S04]  /*1dab0*/  STL [R1+0x488], R10 ;  /* 0x0004880a01007387 */ /* 0x0003e80000100800 */
[----:B------:R-:W4:Y:S01]  /*1dac0*/  LDL.LU.64 R24, [R1+0x110] ;  /* 0x0001100001187983 */ /* 0x000f220000300a00 */
[----:B0-----:R-:W-:-:S03]  /*1dad0*/  IMAD.MOV.U32 R0, RZ, RZ, R11 ;  /* 0x000000ffff007224 */ /* 0x001fc600078e000b */
[----:B-1----:R-:W4:Y:S04]  /*1dae0*/  LDL.LU.64 R10, [R1+0x108] ;  /* 0x00010800010a7983 */ /* 0x002f280000300a00 */
[----:B------:R0:W-:Y:S04]  /*1daf0*/  STL [R1+0x2ec], R0 ;  /* 0x0002ec0001007387 */ /* 0x0001e80000100800 */
[----:B------:R1:W-:Y:S04]  /*1db00*/  STL [R1+0x48c], R8 ;  /* 0x00048c0801007387 */ /* 0x0003e80000100800 */
[----:B------:R-:W4:Y:S01]  /*1db10*/  LDL.LU.64 R22, [R1+0x100] ;  /* 0x0001000001167983 */ /* 0x000f220000300a00 */
[----:B0-----:R-:W-:-:S03]  /*1db20*/  IMAD.MOV.U32 R0, RZ, RZ, R9 ;  /* 0x000000ffff007224 */ /* 0x001fc600078e0009 */
[----:B------:R-:W-:Y:S04]  /*1db30*/  STL [R1+0x490], R6 ;  /* 0x0004900601007387 */ /* 0x000fe80000100800 */
[----:B------:R0:W-:Y:S04]  /*1db40*/  STL [R1+0x2f4], R0 ;  /* 0x0002f40001007387 */ /* 0x0001e80000100800 */
[----:B-1----:R-:W4:Y:S01]  /*1db50*/  LDL.LU.64 R8, [R1+0xf8] ;  /* 0x0000f80001087983 */ /* 0x002f220000300a00 */
[----:B0-----:R-:W-:-:S03]  /*1db60*/  IMAD.MOV.U32 R0, RZ, RZ, R7 ;  /* 0x000000ffff007224 */ /* 0x001fc600078e0007 */
[----:B------:R-:W-:Y:S04]  /*1db70*/  STL [R1+0x494], R16 ;  /* 0x0004941001007387 */ /* 0x000fe80000100800 */
[----:B------:R0:W-:Y:S04]  /*1db80*/  STL [R1+0x2fc], R0 ;  /* 0x0002fc0001007387 */ /* 0x0001e80000100800 */
[----:B------:R-:W4:Y:S04]  /*1db90*/  LDL.LU.64 R6, [R1+0xf0] ;  /* 0x0000f00001067983 */ /* 0x000f280000300a00 */
[----:B------:R-:W4:Y:S01]  /*1dba0*/  LDL.LU.64 R18, [R1+0xe8] ;  /* 0x0000e80001127983 */ /* 0x000f220000300a00 */
[----:B0-----:R-:W-:-:S05]  /*1dbb0*/  IMAD.MOV.U32 R0, RZ, RZ, R17 ;  /* 0x000000ffff007224 */ /* 0x001fca00078e0011 */
[----:B------:R0:W-:Y:S04]  /*1dbc0*/  STL [R1+0x304], R0 ;  /* 0x0003040001007387 */ /* 0x0001e80000100800 */
[----:B------:R1:W-:Y:S01]  /*1dbd0*/  STL [R1+0x4a0], R4 ;  /* 0x0004a00401007387 */ /* 0x0003e20000100800 */
[----:B0-----:R-:W-:-:S03]  /*1dbe0*/  IMAD.MOV.U32 R0, RZ, RZ, R5 ;  /* 0x000000ffff007224 */ /* 0x001fc600078e0005 */
[----:B-1----:R-:W4:Y:S04]  /*1dbf0*/  LDL.LU.64 R4, [R1+0xe0] ;  /* 0x0000e00001047983 */ /* 0x002f280000300a00 */
[----:B------:R2:W-:Y:S02]  /*1dc00*/  STL [R1+0x30c], R0 ;  /* 0x00030c0001007387 */ /* 0x0005e40000100800 */
[----:B--2---:R-:W-:Y:S02]  /*1dc10*/  IMAD.MOV.U32 R0, RZ, RZ, R29 ;  /* 0x000000ffff007224 */ /* 0x004fe400078e001d */
[----:B------:R0:W-:Y:S04]  /*1dc20*/  STL [R1+0x4a4], R28 ;  /* 0x0004a41c01007387 */ /* 0x0001e80000100800 */
[----:B0-----:R-:W2:Y:S04]  /*1dc30*/  LDL.LU.64 R28, [R1+0xd8] ;  /* 0x0000d800011c7983 */ /* 0x001ea80000300a00 */
[----:B------:R0:W-:Y:S04]  /*1dc40*/  STL [R1+0x314], R0 ;  /* 0x0003140001007387 */ /* 0x0001e80000100800 */
[----:B---3--:R1:W-:Y:S04]  /*1dc50*/  STL [R1+0x4a8], R20 ;  /* 0x0004a81401007387 */ /* 0x0083e80000100800 */
[----:B------:R-:W3:Y:S01]  /*1dc60*/  LDL.LU.64 R16, [R1+0xd0] ;  /* 0x0000d00001107983 */ /* 0x000ee20000300a00 */
[----:B0-----:R-:W-:-:S03]  /*1dc70*/  IMAD.MOV.U32 R0, RZ, RZ, R21 ;  /* 0x000000ffff007224 */ /* 0x001fc600078e0015 */
[----:B----4-:R-:W-:Y:S04]  /*1dc80*/  STL [R1+0x4ac], R14 ;  /* 0x0004ac0e01007387 */ /* 0x010fe80000100800 */
[----:B------:R0:W-:Y:S04]  /*1dc90*/  STL [R1+0x31c], R0 ;  /* 0x00031c0001007387 */ /* 0x0001e80000100800 */
[----:B-1----:R-:W4:Y:S01]  /*1dca0*/  LDL.LU.64 R20, [R1+0xc8] ;  /* 0x0000c80001147983 */ /* 0x002f220000300a00 */
[----:B0-----:R-:W-:-:S03]  /*1dcb0*/  IMAD.MOV.U32 R0, RZ, RZ, R15 ;  /* 0x000000ffff007224 */ /* 0x001fc600078e000f */
[----:B------:R-:W-:Y:S04]  /*1dcc0*/  STL [R1+0x4b0], R12 ;  /* 0x0004b00c01007387 */ /* 0x000fe80000100800 */
[----:B------:R0:W-:Y:S04]  /*1dcd0*/  STL [R1+0x324], R0 ;  /* 0x0003240001007387 */ /* 0x0001e80000100800 */
[----:B------:R-:W4:Y:S01]  /*1dce0*/  LDL.LU.64 R14, [R1+0xc0] ;  /* 0x0000c000010e7983 */ /* 0x000f220000300a00 */
[----:B0-----:R-:W-:-:S03]  /*1dcf0*/  IMAD.MOV.U32 R0, RZ, RZ, R13 ;  /* 0x000000ffff007224 */ /* 0x001fc600078e000d */
[----:B------:R-:W4:Y:S04]  /*1dd00*/  LDL.LU.64 R12, [R1+0xb8] ;  /* 0x0000b800010c7983 */ /* 0x000f280000300a00 */
[----:B------:R0:W-:Y:S04]  /*1dd10*/  STL [R1+0x32c], R0 ;  /* 0x00032c0001007387 */ /* 0x0001e80000100800 */
[----:B------:R-:W-:Y:S01]  /*1dd20*/  STL [R1+0x4b4], R26 ;  /* 0x0004b41a01007387 */ /* 0x000fe20000100800 */
[----:B0-----:R-:W-:-:S03]  /*1dd30*/  IMAD.MOV.U32 R0, RZ, RZ, R27 ;  /* 0x000000ffff007224 */ /* 0x001fc600078e001b */
[----:B------:R-:W-:Y:S04]  /*1dd40*/  STL [R1+0x4b8], R24 ;  /* 0x0004b81801007387 */ /* 0x000fe80000100800 */
[----:B------:R0:W-:Y:S02]  /*1dd50*/  STL [R1+0x334], R0 ;  /* 0x0003340001007387 */ /* 0x0001e40000100800 */
[----:B0-----:R-:W-:Y:S02]  /*1dd60*/  IMAD.MOV.U32 R0, RZ, RZ, R25 ;  /* 0x000000ffff007224 */ /* 0x001fe400078e0019 */
[----:B------:R-:W-:Y:S04]  /*1dd70*/  STL [R1+0x4bc], R10 ;  /* 0x0004bc0a01007387 */ /* 0x000fe80000100800 */
[----:B------:R0:W-:Y:S02]  /*1dd80*/  STL [R1+0x33c], R0 ;  /* 0x00033c0001007387 */ /* 0x0001e40000100800 */
[----:B0-----:R-:W-:-:S02]  /*1dd90*/  IMAD.MOV.U32 R0, RZ, RZ, R11 ;  /* 0x000000ffff007224 */ /* 0x001fc400078e000b */
[----:B------:R-:W-:Y:S04]  /*1dda0*/  STL [R1+0x4c4], R22 ;  /* 0x0004c41601007387 */ /* 0x000fe80000100800 */
        /* <DEDUP_REMOVED lines=8> */
[----:B------:R1:W-:Y:S04]  /*1de30*/  STL [R1+0x4d4], R6 ;  /* 0x0004d40601007387 */ /* 0x0003e80000100800 */
[----:B------:R-:W-:Y:S01]  /*1de40*/  STL [R1+0x4dc], R18 ;  /* 0x0004dc1201007387 */ /* 0x000fe20000100800 */
[----:B0-----:R-:W-:-:S05]  /*1de50*/  IMAD.MOV.U32 R0, RZ, RZ, R7 ;  /* 0x000000ffff007224 */ /* 0x001fca00078e0007 */
[----:B------:R0:W-:Y:S04]  /*1de60*/  STL [R1+0x35c], R0 ;  /* 0x00035c0001007387 */ /* 0x0001e80000100800 */
[----:B-1----:R-:W4:Y:S04]  /*1de70*/  LDL.LU.64 R6, [R1+0xa0] ;  /* 0x0000a00001067983 */ /* 0x002f280000300a00 */
[----:B------:R-:W-:Y:S01]  /*1de80*/  STL [R1+0x4e4], R4 ;  /* 0x0004e40401007387 */ /* 0x000fe20000100800 */
[----:B0-----:R-:W-:-:S05]  /*1de90*/  IMAD.MOV.U32 R0, RZ, RZ, R19 ;  /* 0x000000ffff007224 */ /* 0x001fca00078e0013 */
[----:B------:R0:W-:Y:S02]  /*1dea0*/  STL [R1+0x364], R0 ;  /* 0x0003640001007387 */ /* 0x0001e40000100800 */
[----:B0-----:R-:W-:Y:S02]  /*1deb0*/  IMAD.MOV.U32 R0, RZ, RZ, R5 ;  /* 0x000000ffff007224 */ /* 0x001fe400078e0005 */
[----:B------:R-:W4:Y:S04]  /*1dec0*/  LDL.LU.64 R4, [R1+0x98] ;  /* 0x0000980001047983 */ /* 0x000f280000300a00 */
[----:B------:R2:W-:Y:S02]  /*1ded0*/  STL [R1+0x36c], R0 ;  /* 0x00036c0001007387 */ /* 0x0005e40000100800 */
[----:B--2---:R-:W-:-:S02]  /*1dee0*/  IMAD.MOV.U32 R0, RZ, RZ, R29 ;  /* 0x000000ffff007224 */ /* 0x004fc400078e001d */
[----:B------:R0:W-:Y:S04]  /*1def0*/  STL [R1+0x4ec], R28 ;  /* 0x0004ec1c01007387 */ /* 0x0001e80000100800 */
[----:B---3--:R-:W-:Y:S04]  /*1df00*/  STL [R1+0x4f4], R16 ;  /* 0x0004f41001007387 */ /* 0x008fe80000100800 */
[----:B------:R1:W-:Y:S04]  /*1df10*/  STL [R1+0x374], R0 ;  /* 0x0003740001007387 */ /* 0x0003e80000100800 */
[----:B0-----:R-:W2:Y:S01]  /*1df20*/  LDL.LU.64 R28, [R1+0x90] ;  /* 0x00009000011c7983 */ /* 0x001ea20000300a00 */
[----:B-1----:R-:W-:-:S03]  /*1df30*/  IMAD.MOV.U32 R0, RZ, RZ, R17 ;  /* 0x000000ffff007224 */ /* 0x002fc600078e0011 */
[----:B----4-:R-:W-:Y:S04]  /*1df40*/  STL [R1+0x4fc], R20 ;  /* 0x0004fc1401007387 */ /* 0x010fe80000100800 */
[----:B------:R0:W-:Y:S02]  /*1df50*/  STL [R1+0x378], R0 ;  /* 0x0003780001007387 */ /* 0x0001e40000100800 */
[----:B0-----:R-:W-:Y:S02]  /*1df60*/  IMAD.MOV.U32 R0, RZ, RZ, R21 ;  /* 0x000000ffff007224 */ /* 0x001fe400078e0015 */
[----:B------:R-:W3:Y:S04]  /*1df70*/  LDL.LU.64 R20, [R1+0x88] ;  /* 0x0000880001147983 */ /* 0x000ee80000300a00 */
[----:B------:R0:W-:Y:S04]  /*1df80*/  STL [R1+0x37c], R0 ;  /* 0x00037c0001007387 */ /* 0x0001e80000100800 */
[----:B------:R-:W-:Y:S01]  /*1df90*/  STL [R1+0x504], R14 ;  /* 0x0005040e01007387 */ /* 0x000fe20000100800 */
[----:B0-----:R-:W-:-:S03]  /*1dfa0*/  IMAD.MOV.U32 R0, RZ, RZ, R15 ;  /* 0x000000ffff007224 */ /* 0x001fc600078e000f */
[----:B------:R-:W-:Y:S04]  /*1dfb0*/  STL [R1+0x50c], R12 ;  /* 0x00050c0c01007387 */ /* 0x000fe80000100800 */
[----:B------:R-:W-:Y:S04]  /*1dfc0*/  STL [R1+0x380], R0 ;  /* 0x0003800001007387 */ /* 0x000fe80000100800 */
[----:B------:R-:W4:Y:S04]  /*1dfd0*/  LDL.LU.64 R26, [R1+0x70] ;  /* 0x00007000011a7983 */ /* 0x000f280000300a00 */
[----:B----4-:R0:W-:Y:S04]  /*1dfe0*/  STL.64 [R1+0x860], R26 ;  /* 0x0008601a01007387 */ /* 0x0101e80000100a00 */
[----:B0-----:R-:W4:Y:S01]  /*1dff0*/  LDL.LU.64 R26, [R1+0x78] ;  /* 0x00007800011a7983 */ /* 0x001f220000300a00 */
[----:B------:R-:W-:-:S03]  /*1e000*/  IMAD.MOV.U32 R0, RZ, RZ, R13 ;  /* 0x000000ffff007224 */ /* 0x000fc600078e000d */
[----:B----4-:R0:W-:Y:S04]  /*1e010*/  STL.64 [R1+0x868], R26 ;  /* 0x0008681a01007387 */ /* 0x0101e80000100a00 */
[----:B0-----:R-:W4:Y:S04]  /*1e020*/  LDL.LU.64 R26, [R1+0x80] ;  /* 0x00008000011a7983 */ /* 0x001f280000300a00 */
[----:B------:R-:W4:Y:S04]  /*1e030*/  LDL.LU.64 R2, [R1+0x68] ;  /* 0x0000680001027983 */ /* 0x000f280000300a00 */
[----:B------:R0:W-:Y:S04]  /*1e040*/  STL [R1+0x384], R0 ;  /* 0x0003840001007387 */ /* 0x0001e80000100800 */
[----:B------:R-:W-:Y:S04]  /*1e050*/  STL [R1+0x514], R10 ;  /* 0x0005140a01007387 */ /* 0x000fe80000100800 */
[----:B------:R-:W4:Y:S04]  /*1e060*/  LDL.LU.64 R24, [R1+0x60] ;  /* 0x0000600001187983 */ /* 0x000f280000300a00 */
[----:B------:R-:W4:Y:S01]  /*1e070*/  LDL.LU.64 R22, [R1+0x58] ;  /* 0x0000580001167983 */ /* 0x000f220000300a00 */
[----:B0-----:R-:W-:-:S05]  /*1e080*/  IMAD.MOV.U32 R0, RZ, RZ, R11 ;  /* 0x000000ffff007224 */ /* 0x001fca00078e000b */
        /* <DEDUP_REMOVED lines=11> */
[----:B------:R1:W-:Y:S04]  /*1e140*/  STL [R1+0x52c], R4 ;  /* 0x00052c0401007387 */ /* 0x0003e80000100800 */
[----:B------:R-:W4:Y:S04]  /*1e150*/  LDL.LU.64 R10, [R1+0x30] ;  /* 0x00003000010a7983 */ /* 0x000f280000300a00 */
[----:B------:R-:W4:Y:S01]  /*1e160*/  LDL.LU.64 R8, [R1+0x28] ;  /* 0x0000280001087983 */ /* 0x000f220000300a00 */
[----:B0-----:R-:W-:-:S05]  /*1e170*/  IMAD.MOV.U32 R0, RZ, RZ, R5 ;  /* 0x000000ffff007224 */ /* 0x001fca00078e0005 */
[----:B------:R0:W-:Y:S04]  /*1e180*/  STL [R1+0x394], R0 ;  /* 0x0003940001007387 */ /* 0x0001e80000100800 */
[----:B--2---:R2:W-:Y:S04]  /*1e190*/  STL [R1+0x534], R28 ;  /* 0x0005341c01007387 */ /* 0x0045e80000100800 */
[----:B------:R-:W4:Y:S04]  /*1e1a0*/  LDL.LU.64 R6, [R1+0x20] ;  /* 0x0000200001067983 */ /* 0x000f280000300a00 */
[----:B-1----:R-:W4:Y:S01]  /*1e1b0*/  LDL.LU.64 R4, [R1+0x18] ;  /* 0x0000180001047983 */ /* 0x002f220000300a00 */
[----:B0-----:R-:W-:-:S05]  /*1e1c0*/  IMAD.MOV.U32 R0, RZ, RZ, R29 ;  /* 0x000000ffff007224 */ /* 0x001fca00078e001d */
[----:B------:R0:W-:Y:S04]  /*1e1d0*/  STL [R1+0x398], R0 ;  /* 0x0003980001007387 */ /* 0x0001e80000100800 */
[----:B---3--:R1:W-:Y:S04]  /*1e1e0*/  STL [R1+0x53c], R20 ;  /* 0x00053c1401007387 */ /* 0x0083e80000100800 */
[----:B--2---:R-:W2:Y:S01]  /*1e1f0*/  LDL.LU.64 R28, [R1+0x10] ;  /* 0x00001000011c7983 */ /* 0x004ea20000300a00 */
[----:B0-----:R-:W-:-:S03]  /*1e200*/  IMAD.MOV.U32 R0, RZ, RZ, R21 ;  /* 0x000000ffff007224 */ /* 0x001fc600078e0015 */
[----:B-1----:R-:W3:Y:S04]  /*1e210*/  LDL.LU.64 R20, [R1+0x8] ;  /* 0x0000080001147983 */ /* 0x002ee80000300a00 */
[----:B------:R0:W-:Y:S04]  /*1e220*/  STL [R1+0x39c], R0 ;  /* 0x00039c0001007387 */ /* 0x0001e80000100800 */
[----:B----4-:R1:W-:Y:S01]  /*1e230*/  STL [R1+0x544], R26 ;  /* 0x0005441a01007387 */ /* 0x0103e20000100800 */
[----:B0-----:R-:W-:-:S03]  /*1e240*/  IMAD.MOV.U32 R0, RZ, RZ, R27 ;  /* 0x000000ffff007224 */ /* 0x001fc600078e001b */
[----:B-1----:R-:W4:Y:S04]  /*1e250*/  LDL.LU.64 R26, [R1+0x868] ;  /* 0x00086800011a7983 */ /* 0x002f280000300a00 */
[----:B----4-:R-:W-:Y:S04]  /*1e260*/  STL [R1+0x54c], R26 ;  /* 0x00054c1a01007387 */ /* 0x010fe80000100800 */
[----:B------:R0:W-:Y:S02]  /*1e270*/  STL [R1+0x4c0], R0 ;  /* 0x0004c00001007387 */ /* 0x0001e40000100800 */
[----:B0-----:R-:W-:-:S02]  /*1e280*/  IMAD.MOV.U32 R0, RZ, RZ, R27 ;  /* 0x000000ffff007224 */ /* 0x001fc400078e001b */
[----:B------:R-:W4:Y:S04]  /*1e290*/  LDL.LU.64 R26, [R1+0x860] ;  /* 0x00086000011a7983 */ /* 0x000f280000300a00 */
[----:B----4-:R-:W-:Y:S04]  /*1e2a0*/  STL [R1+0x554], R26 ;  /* 0x0005541a01007387 */ /* 0x010fe80000100800 */
[----:B------:R0:W-:Y:S02]  /*1e2b0*/  STL [R1+0x4c8], R0 ;  /* 0x0004c80001007387 */ /* 0x0001e40000100800 */
[----:B0-----:R-:W-:-:S02]  /*1e2c0*/  IMAD.MOV.U32 R0, RZ, RZ, R27 ;  /* 0x000000ffff007224 */ /* 0x001fc400078e001b */
[----:B------:R-:W4:Y:S04]  /*1e2d0*/  LDL.LU.64 R26, [R1+0x858] ;  /* 0x00085800011a7983 */ /* 0x000f280000300a00 */
[----:B------:R0:W-:Y:S04]  /*1e2e0*/  STL [R1+0x4d0], R0 ;  /* 0x0004d00001007387 */ /* 0x0001e80000100800 */
[----:B0-----:R0:W5:Y:S04]  /*1e2f0*/  LDL.LU R0, [R1+0x854] ;  /* 0x0008540001007983 */ /* 0x0011680000300800 */
[----:B------:R1:W-:Y:S04]  /*1e300*/  STL [R1+0x55c], R2 ;  /* 0x00055c0201007387 */ /* 0x0003e80000100800 */
[----:B-1----:R0:W5:Y:S04]  /*1e310*/  LDL.LU R2, [R1+0x850] ;  /* 0x0008500001027983 */ /* 0x0021680000300800 */
[----:B------:R-:W-:Y:S04]  /*1e320*/  STL [R1+0x560], R24 ;  /* 0x0005601801007387 */ /* 0x000fe80000100800 */
[----:B------:R1:W-:Y:S02]  /*1e330*/  STL [R1+0x4d8], R3 ;  /* 0x0004d80301007387 */ /* 0x0003e40000100800 */
[----:B-1----:R-:W-:-:S02]  /*1e340*/  IMAD.MOV.U32 R3, RZ, RZ, R25 ;  /* 0x000000ffff037224 */ /* 0x002fc400078e0019 */
[----:B------:R-:W4:Y:S04]  /*1e350*/  LDL.LU.64 R24, [R1+0x848] ;  /* 0x0008480001187983 */ /* 0x000f280000300a00 */
        /* <DEDUP_REMOVED lines=36> */
[----:B--2---:R-:W-:Y:S04]  /*1e5a0*/  STL [R1+0x588], R28 ;  /* 0x0005881c01007387 */ /* 0x004fe80000100800 */
[----:B------:R1:W-:Y:S02]  /*1e5b0*/  STL [R1+0x528], R3 ;  /* 0x0005280301007387 */ /* 0x0003e40000100800 */
[----:B-1----:R-:W-:-:S02]  /*1e5c0*/  IMAD.MOV.U32 R3, RZ, RZ, R29 ;  /* 0x000000ffff037224 */ /* 0x002fc400078e001d */
[----:B------:R-:W2:Y:S04]  /*1e5d0*/  LDL.LU.64 R28, [R1+0x7f8] ;  /* 0x0007f800011c7983 */ /* 0x000ea80000300a00 */
[----:B---3--:R-:W-:Y:S04]  /*1e5e0*/  STL [R1+0x58c], R20 ;  /* 0x00058c1401007387 */ /* 0x008fe80000100800 */
[----:B------:R1:W-:Y:S02]  /*1e5f0*/  STL [R1+0x530], R3 ;  /* 0x0005300301007387 */ /* 0x0003e40000100800 */
[----:B-1----:R-:W-:-:S02]  /*1e600*/  IMAD.MOV.U32 R3, RZ, RZ, R21 ;  /* 0x000000ffff037224 */ /* 0x002fc400078e0015 */
[----:B------:R-:W3:Y:S04]  /*1e610*/  LDL.LU.64 R20, [R1+0x7f0] ;  /* 0x0007f00001147983 */ /* 0x000ee80000300a00 */
[----:B---3--:R-:W-:Y:S04]  /*1e620*/  STL [R1+0x590], R20 ;  /* 0x0005901401007387 */ /* 0x008fe80000100800 */
[----:B------:R1:W-:Y:S02]  /*1e630*/  STL [R1+0x538], R3 ;  /* 0x0005380301007387 */ /* 0x0003e40000100800 */
[----:B-1----:R-:W-:-:S02]  /*1e640*/  IMAD.MOV.U32 R3, RZ, RZ, R21 ;  /* 0x000000ffff037224 */ /* 0x002fc400078e0015 */
[----:B------:R-:W3:Y:S04]  /*1e650*/  LDL.LU.64 R20, [R1+0x7e8] ;  /* 0x0007e80001147983 */ /* 0x000ee80000300a00 */
[----:B------:R1:W-:Y:S04]  /*1e660*/  STL [R1+0x540], R3 ;  /* 0x0005400301007387 */ /* 0x0003e80000100800 */
[----:B--2---:R2:W-:Y:S04]  /*1e670*/  STL [R1+0x594], R28 ;  /* 0x0005941c01007387 */ /* 0x0045e80000100800 */
[----:B------:R-:W-:Y:S04]  /*1e680*/  STL [R1+0x548], R29 ;  /* 0x0005481d01007387 */ /* 0x000fe80000100800 */
[----:B----4-:R4:W-:Y:S04]  /*1e690*/  STL [R1+0x598], R4 ;  /* 0x0005980401007387 */ /* 0x0109e80000100800 */
[----:B------:R3:W-:Y:S01]  /*1e6a0*/  STL [R1+0x550], R5 ;  /* 0x0005500501007387 */ /* 0x0007e20000100800 */
[----:B-1----:R-:W4:Y:S03]  /*1e6b0*/  LDC R3, c[0x0][0x238] ;  /* 0x00008e00ff037b82 */ /* 0x002f260000000800 */
[----:B--2---:R-:W2:Y:S04]  /*1e6c0*/  LDL.LU R28, [R1+0x718] ;  /* 0x00071800011c7983 */ /* 0x004ea80000300800 */
[----:B------:R0:W-:Y:S04]  /*1e6d0*/  STL [R1+0x59c], R6 ;  /* 0x00059c0601007387 */ /* 0x0001e80000100800 */
        /* <DEDUP_REMOVED lines=14> */
[----:B------:R0:W-:Y:S01]  /*1e7c0*/  STL [R1+0x6e8], R23 ;  /* 0x0006e81701007387 */ /* 0x0001e20000100800 */
[----:B------:R-:W-:Y:S01]  /*1e7d0*/  UIADD3 UR7, UR7, -0x40, URZ ;  /* 0xffffffc007077890 */ /* 0x000fe2000fffe03f */
[----:B----4-:R-:W-:-:S02]  /*1e7e0*/  IMAD.SHL.U32 R4, R3, 0x40, RZ ;  /* 0x0000004003047824 */ /* 0x010fc400078e00ff */
[----:B--2---:R-:W-:-:S05]  /*1e7f0*/  VIADD R28, R28, 0xffffffff ;  /* 0xffffffff1c1c7836 */ /* 0x004fca0000000000 */
[----:B------:R0:W-:Y:S04]  /*1e800*/  STL [R1+0x718], R28 ;  /* 0x0007181c01007387 */ /* 0x0001e80000100800 */
[----:B------:R0:W-:Y:S04]  /*1e810*/  STL [R1+0x710], R24 ;  /* 0x0007101801007387 */ /* 0x0001e80000100800 */
[----:B------:R0:W-:Y:S04]  /*1e820*/  STL [R1+0x708], R25 ;  /* 0x0007081901007387 */ /* 0x0001e80000100800 */
[----:B------:R0:W-:Y:S04]  /*1e830*/  STL [R1+0x714], R26 ;  /* 0x0007141a01007387 */ /* 0x0001e80000100800 */
[----:B------:R0:W-:Y:S01]  /*1e840*/  STL [R1+0x70c], R27 ;  /* 0x00070c1b01007387 */ /* 0x0001e20000100800 */
[----:B------:R-:W-:Y:S01]  /*1e850*/  ISETP.NE.U32.AND P0, PT, R28, RZ, PT ;  /* 0x000000ff1c00720c */ /* 0x000fe20003f05070 */
[----:B---3--:R-:W-:-:S12]  /*1e860*/  IMAD.WIDE R4, R4, 0x2, R20 ;  /* 0x0000000204047825 */ /* 0x008fd800078e0214 */
[----:B0-----:R-:W-:Y:S05]  /*1e870*/  @P0 BRA `(.L_x_2) ;  /* 0xfffffeec00f80947 */ /* 0x001fea000383ffff */
[----:B------:R-:W2:Y:S04]  /*1e880*/  LDL.LU R7, [R1+0x5fc] ;  /* 0x0005fc0001077983 */ /* 0x000ea80000300800 */
[----:B--2---:R0:W-:Y:S04]  /*1e890*/  STL [R1+0x830], R7 ;  /* 0x0008300701007387 */ /* 0x0041e80000100800 */
[----:B0-----:R-:W2:Y:S04]  /*1e8a0*/  LDL.LU R7, [R1+0x640] ;  /* 0x0006400001077983 */ /* 0x001ea80000300800 */
        /* <DEDUP_REMOVED lines=14> */
[----:B------:R-:W3:Y:S04]  /*1e990*/  LDL.LU R6, [R1+0x5f8] ;  /* 0x0005f80001067983 */ /* 0x000ee80000300800 */
[----:B---3--:R0:W-:Y:S04]  /*1e9a0*/  STL [R1+0x82c], R6 ;  /* 0x00082c0601007387 */ /* 0x0081e80000100800 */
[----:B0-----:R-:W3:Y:S04]  /*1e9b0*/  LDL.LU R6, [R1+0x5ec] ;  /* 0x0005ec0001067983 */ /* 0x001ee80000300800 */
        /* <DEDUP_REMOVED lines=15> */
[----:B0-----:R-:W2:Y:S04]  /*1eab0*/  LDL.LU R6, [R1+0x5bc] ;  /* 0x0005bc0001067983 */ /* 0x001ea80000300800 */
[----:B------:R-:W3:Y:S04]  /*1eac0*/  LDL.LU R5, [R1+0x5f4] ;  /* 0x0005f40001057983 */ /* 0x000ee80000300800 */
[----:B---3--:R0:W-:Y:S04]  /*1ead0*/  STL [R1+0x828], R5 ;  /* 0x0008280501007387 */ /* 0x0081e80000100800 */
[----:B0-----:R-:W3:Y:S04]  /*1eae0*/  LDL.LU R5, [R1+0x5e8] ;  /* 0x0005e80001057983 */ /* 0x001ee80000300800 */
[----:B------:R-:W4:Y:S04]  /*1eaf0*/  LDL.LU R4, [R1+0x5f0] ;  /* 0x0005f00001047983 */ /* 0x000f280000300800 */
[----:B----4-:R0:W-:Y:S04]  /*1eb00*/  STL [R1+0x824], R4 ;  /* 0x0008240401007387 */ /* 0x0101e80000100800 */
[----:B0-----:R-:W4:Y:S04]  /*1eb10*/  LDL.LU R4, [R1+0x5e4] ;  /* 0x0005e40001047983 */ /* 0x001f280000300800 */
[----:B------:R-:W2:Y:S04]  /*1eb20*/  LDL.LU R11, [R1+0x67c] ;  /* 0x00067c00010b7983 */ /* 0x000ea80000300800 */
[----:B--2---:R0:W-:Y:S04]  /*1eb30*/  STL [R1+0x820], R11 ;  /* 0x0008200b01007387 */ /* 0x0041e80000100800 */
        /* <DEDUP_REMOVED lines=43> */
[----:B-----5:R-:W2:Y:S01]  /*1edf0*/  LDL.LU R0, [R1+0x650] ;  /* 0x0006500001007983 */ /* 0x020ea20000300800 */
[----:B------:R-:W-:-:S03]  /*1ee00*/  F2FP.F16.F32.PACK_AB R7, R6, R7 ;  /* 0x000000070607723e */ /* 0x000fc600000000ff */
[----:B--2---:R0:W-:Y:S04]  /*1ee10*/  STL [R1+0x7e4], R0 ;  /* 0x0007e40001007387 */ /* 0x0041e80000100800 */
[----:B0-----:R-:W2:Y:S04]  /*1ee20*/  LDL.LU R0, [R1+0x654] ;  /* 0x0006540001007983 */ /* 0x001ea80000300800 */
[----:B------:R-:W2:Y:S04]  /*1ee30*/  LDL.LU R20, [R1+0x5c0] ;  /* 0x0005c00001147983 */ /* 0x000ea80000300800 */
        /* <DEDUP_REMOVED lines=8> */
[----:B------:R-:W3:Y:S04]  /*1eec0*/  LDL.LU R6, [R1+0x86c] ;  /* 0x00086c0001067983 */ /* 0x000ee80000300800 */
[----:B------:R0:W-:Y:S04]  /*1eed0*/  STL [R1+0x1c], R7 ;  /* 0x00001c0701007387 */ /* 0x0001e80000100800 */
[----:B0-----:R-:W3:Y:S02]  /*1eee0*/  LDL.LU R7, [R1+0x868] ;  /* 0x0008680001077983 */ /* 0x001ee40000300800 */
[----:B---3--:R-:W-:-:S02]  /*1eef0*/  F2FP.F16.F32.PACK_AB R7, R6, R7 ;  /* 0x000000070607723e */ /* 0x008fc400000000ff */
        /* <DEDUP_REMOVED lines=25> */
[----:B------:R0:W-:Y:S04]  /*1f090*/  STL [R1], R7 ;  /* 0x0000000701007387 */ /* 0x0001e80000100800 */
[----:B0-----:R-:W3:Y:S02]  /*1f0a0*/  LDL.LU R7, [R1+0x830] ;  /* 0x0008300001077983 */ /* 0x001ee40000300800 */
[----:B---3--:R-:W-:-:S02]  /*1f0b0*/  F2FP.F16.F32.PACK_AB R7, R6, R7 ;  /* 0x000000070607723e */ /* 0x008fc400000000ff */
[----:B------:R-:W3:Y:S02]  /*1f0c0*/  LDL.LU R6, [R1+0x82c] ;  /* 0x00082c0001067983 */ /* 0x000ee40000300800 */
[----:B---3--:R-:W-:Y:S02]  /*1f0d0*/  F2FP.F16.F32.PACK_AB R6, R5, R6 ;  /* 0x000000060506723e */ /* 0x008fe400000000ff */
[----:B------:R-:W3:Y:S02]  /*1f0e0*/  LDL.LU R5, [R1+0x828] ;  /* 0x0008280001057983 */ /* 0x000ee40000300800 */
[----:B---3--:R-:W-:Y:S02]  /*1f0f0*/  F2FP.F16.F32.PACK_AB R5, R4, R5 ;  /* 0x000000050405723e */ /* 0x008fe400000000ff */
[----:B------:R-:W3:Y:S02]  /*1f100*/  LDL.LU R4, [R1+0x824] ;  /* 0x0008240001047983 */ /* 0x000ee40000300800 */
        /* <DEDUP_REMOVED lines=27> */
[----:B------:R-:W4:Y:S02]  /*1f2c0*/  LDL.LU R22, [R1+0x7ec] ;  /* 0x0007ec0001167983 */ /* 0x000f240000300800 */
[----:B----4-:R-:W-:Y:S02]  /*1f2d0*/  F2FP.F16.F32.PACK_AB R22, R21, R22 ;  /* 0x000000161516723e */ /* 0x010fe400000000ff */
[----:B------:R-:W2:Y:S02]  /*1f2e0*/  LDL.LU R21, [R1+0x7e8] ;  /* 0x0007e80001157983 */ /* 0x000ea40000300800 */
[----:B--2---:R-:W-:-:S02]  /*1f2f0*/  F2FP.F16.F32.PACK_AB R21, R0, R21 ;  /* 0x000000150015723e */ /* 0x004fc400000000ff */
[----:B------:R-:W2:Y:S01]  /*1f300*/  LDL.LU R0, [R1+0x7e4] ;  /* 0x0007e40001007983 */ /* 0x000ea20000300800 */
[----:B------:R-:W-:Y:S02]  /*1f310*/  F2FP.F16.F32.PACK_AB R26, R26, R24 ;  /* 0x000000181a1a723e */ /* 0x000fe400000000ff */
[----:B------:R-:W-:Y:S02]  /*1f320*/  F2FP.F16.F32.PACK_AB R27, R2, R27 ;  /* 0x0000001b021b723e */ /* 0x000fe400000000ff */
[----:B------:R-:W-:Y:S02]  /*1f330*/  F2FP.F16.F32.PACK_AB R25, R25, R3 ;  /* 0x000000031919723e */ /* 0x000fe400000000ff */
[----:B------:R-:W-:Y:S02]  /*1f340*/  F2FP.F16.F32.PACK_AB R24, R28, R29 ;  /* 0x0000001d1c18723e */ /* 0x000fe400000000ff */
[----:B--2---:R-:W-:-:S07]  /*1f350*/  F2FP.F16.F32.PACK_AB R20, R0, R20 ;  /* 0x000000140014723e */ /* 0x004fce00000000ff */
.L_x_1:
[----:B0-----:R-:W2:Y:S01]  /*1f360*/  LDL.LU R0, [R1+0x728] ;  /* 0x0007280001007983 */ /* 0x001ea20000300800 */
[----:B------:R-:W0:Y:S01]  /*1f370*/  S2R R28, SR_TID.X ;  /* 0x00000000001c7919 */ /* 0x000e220000002100 */
[----:B------:R-:W1:Y:S01]  /*1f380*/  S2UR UR5, SR_CgaCtaId ;  /* 0x00000000000579c3 */ /* 0x000e620000008800 */
[----:B------:R-:W-:Y:S01]  /*1f390*/  UMOV UR4, 0x400 ;  /* 0x0000040000047882 */ /* 0x000fe20000000000 */
[----:B------:R-:W-:Y:S01]  /*1f3a0*/  ULDC.64 UR6, c[0x0][0x228] ;  /* 0x00008a0000067ab9 */ /* 0x000fe20000000a00 */
[----:B------:R-:W3:Y:S04]  /*1f3b0*/  LDL.LU R29, [R1+0x72c] ;  /* 0x00072c00011d7983 */ /* 0x000ee80000300800 */
[----:B------:R4:W-:Y:S04]  /*1f3c0*/  STL [R1+0x848], R7 ;  /* 0x0008480701007387 */ /* 0x0009e80000100800 */
[----:B----4-:R-:W4:Y:S01]  /*1f3d0*/  LDL.LU R7, [R1+0x498] ;  /* 0x0004980001077983 */ /* 0x010f220000300800 */
[----:B-1----:R-:W-:Y:S01]  /*1f3e0*/  ULEA UR4, UR5, UR4, 0x18 ;  /* 0x0000000405047291 */ /* 0x002fe2000f8ec03f */
[----:B0-----:R-:W-:-:S02]  /*1f3f0*/  IMAD.SHL.U32 R2, R28, 0x40, RZ ;  /* 0x000000401c027824 */ /* 0x001fc400078e00ff */
[----:B------:R-:W-:Y:S01]  /*1f400*/  IMAD.SHL.U32 R3, R28, 0x10, RZ ;  /* 0x000000101c037824 */ /* 0x000fe200078e00ff */
[----:B------:R-:W-:Y:S02]  /*1f410*/  SHF.R.U32.HI R28, RZ, 0x5, R28 ;  /* 0x00000005ff1c7819 */ /* 0x000fe4000001161c */
[----:B------:R-:W-:Y:S02]  /*1f420*/  LOP3.LUT R2, R2, 0x200, RZ, 0xc0, !PT ;  /* 0x0000020002027812 */ /* 0x000fe400078ec0ff */
[----:B------:R-:W-:Y:S02]  /*1f430*/  LOP3.LUT R3, R3, 0x70, RZ, 0xc0, !PT ;  /* 0x0000007003037812 */ /* 0x000fe400078ec0ff */
[----:B------:R-:W-:Y:S01]  /*1f440*/  SGXT.U32 R28, R28, 0x1 ;  /* 0x000000011c1c781a */ /* 0x000fe20000000000 */
[----:B------:R-:W-:Y:S01]  /*1f450*/  BAR.SYNC.DEFER_BLOCKING 0x0 ;  /* 0x0000000000007b1d */ /* 0x000fe20000010000 */
[----:B--2---:R-:W-:-:S04]  /*1f460*/  LOP3.LUT R0, R0, 0x80, RZ, 0xc0, !PT ;  /* 0x0000008000007812 */ /* 0x004fc800078ec0ff */
[----:B------:R-:W-:Y:S02]  /*1f470*/  IADD3 R0, R0, UR4, R2 ;  /* 0x0000000400007c10 */ /* 0x000fe4000fffe002 */
[----:B------:R-:W0:Y:S02]  /*1f480*/  S2R R2, SR_TID.X ;  /* 0x0000000000027919 */ /* 0x000e240000002100 */
[----:B---3--:R-:W-:-:S05]  /*1f490*/  IADD3 R3, R3, R0, R29 ;  /* 0x0000000003037210 */ /* 0x008fca0007ffe01d */
[----:B------:R-:W-:Y:S04]  /*1f4a0*/  STSM.16.M88.4 [R3], R24 ;  /* 0x0000001803007844 */ /* 0x000fe80000000200 */
[----:B------:R0:W-:Y:S01]  /*1f4b0*/  STSM.16.M88.4 [R3+0x100], R20 ;  /* 0x0001001403007844 */ /* 0x0001e20000000200 */
[----:B----4-:R-:W-:Y:S02]  /*1f4c0*/  LOP3.LUT R0, R7, R28, RZ, 0xfc, !PT ;  /* 0x0000001c07007212 */ /* 0x010fe400078efcff */
[----:B0-----:R-:W-:Y:S02]  /*1f4d0*/  SHF.R.U32.HI R23, RZ, 0x5, R2 ;  /* 0x00000005ff177819 */ /* 0x001fe40000011602 */
[----:B------:R-:W-:Y:S02]  /*1f4e0*/  LOP3.LUT R2, R2, 0x3f, RZ, 0xc0, !PT ;  /* 0x0000003f02027812 */ /* 0x000fe400078ec0ff */
[----:B------:R-:W-:-:S04]  /*1f4f0*/  SGXT.U32 R23, R23, 0x1 ;  /* 0x000000011717781a */ /* 0x000fc80000000000 */
[C-C-:B------:R-:W-:Y:S02]  /*1f500*/  LOP3.LUT R20, R7.reuse, 0x6, R23.reuse, 0xfe, !PT ;  /* 0x0000000607147812 */ /* 0x140fe400078efe17 */
[C-C-:B------:R-:W-:Y:S02]  /*1f510*/  LOP3.LUT R21, R7.reuse, 0x8, R23.reuse, 0xfe, !PT ;  /* 0x0000000807157812 */ /* 0x140fe400078efe17 */
[C-C-:B------:R-:W-:Y:S01]  /*1f520*/  LOP3.LUT R22, R7.reuse, 0xa, R23.reuse, 0xfe, !PT ;  /* 0x0000000a07167812 */ /* 0x140fe200078efe17 */
[----:B------:R0:W-:Y:S01]  /*1f530*/  STL [R1+0x34], R20 ;  /* 0x0000341401007387 */ /* 0x0001e20000100800 */
[C-C-:B------:R-:W-:Y:S02]  /*1f540*/  LOP3.LUT R28, R7.reuse, 0x2, R23.reuse, 0xfe, !PT ;  /* 0x00000002071c7812 */ /* 0x140fe400078efe17 */
[C-C-:B------:R-:W-:Y:S01]  /*1f550*/  LOP3.LUT R29, R7.reuse, 0x4, R23.reuse, 0xfe, !PT ;  /* 0x00000004071d7812 */ /* 0x140fe200078efe17 */
[----:B------:R1:W-:Y:S04]  /*1f560*/  STL [R1+0x38], R21 ;  /* 0x0000381501007387 */ /* 0x0003e80000100800 */
[----:B------:R2:W-:Y:S01]  /*1f570*/  STL [R1+0x3c], R22 ;  /* 0x00003c1601007387 */ /* 0x0005e20000100800 */
[----:B0-----:R-:W-:-:S02]  /*1f580*/  LOP3.LUT R20, R7, 0xc, R23, 0xfe, !PT ;  /* 0x0000000c07147812 */ /* 0x001fc400078efe17 */
[----:B-1----:R-:W-:-:S03]  /*1f590*/  LOP3.LUT R21, R7, 0xe, R23, 0xfe, !PT ;  /* 0x0000000e07157812 */ /* 0x002fc600078efe17 */
[----:B------:R0:W-:Y:S01]  /*1f5a0*/  STL [R1+0x40], R20 ;  /* 0x0000401401007387 */ /* 0x0001e20000100800 */
[----:B--2---:R-:W-:-:S03]  /*1f5b0*/  LOP3.LUT R22, R7, 0x10, R23, 0xfe, !PT ;  /* 0x0000001007167812 */ /* 0x004fc600078efe17 */
[----:B------:R1:W-:Y:S04]  /*1f5c0*/  STL [R1+0x44], R21 ;  /* 0x0000441501007387 */ /* 0x0003e80000100800 */
[----:B------:R2:W-:Y:S01]  /*1f5d0*/  STL [R1+0x48], R22 ;  /* 0x0000481601007387 */ /* 0x0005e20000100800 */
[C-C-:B0-----:R-:W-:Y:S02]  /*1f5e0*/  LOP3.LUT R20, R7.reuse, 0x12, R23.reuse, 0xfe, !PT ;  /* 0x0000001207147812 */ /* 0x141fe400078efe17 */
        /* <DEDUP_REMOVED lines=93> */
[----:B------:R1:W-:Y:S01]  /*1fbc0*/  STL [R1+0x10c], R21 ;  /* 0x00010c1501007387 */ /* 0x0003e20000100800 */
[C-C-:B0-----:R-:W-:Y:S02]  /*1fbd0*/  LOP3.LUT R20, R7.reuse, 0x70, R23.reuse, 0xfe, !PT ;  /* 0x0000007007147812 */ /* 0x141fe400078efe17 */
[----:B-1----:R-:W-:-:S03]  /*1fbe0*/  LOP3.LUT R21, R7, 0x74, R23, 0xfe, !PT ;  /* 0x0000007407157812 */ /* 0x002fc600078efe17 */
[----:B------:R0:W-:Y:S04]  /*1fbf0*/  STL [R1+0x110], R20 ;  /* 0x0001101401007387 */ /* 0x0001e80000100800 */
[----:B------:R1:W-:Y:S04]  /*1fc00*/  STL [R1+0x114], R22 ;  /* 0x0001141601007387 */ /* 0x0003e80000100800 */
[----:B------:R2:W-:Y:S01]  /*1fc10*/  STL [R1+0x118], R21 ;  /* 0x0001181501007387 */ /* 0x0005e20000100800 */
[----:B0-----:R-:W-:Y:S01]  /*1fc20*/  LEA R20, R2, UR4, 0x4 ;  /* 0x0000000402147c11 */ /* 0x001fe2000f8e20ff */
[----:B------:R-:W-:Y:S01]  /*1fc30*/  ULDC UR4, c[0x0][0x244] ;  /* 0x0000910000047ab9 */ /* 0x000fe20000000800 */
[----:B------:R-:W-:Y:S01]  /*1fc40*/  BAR.SYNC.DEFER_BLOCKING 0x0 ;  /* 0x0000000000007b1d */ /* 0x000fe20000010000 */
[----:B------:R-:W-:-:S02]  /*1fc50*/  LOP3.LUT R2, R7, 0x78, R23, 0xfe, !PT ;  /* 0x0000007807027812 */ /* 0x000fc400078efe17 */
[C-C-:B-1----:R-:W-:Y:S02]  /*1fc60*/  LOP3.LUT R22, R7.reuse, 0x76, R23.reuse, 0xfe, !PT ;  /* 0x0000007607167812 */ /* 0x142fe400078efe17 */
[----:B--2---:R-:W-:-:S03]  /*1fc70*/  LOP3.LUT R21, R7, 0x7a, R23, 0xfe, !PT ;  /* 0x0000007a07157812 */ /* 0x004fc600078efe17 */
[----:B------:R-:W-:Y:S04]  /*1fc80*/  STL [R1+0x11c], R22 ;  /* 0x00011c1601007387 */ /* 0x000fe80000100800 */
[----:B------:R-:W-:Y:S04]  /*1fc90*/  STL [R1+0x30], R20 ;  /* 0x0000301401007387 */ /* 0x000fe80000100800 */
[----:B------:R0:W-:Y:S04]  /*1fca0*/  STL [R1+0x120], R2 ;  /* 0x0001200201007387 */ /* 0x0001e80000100800 */
[----:B------:R-:W1:Y:S04]  /*1fcb0*/  LDS.128 R24, [R20] ;  /* 0x0000000014187984 */ /* 0x000e680000000c00 */
[----:B0-----:R-:W2:Y:S04]  /*1fcc0*/  LDL.LU R2, [R1+0x724] ;  /* 0x0007240001027983 */ /* 0x001ea80000300800 */
[----:B------:R-:W-:Y:S04]  /*1fcd0*/  STL [R1+0x124], R21 ;  /* 0x0001241501007387 */ /* 0x000fe80000100800 */
[----:B-1----:R0:W-:Y:S02]  /*1fce0*/  STL.64 [R1+0x810], R26 ;  /* 0x0008101a01007387 */ /* 0x0021e40000100a00 */
[----:B0-----:R-:W-:Y:S01]  /*1fcf0*/  IMAD.MOV.U32 R27, RZ, RZ, R20 ;  /* 0x000000ffff1b7224 */ /* 0x001fe200078e0014 */
[----:B------:R-:W-:-:S02]  /*1fd00*/  LOP3.LUT R20, R7, 0x7c, R23, 0xfe, !PT ;  /* 0x0000007c07147812 */ /* 0x000fc400078efe17 */
[----:B------:R-:W-:Y:S02]  /*1fd10*/  LOP3.LUT R26, R7, 0x7e, R23, 0xfe, !PT ;  /* 0x0000007e071a7812 */ /* 0x000fe400078efe17 */
[----:B------:R-:W3:Y:S04]  /*1fd20*/  LDL.LU R7, [R1+0x848] ;  /* 0x0008480001077983 */ /* 0x000ee80000300800 */
[----:B------:R-:W-:Y:S04]  /*1fd30*/  STL [R1+0x128], R20 ;  /* 0x0001281401007387 */ /* 0x000fe80000100800 */
[----:B------:R-:W0:Y:S01]  /*1fd40*/  LDS.128 R20, [R27+0x400] ;  /* 0x000400001b147984 */ /* 0x000e220000000c00 */
[----:B------:R-:W-:Y:S06]  /*1fd50*/  BAR.SYNC.DEFER_BLOCKING 0x0 ;  /* 0x0000000000007b1d */ /* 0x000fec0000010000 */
[----:B------:R-:W-:Y:S04]  /*1fd60*/  STSM.16.M88.4 [R3], R16 ;  /* 0x0000001003007844 */ /* 0x000fe80000000200 */
[----:B------:R-:W-:Y:S01]  /*1fd70*/  STSM.16.M88.4 [R3+0x100], R12 ;  /* 0x0001000c03007844 */ /* 0x000fe20000000200 */
[----:B------:R-:W-:Y:S06]  /*1fd80*/  BAR.SYNC.DEFER_BLOCKING 0x0 ;  /* 0x0000000000007b1d */ /* 0x000fec0000010000 */
[----:B0-----:R-:W-:Y:S04]  /*1fd90*/  STL [R1+0x820], R22 ;  /* 0x0008201601007387 */ /* 0x001fe80000100800 */
[----:B------:R-:W-:Y:S04]  /*1fda0*/  STL [R1+0xec], R26 ;  /* 0x0000ec1a01007387 */ /* 0x000fe80000100800 */
[----:B------:R-:W-:Y:S04]  /*1fdb0*/  STL.64 [R1+0x808], R20 ;  /* 0x0008081401007387 */ /* 0x000fe80000100a00 */
[----:B------:R0:W-:Y:S04]  /*1fdc0*/  STL [R1+0x7f8], R23 ;  /* 0x0007f81701007387 */ /* 0x0001e80000100800 */
[----:B------:R-:W1:Y:S04]  /*1fdd0*/  LDS.128 R16, [R27] ;  /* 0x000000001b107984 */ /* 0x000e680000000c00 */
[----:B------:R-:W4:Y:S01]  /*1fde0*/  LDS.128 R12, [R27+0x400] ;  /* 0x000400001b0c7984 */ /* 0x000f220000000c00 */
[----:B0-----:R-:W0:Y:S08]  /*1fdf0*/  LDC R23, c[0x0][0x248] ;  /* 0x00009200ff177b82 */ /* 0x001e300000000800 */
[----:B------:R-:W-:Y:S06]  /*1fe00*/  BAR.SYNC.DEFER_BLOCKING 0x0 ;  /* 0x0000000000007b1d */ /* 0x000fec0000010000 */
[----:B------:R0:W-:Y:S04]  /*1fe10*/  STSM.16.M88.4 [R3], R8 ;  /* 0x0000000803007844 */ /* 0x0001e80000000200 */
[----:B-1----:R-:W-:Y:S04]  /*1fe20*/  STL [R1+0x7f0], R16 ;  /* 0x0007f01001007387 */ /* 0x002fe80000100800 */
[----:B------:R-:W-:Y:S04]  /*1fe30*/  STL [R1+0x7ec], R17 ;  /* 0x0007ec1101007387 */ /* 0x000fe80000100800 */
[----:B------:R-:W-:Y:S01]  /*1fe40*/  STL.64 [R1+0x818], R16 ;  /* 0x0008181001007387 */ /* 0x000fe20000100a00 */
[----:B0-----:R-:W-:-:S02]  /*1fe50*/  IMAD R8, R0, R23, RZ ;  /* 0x0000001700087224 */ /* 0x001fc400078e02ff */
[----:B------:R-:W-:Y:S01]  /*1fe60*/  IMAD.MOV.U32 R11, RZ, RZ, R27 ;  /* 0x000000ffff0b7224 */ /* 0x000fe200078e001b */
[----:B------:R-:W-:Y:S04]  /*1fe70*/  STL [R1+0x7e8], R18 ;  /* 0x0007e81201007387 */ /* 0x000fe80000100800 */
[----:B------:R-:W-:Y:S04]  /*1fe80*/  STL [R1+0x7e4], R19 ;  /* 0x0007e41301007387 */ /* 0x000fe80000100800 */
[----:B----4-:R0:W-:Y:S04]  /*1fe90*/  STL.64 [R1+0x800], R12 ;  /* 0x0008000c01007387 */ /* 0x0101e80000100a00 */
[----:B------:R-:W-:Y:S04]  /*1fea0*/  STL [R1+0x7f4], R15 ;  /* 0x0007f40f01007387 */ /* 0x000fe80000100800 */
[----:B0-----:R-:W4:Y:S04]  /*1feb0*/  LDL.LU R12, [R1+0x34] ;  /* 0x00003400010c7983 */ /* 0x001f280000300800 */
[----:B------:R-:W5:Y:S04]  /*1fec0*/  LDL.LU R20, [R1+0x38] ;  /* 0x0000380001147983 */ /* 0x000f680000300800 */
[----:B------:R-:W5:Y:S04]  /*1fed0*/  LDL.LU R21, [R1+0x3c] ;  /* 0x00003c0001157983 */ /* 0x000f680000300800 */
[----:B------:R-:W4:Y:S04]  /*1fee0*/  LDL.LU R13, [R1+0x40] ;  /* 0x00004000010d7983 */ /* 0x000f280000300800 */
[----:B------:R-:W-:Y:S01]  /*1fef0*/  STL.64 [R1+0x830], R14 ;  /* 0x0008300e01007387 */ /* 0x000fe20000100a00 */
[C---:B--2---:R-:W-:Y:S01]  /*1ff00*/  ISETP.GE.AND P0, PT, R2.reuse, UR6, PT ;  /* 0x0000000602007c0c */ /* 0x044fe2000bf06270 */
[----:B------:R-:W-:Y:S01]  /*1ff10*/  IMAD R2, R2, UR4, RZ ;  /* 0x0000000402027c24 */ /* 0x000fe2000f8e02ff */
[----:B------:R-:W-:Y:S01]  /*1ff20*/  ULDC.64 UR4, c[0x0][0x220] ;  /* 0x0000880000047ab9 */ /* 0x000fe20000000a00 */
[----:B----4-:R0:W-:Y:S04]  /*1ff30*/  STL.64 [R1+0x828], R12 ;  /* 0x0008280c01007387 */ /* 0x0101e80000100a00 */
[----:B0-----:R-:W2:Y:S04]  /*1ff40*/  LDL.LU R12, [R1+0x10] ;  /* 0x00001000010c7983 */ /* 0x001ea80000300800 */
[----:B------:R-:W2:Y:S04]  /*1ff50*/  LDL.LU R13, [R1+0x14] ;  /* 0x00001400010d7983 */ /* 0x000ea80000300800 */
[----:B------:R-:W4:Y:S04]  /*1ff60*/  LDL.LU R14, [R1+0x18] ;  /* 0x00001800010e7983 */ /* 0x000f280000300800 */
[----:B------:R-:W4:Y:S04]  /*1ff70*/  LDL.LU R15, [R1+0x1c] ;  /* 0x00001c00010f7983 */ /* 0x000f280000300800 */
[----:B---3--:R-:W-:Y:S01]  /*1ff80*/  STSM.16.M88.4 [R3+0x100], R4 ;  /* 0x0001000403007844 */ /* 0x008fe20000000200 */
[----:B------:R-:W-:Y:S01]  /*1ff90*/  BAR.SYNC.DEFER_BLOCKING 0x0 ;  /* 0x0000000000007b1d */ /* 0x000fe20000010000 */
[----:B------:R-:W-:-:S02]  /*1ffa0*/  ISETP.LT.AND P3, PT, R0, UR7, !P0 ;  /* 0x0000000700007c0c */ /* 0x000fc4000c761270 */
[----:B------:R-:W-:-:S04]  /*1ffb0*/  LEA R0, P4, R2, UR4, 0x1 ;  /* 0x0000000402007c11 */ /* 0x000fc8000f8808ff */
[----:B------:R-:W-:Y:S02]  /*1ffc0*/  LEA.HI.X.SX32 R2, R2, UR5, 0x1, P4 ;  /* 0x0000000502027c11 */ /* 0x000fe4000a0f0eff */
[----:B------:R-:W-:-:S04]  /*1ffd0*/  LEA R16, P4, R8, R0, 0x1 ;  /* 0x0000000008107211 */ /* 0x000fc800078808ff */
[----:B------:R-:W-:Y:S01]  /*1ffe0*/  LEA.HI.X.SX32 R17, R8, R2, 0x1, P4 ;  /* 0x0000000208117211 */ /* 0x000fe200020f0eff */
[----:B------:R-:W0:Y:S04]  /*1fff0*/  LDS.128 R4, [R11] ;  /* 0x000000000b047984 */ /* 0x000e280000000c00 */
[----:B------:R-:W1:Y:S01]  /*20000*/  LDS.128 R8, [R11+0x400] ;  /* 0x000400000b087984 */ /* 0x000e620000000c00 */
[----:B------:R-:W-:Y:S06]  /*20010*/  BAR.SYNC.DEFER_BLOCKING 0x0 ;  /* 0x0000000000007b1d */ /* 0x000fec0000010000 */
[----:B----4-:R-:W-:Y:S04]  /*20020*/  STL.64 [R1+0x840], R14 ;  /* 0x0008400e01007387 */ /* 0x010fe80000100a00 */
[----:B--2---:R2:W-:Y:S04]  /*20030*/  STL.64 [R1+0x838], R12 ;  /* 0x0008380c01007387 */ /* 0x0045e80000100a00 */
[----:B--2---:R-:W2:Y:S04]  /*20040*/  LDL.LU R12, [R1] ;  /* 0x00000000010c7983 */ /* 0x004ea80000300800 */
[----:B------:R-:W2:Y:S04]  /*20050*/  LDL.LU R13, [R1+0x4] ;  /* 0x00000400010d7983 */ /* 0x000ea80000300800 */
[----:B------:R-:W2:Y:S04]  /*20060*/  LDL.LU R14, [R1+0x8] ;  /* 0x00000800010e7983 */ /* 0x000ea80000300800 */
[----:B------:R-:W2:Y:S04]  /*20070*/  LDL.LU R15, [R1+0xc] ;  /* 0x00000c00010f7983 */ /* 0x000ea80000300800 */
[----:B--2---:R2:W-:Y:S04]  /*20080*/  STSM.16.M88.4 [R3], R12 ;  /* 0x0000000c03007844 */ /* 0x0045e80000000200 */
[----:B--2---:R-:W2:Y:S04]  /*20090*/  LDL.LU.64 R14, [R1+0x840] ;  /* 0x00084000010e7983 */ /* 0x004ea80000300a00 */
[----:B------:R-:W2:Y:S01]  /*200a0*/  LDL.LU.64 R12, [R1+0x838] ;  /* 0x00083800010c7983 */ /* 0x000ea20000300a00 */
[C---:B------:R-:W-:Y:S01]  /*200b0*/  IMAD R22, R28.reuse, R23, RZ ;  /* 0x000000171c167224 */ /* 0x040fe200078e02ff */
[----:B------:R-:W-:-:S04]  /*200c0*/  ISETP.LT.AND P2, PT, R28, UR7, !P0 ;  /* 0x000000071c007c0c */ /* 0x000fc8000c741270 */
[----:B------:R-:W-:-:S04]  /*200d0*/  LEA R26, P5, R22, R0, 0x1 ;  /* 0x00000000161a7211 */ /* 0x000fc800078a08ff */
[----:B------:R-:W-:Y:S01]  /*200e0*/  LEA.HI.X.SX32 R27, R22, R2, 0x1, P5 ;  /* 0x00000002161b7211 */ /* 0x000fe200028f0eff */
[----:B--2---:R2:W-:Y:S01]  /*200f0*/  STSM.16.M88.4 [R3+0x100], R12 ;  /* 0x0001000c03007844 */ /* 0x0045e20000000200 */
[----:B------:R-:W-:Y:S06]  /*20100*/  BAR.SYNC.DEFER_BLOCKING 0x0 ;  /* 0x0000000000007b1d */ /* 0x000fec0000010000 */
[----:B--2---:R-:W2:Y:S04]  /*20110*/  LDL.LU.64 R14, [R1+0x830] ;  /* 0x00083000010e7983 */ /* 0x004ea80000300a00 */
[----:B------:R-:W3:Y:S04]  /*20120*/  LDL.LU.64 R12, [R1+0x828] ;  /* 0x00082800010c7983 */ /* 0x000ee80000300a00 */
[----:B------:R-:W4:Y:S04]  /*20130*/  LDL.LU R22, [R1+0x820] ;  /* 0x0008200001167983 */ /* 0x000f280000300800 */
[----:B------:R5:W-:Y:S04]  /*20140*/  @P3 STG.E.U16 desc[UR8][R16.64], R24 ;  /* 0x0000001810003986 */ /* 0x000be8000c101508 */
[----:B------:R0:W-:Y:S04]  /*20150*/  @P2 STG.E.U16 desc[UR8][R26.64], R25 ;  /* 0x000000191a002986 */ /* 0x0001e8000c101508 */
[----:B-----5:R-:W5:Y:S04]  /*20160*/  LDL.LU.64 R16, [R1+0x818] ;  /* 0x0008180001107983 */ /* 0x020f680000300a00 */
[----:B0-----:R-:W4:Y:S01]  /*20170*/  LDL.LU.64 R26, [R1+0x810] ;  /* 0x00081000011a7983 */ /* 0x001f220000300a00 */
[C---:B------:R-:W-:Y:S01]  /*20180*/  ISETP.LT.AND P1, PT, R29.reuse, UR7, !P0 ;  /* 0x000000071d007c0c */ /* 0x040fe2000c721270 */
[----:B------:R-:W-:-:S05]  /*20190*/  IMAD R29, R29, R23, RZ ;  /* 0x000000171d1d7224 */ /* 0x000fca00078e02ff */
[C---:B------:R-:W-:Y:S02]  /*201a0*/  LEA R28, P6, R29.reuse, R0, 0x1 ;  /* 0x000000001d1c7211 */ /* 0x040fe400078c08ff */
[----:B------:R-:W-:Y:S02]  /*201b0*/  ISETP.LT.AND P4, PT, R20, UR7, !P0 ;  /* 0x0000000714007c0c */ /* 0x000fe4000c781270 */
[----:B------:R-:W-:Y:S02]  /*201c0*/  LEA.HI.X.SX32 R29, R29, R2, 0x1, P6 ;  /* 0x000000021d1d7211 */ /* 0x000fe400030f0eff */
[----:B------:R-:W-:Y:S02]  /*201d0*/  ISETP.LT.AND P3, PT, R21, UR7, !P0 ;  /* 0x0000000715007c0c */ /* 0x000fe4000c761270 */
[----:B--2---:R-:W-:Y:S01]  /*201e0*/  PRMT R15, R24, 0x7632, R15 ;  /* 0x00007632180f7816 */ /* 0x004fe2000000000f */
[CC--:B---3--:R-:W-:Y:S01]  /*201f0*/  IMAD R3, R12.reuse, R23.reuse, RZ ;  /* 0x000000170c037224 */ /* 0x0c8fe200078e02ff */
[----:B------:R-:W-:Y:S01]  /*20200*/  ISETP.LT.AND P2, PT, R12, UR7, !P0 ;  /* 0x000000070c007c0c */ /* 0x000fe2000c741270 */
[----:B------:R-:W-:-:S03]  /*20210*/  IMAD R24, R20, R23, RZ ;  /* 0x0000001714187224 */ /* 0x000fc600078e02ff */
[----:B------:R-:W-:Y:S01]  /*20220*/  LEA R20, P6, R3, R0, 0x1 ;  /* 0x0000000003147211 */ /* 0x000fe200078c08ff */
[----:B----4-:R0:W-:Y:S01]  /*20230*/  @P1 STG.E.U16 desc[UR8][R28.64], R26 ;  /* 0x0000001a1c001986 */ /* 0x0101e2000c101508 */
[----:B-----5:R-:W-:Y:S02]  /*20240*/  PRMT R17, R26, 0x7632, R17 ;  /* 0x000076321a117816 */ /* 0x020fe40000000011 */
[----:B------:R-:W-:Y:S01]  /*20250*/  PRMT R18, R27, 0x7632, R18 ;  /* 0x000076321b127816 */ /* 0x000fe20000000012 */
[----:B0-----:R-:W-:Y:S01]  /*20260*/  IMAD R29, R21, R23, RZ ;  /* 0x00000017151d7224 */ /* 0x001fe200078e02ff */
[----:B------:R-:W-:Y:S02]  /*20270*/  LEA.HI.X.SX32 R21, R3, R2, 0x1, P6 ;  /* 0x0000000203157211 */ /* 0x000fe400030f0eff */
[----:B------:R-:W2:Y:S04]  /*20280*/  LDL.LU R3, [R1+0x48] ;  /* 0x0000480001037983 */ /* 0x000ea80000300800 */
[----:B------:R-:W3:Y:S04]  /*20290*/  LDL.LU R26, [R1+0x4c] ;  /* 0x00004c00011a7983 */ /* 0x000ee80000300800 */
[----:B------:R0:W-:Y:S04]  /*202a0*/  @P2 STG.E.U16 desc[UR8][R20.64], R27 ;  /* 0x0000001b14002986 */ /* 0x0001e8000c101508 */
[----:B0-----:R-:W4:Y:S04]  /*202b0*/  LDL.LU.64 R20, [R1+0x808] ;  /* 0x0008080001147983 */ /* 0x001f280000300a00 */
[----:B------:R-:W5:Y:S01]  /*202c0*/  LDL.LU R27, [R1+0x44] ;  /* 0x00004400011b7983 */ /* 0x000f620000300800 */
[----:B------:R-:W-:-:S02]  /*202d0*/  LEA R12, P5, R24, R0, 0x1 ;  /* 0x00000000180c7211 */ /* 0x000fc400078a08ff */
[----:B------:R-:W-:Y:S02]  /*202e0*/  LEA R28, P6, R29, R0, 0x1 ;  /* 0x000000001d1c7211 */ /* 0x000fe400078c08ff */
[----:B------:R-:W-:Y:S01]  /*202f0*/  PRMT R16, R25, 0x7632, R16 ;  /* 0x0000763219107816 */ /* 0x000fe20000000010 */
[C---:B------:R-:W-:Y:S01]  /*20300*/  IMAD R25, R13.reuse, R23, RZ ;  /* 0x000000170d197224 */ /* 0x040fe200078e02ff */
[----:B------:R-:W-:Y:S02]  /*20310*/  ISETP.LT.AND P1, PT, R13, UR7, !P0 ;  /* 0x000000070d007c0c */ /* 0x000fe4000c721270 */
[-C--:B------:R-:W-:Y:S02]  /*20320*/  LEA.HI.X.SX32 R13, R24, R2.reuse, 0x1, P5 ;  /* 0x00000002180d7211 */ /* 0x080fe400028f0eff */
[----:B------:R-:W-:Y:S02]  /*20330*/  LEA.HI.X.SX32 R29, R29, R2, 0x1, P6 ;  /* 0x000000021d1d7211 */ /* 0x000fe400030f0eff */
[----:B------:R-:W-:-:S04]  /*20340*/  LEA R24, P5, R25, R0, 0x1 ;  /* 0x0000000019187211 */ /* 0x000fc800078a08ff */
[----:B------:R-:W-:Y:S01]  /*20350*/  LEA.HI.X.SX32 R25, R25, R2, 0x1, P5 ;  /* 0x0000000219197211 */ /* 0x000fe200028f0eff */
[----:B----4-:R0:W-:Y:S04]  /*20360*/  @P4 STG.E.U16 desc[UR8][R12.64], R20 ;  /* 0x000000140c004986 */ /* 0x0101e8000c101508 */
[----:B------:R4:W-:Y:S01]  /*20370*/  @P3 STG.E.U16 desc[UR8][R28.64], R21 ;  /* 0x000000151c003986 */ /* 0x0009e2000c101508 */
[C---:B-----5:R-:W-:Y:S01]  /*20380*/  ISETP.LT.AND P3, PT, R27.reuse, UR7, !P0 ;  /* 0x000000071b007c0c */ /* 0x060fe2000c761270 */
[----:B------:R-:W-:Y:S02]  /*20390*/  IMAD R27, R27, R23, RZ ;  /* 0x000000171b1b7224 */ /* 0x000fe400078e02ff */
[----:B0-----:R-:W5:Y:S04]  /*203a0*/  LDL.LU.64 R12, [R1+0x800] ;  /* 0x00080000010c7983 */ /* 0x001f680000300a00 */
[----:B------:R-:W5:Y:S04]  /*203b0*/  LDL.LU R23, [R1+0x7f8] ;  /* 0x0007f80001177983 */ /* 0x000f680000300800 */
[----:B------:R0:W-:Y:S01]  /*203c0*/  @P1 STG.E.U16 desc[UR8][R24.64], R22 ;  /* 0x0000001618001986 */ /* 0x0001e2000c101508 */
[----:B----4-:R-:W-:-:S02]  /*203d0*/  PRMT R29, R20, 0x7632, R29 ;  /* 0x00007632141d7816 */ /* 0x010fc4000000001d */
[----:B------:R-:W4:Y:S08]  /*203e0*/  LDC R20, c[0x0][0x248] ;  /* 0x00009200ff147b82 */ /* 0x000f300000000800 */
[----:B0-----:R-:W0:Y:S01]  /*203f0*/  LDC R25, c[0x0][0x248] ;  /* 0x00009200ff197b82 */ /* 0x001e220000000800 */
[----:B--2---:R-:W-:Y:S02]  /*20400*/  ISETP.LT.AND P1, PT, R3, UR7, !P0 ;  /* 0x0000000703007c0c */ /* 0x004fe4000c721270 */
[----:B------:R-:W-:-:S02]  /*20410*/  LEA R24, P4, R27, R0, 0x1 ;  /* 0x000000001b187211 */ /* 0x000fc400078808ff */
[C---:B---3--:R-:W-:Y:S01]  /*20420*/  ISETP.LT.AND P2, PT, R26.reuse, UR7, !P0 ;  /* 0x000000071a007c0c */ /* 0x048fe2000c741270 */
[----:B----4-:R-:W-:Y:S02]  /*20430*/  IMAD R26, R26, R20, RZ ;  /* 0x000000141a1a7224 */ /* 0x010fe400078e02ff */
[----:B0-----:R-:W-:Y:S01]  /*20440*/  IMAD R3, R3, R25, RZ ;  /* 0x0000001903037224 */ /* 0x001fe200078e02ff */
[----:B------:R-:W-:-:S04]  /*20450*/  LEA.HI.X.SX32 R25, R27, R2, 0x1, P4 ;  /* 0x000000021b197211 */ /* 0x000fc800020f0eff */
[----:B------:R-:W-:Y:S02]  /*20460*/  LEA R20, P5, R3, R0, 0x1 ;  /* 0x0000000003147211 */ /* 0x000fe400078a08ff */
[----:B------:R-:W-:Y:S02]  /*20470*/  PRMT R27, R21, 0x7632, R27 ;  /* 0x00007632151b7816 */ /* 0x000fe4000000001b */
[----:B------:R-:W-:Y:S02]  /*20480*/  LEA.HI.X.SX32 R21, R3, R2, 0x1, P5 ;  /* 0x0000000203157211 */ /* 0x000fe400028f0eff */
[----:B------:R-:W2:Y:S01]  /*20490*/  LDL.LU R3, [R1+0x50] ;  /* 0x0000500001037983 */ /* 0x000ea20000300800 */
[----:B------:R-:W-:Y:S02]  /*204a0*/  PRMT R28, R22, 0x7632, R28 ;  /* 0x00007632161c7816 */ /* 0x000fe4000000001c */
[C---:B------:R-:W-:Y:S02]  /*204b0*/  LEA R22, P4, R26.reuse, R0, 0x1 ;  /* 0x000000001a167211 */ /* 0x040fe400078808ff */
[----:B-----5:R-:W-:Y:S01]  /*204c0*/  PRMT R19, R23, 0x7632, R19 ;  /* 0x0000763217137816 */ /* 0x020fe20000000013 */
[----:B------:R0:W-:Y:S04]  /*204d0*/  @P3 STG.E.U16 desc[UR8][R24.64], R23 ;  /* 0x0000001718003986 */ /* 0x0001e8000c101508 */
[----:B------:R3:W-:Y:S01]  /*204e0*/  @P1 STG.E.U16 desc[UR8][R20.64], R15 ;  /* 0x0000000f14001986 */ /* 0x0007e2000c101508 */
[----:B0-----:R-:W-:Y:S01]  /*204f0*/  LEA.HI.X.SX32 R23, R26, R2, 0x1, P4 ;  /* 0x000000021a177211 */ /* 0x001fe200020f0eff */
[----:B------:R-:W0:Y:S02]  /*20500*/  LDC R25, c[0x0][0x248] ;  /* 0x00009200ff197b82 */ /* 0x000e240000000800 */
[----:B------:R-:W4:Y:S04]  /*20510*/  LDL.LU R26, [R1+0x60] ;  /* 0x00006000011a7983 */ /* 0x000f280000300800 */
[----:B---3--:R-:W3:Y:S04]  /*20520*/  LDL.LU R15, [R1+0x7f4] ;  /* 0x0007f400010f7983 */ /* 0x008ee80000300800 */
[----:B------:R-:W5:Y:S04]  /*20530*/  LDL.LU R21, [R1+0x54] ;  /* 0x0000540001157983 */ /* 0x000f680000300800 */
[----:B------:R-:W4:Y:S04]  /*20540*/  LDL.LU R20, [R1+0x5c] ;  /* 0x00005c0001147983 */ /* 0x000f280000300800 */
[----:B------:R1:W-:Y:S04]  /*20550*/  @P2 STG.E.U16 desc[UR8][R22.64], R16 ;  /* 0x0000001016002986 */ /* 0x0003e8000c101508 */
[----:B-1----:R-:W3:Y:S01]  /*20560*/  LDL.LU R16, [R1+0x7f0] ;  /* 0x0007f00001107983 */ /* 0x002ee20000300800 */
[----:B------:R-:W1:Y:S03]  /*20570*/  LDC R22, c[0x0][0x248] ;  /* 0x00009200ff167b82 */ /* 0x000e660000000800 */
[----:B------:R-:W3:Y:S01]  /*20580*/  LDL.LU R23, [R1+0x58] ;  /* 0x0000580001177983 */ /* 0x000ee20000300800 */
[C---:B--2---:R-:W-:Y:S01]  /*20590*/  ISETP.LT.AND P4, PT, R3.reuse, UR7, !P0 ;  /* 0x0000000703007c0c */ /* 0x044fe2000c781270 */
[----:B0-----:R-:W-:-:S05]  /*205a0*/  IMAD R3, R3, R25, RZ ;  /* 0x0000001903037224 */ /* 0x001fca00078e02ff */
[----:B------:R-:W-:-:S04]  /*205b0*/  LEA R24, P2, R3, R0, 0x1 ;  /* 0x0000000003187211 */ /* 0x000fc800078408ff */
[----:B------:R-:W-:-:S05]  /*205c0*/  LEA.HI.X.SX32 R25, R3, R2, 0x1, P2 ;  /* 0x0000000203197211 */ /* 0x000fca00010f0eff */
[----:B------:R0:W-:Y:S02]  /*205d0*/  @P4 STG.E.U16 desc[UR8][R24.64], R17 ;  /* 0x0000001118004986 */ /* 0x0001e4000c101508 */
[----:B0-----:R-:W0:Y:S02]  /*205e0*/  LDC R25, c[0x0][0x248] ;  /* 0x00009200ff197b82 */ /* 0x001e240000000800 */
[----:B------:R-:W2:Y:S01]  /*205f0*/  LDL.LU R17, [R1+0x7ec] ;  /* 0x0007ec0001117983 */ /* 0x000ea20000300800 */
[C---:B-----5:R-:W-:Y:S01]  /*20600*/  ISETP.LT.AND P3, PT, R21.reuse, UR7, !P0 ;  /* 0x0000000715007c0c */ /* 0x060fe2000c761270 */
[-C--:B-1----:R-:W-:Y:S01]  /*20610*/  IMAD R21, R21, R22.reuse, RZ ;  /* 0x0000001615157224 */ /* 0x082fe200078e02ff */
[C---:B----4-:R-:W-:Y:S01]  /*20620*/  ISETP.LT.AND P2, PT, R20.reuse, UR7, !P0 ;  /* 0x0000000714007c0c */ /* 0x050fe2000c741270 */
[----:B------:R-:W-:-:S03]  /*20630*/  IMAD R3, R20, R22, RZ ;  /* 0x0000001614037224 */ /* 0x000fc600078e02ff */
[-C--:B------:R-:W-:Y:S02]  /*20640*/  LEA R20, P6, R21, R0.reuse, 0x1 ;  /* 0x0000000015147211 */ /* 0x080fe400078c08ff */
[----:B------:R-:W-:Y:S02]  /*20650*/  LEA R24, P4, R3, R0, 0x1 ;  /* 0x0000000003187211 */ /* 0x000fe400078808ff */
[----:B------:R-:W-:Y:S02]  /*20660*/  LEA.HI.X.SX32 R21, R21, R2, 0x1, P6 ;  /* 0x0000000215157211 */ /* 0x000fe400030f0eff */
[C---:B---3--:R-:W-:Y:S01]  /*20670*/  ISETP.LT.AND P1, PT, R23.reuse, UR7, !P0 ;  /* 0x0000000717007c0c */ /* 0x048fe2000c721270 */
[----:B------:R-:W-:-:S05]  /*20680*/  IMAD R23, R23, R22, RZ ;  /* 0x0000001617177224 */ /* 0x000fca00078e02ff */
[C---:B------:R-:W-:Y:S02]  /*20690*/  LEA R22, P5, R23.reuse, R0, 0x1 ;  /* 0x0000000017167211 */ /* 0x040fe400078a08ff */
[C---:B------:R-:W-:Y:S02]  /*206a0*/  ISETP.LT.AND P6, PT, R26.reuse, UR7, !P0 ;  /* 0x000000071a007c0c */ /* 0x040fe4000c7c1270 */
[-C--:B------:R-:W-:Y:S01]  /*206b0*/  LEA.HI.X.SX32 R23, R23, R2.reuse, 0x1, P5 ;  /* 0x0000000217177211 */ /* 0x080fe200028f0eff */
[----:B0-----:R-:W-:Y:S01]  /*206c0*/  IMAD R26, R26, R25, RZ ;  /* 0x000000191a1a7224 */ /* 0x001fe200078e02ff */
[----:B------:R-:W-:Y:S01]  /*206d0*/  LEA.HI.X.SX32 R25, R3, R2, 0x1, P4 ;  /* 0x0000000203197211 */ /* 0x000fe200020f0eff */
[----:B------:R0:W-:Y:S04]  /*206e0*/  @P3 STG.E.U16 desc[UR8][R20.64], R18 ;  /* 0x0000001214003986 */ /* 0x0001e8000c101508 */
[----:B------:R-:W3:Y:S04]  /*206f0*/  LDL.LU R3, [R1+0x68] ;  /* 0x0000680001037983 */ /* 0x000ee80000300800 */
[----:B------:R1:W-:Y:S04]  /*20700*/  @P1 STG.E.U16 desc[UR8][R22.64], R29 ;  /* 0x0000001d16001986 */ /* 0x0003e8000c101508 */
[----:B0-----:R-:W4:Y:S04]  /*20710*/  LDL.LU R18, [R1+0x7e8] ;  /* 0x0007e80001127983 */ /* 0x001f280000300800 */
[----:B-1----:R-:W5:Y:S04]  /*20720*/  LDL.LU R23, [R1+0x64] ;  /* 0x0000640001177983 */ /* 0x002f680000300800 */
[----:B------:R-:W2:Y:S04]  /*20730*/  LDL.LU R22, [R1+0x6c] ;  /* 0x00006c0001167983 */ /* 0x000ea80000300800 */
[----:B------:R-:W3:Y:S01]  /*20740*/  LDL.LU R29, [R1+0x70] ;  /* 0x00007000011d7983 */ /* 0x000ee20000300800 */
[----:B------:R-:W-:-:S04]  /*20750*/  LEA R20, P3, R26, R0, 0x1 ;  /* 0x000000001a147211 */ /* 0x000fc800078608ff */
[----:B------:R-:W-:Y:S01]  /*20760*/  LEA.HI.X.SX32 R21, R26, R2, 0x1, P3 ;  /* 0x000000021a157211 */ /* 0x000fe200018f0eff */
[----:B------:R0:W-:Y:S04]  /*20770*/  @P2 STG.E.U16 desc[UR8][R24.64], R27 ;  /* 0x0000001b18002986 */ /* 0x0001e8000c101508 */
[----:B------:R1:W-:Y:S04]  /*20780*/  @P6 STG.E.U16 desc[UR8][R20.64], R28 ;  /* 0x0000001c14006986 */ /* 0x0003e8000c101508 */
[----:B0-----:R-:W4:Y:S01]  /*20790*/  LDL.LU R27, [R1+0xac] ;  /* 0x0000ac00011b7983 */ /* 0x001f220000300800 */
[----:B------:R-:W0:Y:S03]  /*207a0*/  LDC R24, c[0x0][0x248] ;  /* 0x00009200ff187b82 */ /* 0x000e260000000800 */
[----:B-1----:R-:W4:Y:S01]  /*207b0*/  LDL.LU R28, [R1+0x74] ;  /* 0x00007400011c7983 */ /* 0x002f220000300800 */
[C---:B-----5:R-:W-:Y:S01]  /*207c0*/  ISETP.LT.AND P4, PT, R23.reuse, UR7, !P0 ;  /* 0x0000000717007c0c */ /* 0x060fe2000c781270 */
[----:B0-----:R-:W-:-:S05]  /*207d0*/  IMAD R23, R23, R24, RZ ;  /* 0x0000001817177224 */ /* 0x001fca00078e02ff */
[----:B------:R-:W-:Y:S01]  /*207e0*/  LEA R20, P3, R23, R0, 0x1 ;  /* 0x0000000017147211 */ /* 0x000fe200078608ff */
[----:B---3--:R-:W-:-:S03]  /*207f0*/  IMAD R26, R29, R24, RZ ;  /* 0x000000181d1a7224 */ /* 0x008fc600078e02ff */
[----:B------:R-:W-:-:S05]  /*20800*/  LEA.HI.X.SX32 R21, R23, R2, 0x1, P3 ;  /* 0x0000000217157211 */ /* 0x000fca00018f0eff */
[----:B------:R0:W-:Y:S02]  /*20810*/  @P4 STG.E.U16 desc[UR8][R20.64], R19 ;  /* 0x0000001314004986 */ /* 0x0001e4000c101508 */
[----:B0-----:R-:W-:Y:S02]  /*20820*/  LEA R20, P4, R26, R0, 0x1 ;  /* 0x000000001a147211 */ /* 0x001fe400078808ff */
[C---:B------:R-:W-:Y:S01]  /*20830*/  ISETP.LT.AND P1, PT, R3.reuse, UR7, !P0 ;  /* 0x0000000703007c0c */ /* 0x040fe2000c721270 */
[----:B--2---:R-:W-:Y:S01]  /*20840*/  IMAD R25, R22, R24, RZ ;  /* 0x0000001816197224 */ /* 0x004fe200078e02ff */
[----:B------:R-:W-:Y:S01]  /*20850*/  LEA.HI.X.SX32 R21, R26, R2, 0x1, P4 ;  /* 0x000000021a157211 */ /* 0x000fe200020f0eff */
[----:B------:R-:W2:Y:S01]  /*20860*/  LDL.LU R19, [R1+0x7e4] ;  /* 0x0007e40001137983 */ /* 0x000ea20000300800 */
[----:B------:R-:W0:Y:S01]  /*20870*/  LDC R26, c[0x0][0x248] ;  /* 0x00009200ff1a7b82 */ /* 0x000e220000000800 */
[----:B------:R-:W-:Y:S01]  /*20880*/  IMAD R3, R3, R24, RZ ;  /* 0x0000001803037224 */ /* 0x000fe200078e02ff */
[----:B------:R-:W-:-:S04]  /*20890*/  ISETP.LT.AND P2, PT, R22, UR7, !P0 ;  /* 0x0000000716007c0c */ /* 0x000fc8000c741270 */
[-C--:B------:R-:W-:Y:S02]  /*208a0*/  LEA R22, P5, R3, R0.reuse, 0x1 ;  /* 0x0000000003167211 */ /* 0x080fe400078a08ff */
[----:B------:R-:W-:Y:S02]  /*208b0*/  LEA R24, P6, R25, R0, 0x1 ;  /* 0x0000000019187211 */ /* 0x000fe400078c08ff */
[-C--:B------:R-:W-:Y:S02]  /*208c0*/  LEA.HI.X.SX32 R23, R3, R2.reuse, 0x1, P5 ;  /* 0x0000000203177211 */ /* 0x080fe400028f0eff */
[----:B------:R-:W-:Y:S02]  /*208d0*/  LEA.HI.X.SX32 R25, R25, R2, 0x1, P6 ;  /* 0x0000000219197211 */ /* 0x000fe400030f0eff */
[----:B------:R-:W-:Y:S01]  /*208e0*/  ISETP.LT.AND P3, PT, R29, UR7, !P0 ;  /* 0x000000071d007c0c */ /* 0x000fe2000c761270 */
[----:B------:R1:W-:Y:S01]  /*208f0*/  @P1 STG.E.U16 desc[UR8][R22.64], R16 ;  /* 0x0000001016001986 */ /* 0x0003e2000c101508 */
[----:B----4-:R-:W-:-:S03]  /*20900*/  ISETP.LT.AND P1, PT, R28, UR7, !P0 ;  /* 0x000000071c007c0c */ /* 0x010fc6000c721270 */
[----:B------:R-:W3:Y:S04]  /*20910*/  LDL.LU R29, [R1+0x88] ;  /* 0x00008800011d7983 */ /* 0x000ee80000300800 */
[----:B------:R4:W-:Y:S01]  /*20920*/  @P2 STG.E.U16 desc[UR8][R24.64], R17 ;  /* 0x0000001118002986 */ /* 0x0009e2000c101508 */
[----:B0-----:R-:W-:-:S03]  /*20930*/  IMAD R3, R28, R26, RZ ;  /* 0x0000001a1c037224 */ /* 0x001fc600078e02ff */
[----:B-1----:R-:W5:Y:S04]  /*20940*/  LDL.LU R23, [R1+0x78] ;  /* 0x0000780001177983 */ /* 0x002f680000300800 */
[----:B------:R-:W3:Y:S04]  /*20950*/  LDL.LU R22, [R1+0x80] ;  /* 0x0000800001167983 */ /* 0x000ee80000300800 */
[----:B------:R-:W3:Y:S04]  /*20960*/  LDL.LU R28, [R1+0xb0] ;  /* 0x0000b000011c7983 */ /* 0x000ee80000300800 */
[----:B----4-:R-:W4:Y:S04]  /*20970*/  LDL.LU R25, [R1+0x7c] ;  /* 0x00007c0001197983 */ /* 0x010f280000300800 */
[----:B------:R0:W-:Y:S02]  /*20980*/  @P3 STG.E.U16 desc[UR8][R20.64], R18 ;  /* 0x0000001214003986 */ /* 0x0001e4000c101508 */
[----:B0-----:R-:W-:-:S04]  /*20990*/  LEA R20, P2, R3, R0, 0x1 ;  /* 0x0000000003147211 */ /* 0x001fc800078408ff */
[----:B------:R-:W-:Y:S02]  /*209a0*/  LEA.HI.X.SX32 R21, R3, R2, 0x1, P2 ;  /* 0x0000000203157211 */ /* 0x000fe400010f0eff */
[----:B------:R-:W-:Y:S02]  /*209b0*/  ISETP.LT.AND P2, PT, R27, UR7, !P0 ;  /* 0x000000071b007c0c */ /* 0x000fe4000c741270 */
[----:B------:R-:W3:Y:S04]  /*209c0*/  LDL.LU R27, [R1+0x94] ;  /* 0x00009400011b7983 */ /* 0x000ee80000300800 */
[----:B--2---:R0:W-:Y:S01]  /*209d0*/  @P1 STG.E.U16 desc[UR8][R20.64], R19 ;  /* 0x0000001314001986 */ /* 0x0041e2000c101508 */
[C---:B-----5:R-:W-:Y:S01]  /*209e0*/  ISETP.LT.AND P5, PT, R23.reuse, UR7, !P0 ;  /* 0x0000000717007c0c */ /* 0x060fe2000c7a1270 */
[----:B------:R-:W-:-:S02]  /*209f0*/  IMAD R23, R23, R26, RZ ;  /* 0x0000001a17177224 */ /* 0x000fc400078e02ff */
[C---:B----4-:R-:W-:Y:S01]  /*20a00*/  IMAD R3, R25.reuse, R26, RZ ;  /* 0x0000001a19037224 */ /* 0x050fe200078e02ff */
[----:B------:R-:W-:-:S04]  /*20a10*/  ISETP.LT.AND P4, PT, R25, UR7, !P0 ;  /* 0x0000000719007c0c */ /* 0x000fc8000c781270 */
[C---:B0-----:R-:W-:Y:S01]  /*20a20*/  LEA R20, P1, R3.reuse, R0, 0x1 ;  /* 0x0000000003147211 */ /* 0x041fe200078208ff */
[C---:B---3--:R-:W-:Y:S01]  /*20a30*/  IMAD R25, R22.reuse, R26, RZ ;  /* 0x0000001a16197224 */ /* 0x048fe200078e02ff */
[----:B------:R-:W-:Y:S02]  /*20a40*/  ISETP.LT.AND P3, PT, R22, UR7, !P0 ;  /* 0x0000000716007c0c */ /* 0x000fe4000c761270 */
[----:B------:R-:W-:Y:S02]  /*20a50*/  LEA.HI.X.SX32 R21, R3, R2, 0x1, P1 ;  /* 0x0000000203157211 */ /* 0x000fe400008f0eff */
[----:B------:R-:W2:Y:S01]  /*20a60*/  LDL.LU R3, [R1+0x84] ;  /* 0x0000840001037983 */ /* 0x000ea20000300800 */
[----:B------:R-:W-:-:S04]  /*20a70*/  LEA R22, P6, R23, R0, 0x1 ;  /* 0x0000000017167211 */ /* 0x000fc800078c08ff */
[----:B------:R-:W-:-:S05]  /*20a80*/  LEA.HI.X.SX32 R23, R23, R2, 0x1, P6 ;  /* 0x0000000217177211 */ /* 0x000fca00030f0eff */
[----:B------:R0:W-:Y:S04]  /*20a90*/  @P5 STG.E.U16 desc[UR8][R22.64], R12 ;  /* 0x0000000c16005986 */ /* 0x0001e8000c101508 */
[----:B0-----:R-:W3:Y:S01]  /*20aa0*/  LDL.LU R22, [R1+0x8c] ;  /* 0x00008c0001167983 */ /* 0x001ee20000300800 */
[----:B------:R-:W-:-:S03]  /*20ab0*/  LEA R24, P6, R25, R0, 0x1 ;  /* 0x0000000019187211 */ /* 0x000fc600078c08ff */
[----:B------:R-:W-:Y:S01]  /*20ac0*/  @P4 STG.E.U16 desc[UR8][R20.64], R13 ;  /* 0x0000000d14004986 */ /* 0x000fe2000c101508 */
[----:B------:R-:W-:Y:S01]  /*20ad0*/  LEA.HI.X.SX32 R25, R25, R2, 0x1, P6 ;  /* 0x0000000219197211 */ /* 0x000fe200030f0eff */
[C---:B------:R-:W-:Y:S01]  /*20ae0*/  IMAD R23, R29.reuse, R26, RZ ;  /* 0x0000001a1d177224 */ /* 0x040fe200078e02ff */
[----:B------:R-:W-:-:S03]  /*20af0*/  ISETP.LT.AND P4, PT, R29, UR7, !P0 ;  /* 0x000000071d007c0c */ /* 0x000fc6000c781270 */
[----:B------:R0:W-:Y:S01]  /*20b00*/  @P3 STG.E.U16 desc[UR8][R24.64], R14 ;  /* 0x0000000e18003986 */ /* 0x0001e2000c101508 */
[----:B------:R-:W-:-:S03]  /*20b10*/  ISETP.LT.AND P3, PT, R28, UR7, !P0 ;  /* 0x000000071c007c0c */ /* 0x000fc6000c761270 */
[----:B0-----:R-:W4:Y:S04]  /*20b20*/  LDL.LU R24, [R1+0x98] ;  /* 0x0000980001187983 */ /* 0x001f280000300800 */
[----:B------:R-:W5:Y:S04]  /*20b30*/  LDL.LU R29, [R1+0x9c] ;  /* 0x00009c00011d7983 */ /* 0x000f680000300800 */
[----:B------:R-:W4:Y:S04]  /*20b40*/  LDL.LU R25, [R1+0xa0] ;  /* 0x0000a00001197983 */ /* 0x000f280000300800 */
[----:B------:R-:W4:Y:S01]  /*20b50*/  LDL.LU R28, [R1+0xa4] ;  /* 0x0000a400011c7983 */ /* 0x000f220000300800 */
[C---:B--2---:R-:W-:Y:S01]  /*20b60*/  ISETP.LT.AND P1, PT, R3.reuse, UR7, !P0 ;  /* 0x0000000703007c0c */ /* 0x044fe2000c721270 */
[----:B------:R-:W-:-:S05]  /*20b70*/  IMAD R3, R3, R26, RZ ;  /* 0x0000001a03037224 */ /* 0x000fca00078e02ff */
[----:B------:R-:W-:-:S04]  /*20b80*/  LEA R20, P5, R3, R0, 0x1 ;  /* 0x0000000003147211 */ /* 0x000fc800078a08ff */
[----:B------:R-:W-:-:S05]  /*20b90*/  LEA.HI.X.SX32 R21, R3, R2, 0x1, P5 ;  /* 0x0000000203157211 */ /* 0x000fca00028f0eff */
[----:B------:R0:W-:Y:S01]  /*20ba0*/  @P1 STG.E.U16 desc[UR8][R20.64], R15 ;  /* 0x0000000f14001986 */ /* 0x0001e2000c101508 */
[----:B---3--:R-:W-:-:S05]  /*20bb0*/  IMAD R3, R22, R26, RZ ;  /* 0x0000001a16037224 */ /* 0x008fca00078e02ff */
[----:B0-----:R-:W-:-:S04]  /*20bc0*/  LEA R20, P1, R3, R0, 0x1 ;  /* 0x0000000003147211 */ /* 0x001fc800078208ff */
[----:B------:R-:W-:Y:S02]  /*20bd0*/  LEA.HI.X.SX32 R21, R3, R2, 0x1, P1 ;  /* 0x0000000203157211 */ /* 0x000fe400008f0eff */
[----:B------:R-:W2:Y:S01]  /*20be0*/  LDL.LU R3, [R1+0x90] ;  /* 0x0000900001037983 */ /* 0x000ea20000300800 */
[----:B------:R-:W-:Y:S02]  /*20bf0*/  ISETP.LT.AND P6, PT, R22, UR7, !P0 ;  /* 0x0000000716007c0c */ /* 0x000fe4000c7c1270 */
[C---:B------:R-:W-:Y:S02]  /*20c00*/  LEA R22, P5, R23.reuse, R0, 0x1 ;  /* 0x0000000017167211 */ /* 0x040fe400078a08ff */
[----:B------:R-:W-:Y:S02]  /*20c10*/  PRMT R16, R16, 0x7632, R16 ;  /* 0x0000763210107816 */ /* 0x000fe40000000010 */
[----:B------:R-:W-:Y:S02]  /*20c20*/  LEA.HI.X.SX32 R23, R23, R2, 0x1, P5 ;  /* 0x0000000217177211 */ /* 0x000fe400028f0eff */
[----:B------:R-:W-:-:S03]  /*20c30*/  PRMT R17, R17, 0x7632, R17 ;  /* 0x0000763211117816 */ /* 0x000fc60000000011 */
[----:B------:R-:W-:Y:S01]  /*20c40*/  @P4 STG.E.U16 desc[UR8][R22.64], R16 ;  /* 0x0000001016004986 */ /* 0x000fe2000c101508 */
[----:B------:R-:W-:-:S03]  /*20c50*/  ISETP.LT.AND P4, PT, R27, UR7, !P0 ;  /* 0x000000071b007c0c */ /* 0x000fc6000c781270 */
[----:B------:R0:W-:Y:S01]  /*20c60*/  @P6 STG.E.U16 desc[UR8][R20.64], R17 ;  /* 0x0000001114006986 */ /* 0x0001e2000c101508 */
[----:B------:R-:W-:Y:S02]  /*20c70*/  PRMT R12, R18, 0x7632, R12 ;  /* 0x00007632120c7816 */ /* 0x000fe4000000000c */
[----:B------:R-:W-:Y:S01]  /*20c80*/  PRMT R13, R19, 0x7632, R13 ;  /* 0x00007632130d7816 */ /* 0x000fe2000000000d */
[----:B0-----:R-:W-:Y:S02]  /*20c90*/  IMAD R20, R27, R26, RZ ;  /* 0x0000001a1b147224 */ /* 0x001fe400078e02ff */
[----:B------:R-:W3:Y:S03]  /*20ca0*/  LDL.LU R27, [R1+0xa8] ;  /* 0x0000a800011b7983 */ /* 0x000ee60000300800 */
[----:B------:R-:W-:-:S04]  /*20cb0*/  LEA R18, P6, R20, R0, 0x1 ;  /* 0x0000000014127211 */ /* 0x000fc800078c08ff */
[----:B------:R-:W-:Y:S01]  /*20cc0*/  LEA.HI.X.SX32 R19, R20, R2, 0x1, P6 ;  /* 0x0000000214137211 */ /* 0x000fe200030f0eff */
[CC--:B-----5:R-:W-:Y:S01]  /*20cd0*/  IMAD R20, R29.reuse, R26.reuse, RZ ;  /* 0x0000001a1d147224 */ /* 0x0e0fe200078e02ff */
[----:B------:R-:W-:Y:S02]  /*20ce0*/  ISETP.LT.AND P6, PT, R29, UR7, !P0 ;  /* 0x000000071d007c0c */ /* 0x000fe4000c7c1270 */
[C---:B--2---:R-:W-:Y:S01]  /*20cf0*/  ISETP.LT.AND P5, PT, R3.reuse, UR7, !P0 ;  /* 0x0000000703007c0c */ /* 0x044fe2000c7a1270 */
[----:B------:R-:W-:-:S05]  /*20d00*/  IMAD R3, R3, R26, RZ ;  /* 0x0000001a03037224 */ /* 0x000fca00078e02ff */
[----:B------:R-:W-:-:S04]  /*20d10*/  LEA R16, P1, R3, R0, 0x1 ;  /* 0x0000000003107211 */ /* 0x000fc800078208ff */
[----:B------:R-:W-:Y:S01]  /*20d20*/  LEA.HI.X.SX32 R17, R3, R2, 0x1, P1 ;  /* 0x0000000203117211 */ /* 0x000fe200008f0eff */
[C---:B----4-:R-:W-:Y:S01]  /*20d30*/  IMAD R3, R24.reuse, R26, RZ ;  /* 0x0000001a18037224 */ /* 0x050fe200078e02ff */
[----:B------:R-:W-:Y:S02]  /*20d40*/  ISETP.LT.AND P1, PT, R24, UR7, !P0 ;  /* 0x0000000718007c0c */ /* 0x000fe4000c721270 */
[----:B------:R-:W2:Y:S04]  /*20d50*/  LDL.LU R24, [R1+0xb8] ;  /* 0x0000b80001187983 */ /* 0x000ea80000300800 */
[----:B------:R-:W4:Y:S04]  /*20d60*/  LDL.LU R29, [R1+0xbc] ;  /* 0x0000bc00011d7983 */ /* 0x000f280000300800 */
[----:B------:R0:W-:Y:S04]  /*20d70*/  @P5 STG.E.U16 desc[UR8][R16.64], R12 ;  /* 0x0000000c10005986 */ /* 0x0001e8000c101508 */
[----:B------:R1:W-:Y:S01]  /*20d80*/  @P4 STG.E.U16 desc[UR8][R18.64], R13 ;  /* 0x0000000d12004986 */ /* 0x0003e2000c101508 */
[----:B------:R-:W-:-:S03]  /*20d90*/  ISETP.LT.AND P4, PT, R25, UR7, !P0 ;  /* 0x0000000719007c0c */ /* 0x000fc6000c781270 */
[----:B------:R-:W5:Y:S01]  /*20da0*/  LDL.LU R23, [R1+0xc0] ;  /* 0x0000c00001177983 */ /* 0x000f620000300800 */
[C---:B0-----:R-:W-:Y:S02]  /*20db0*/  LEA R16, P5, R3.reuse, R0, 0x1 ;  /* 0x0000000003107211 */ /* 0x041fe400078a08ff */
[----:B------:R-:W-:Y:S02]  /*20dc0*/  PRMT R12, R12, 0x7632, R12 ;  /* 0x000076320c0c7816 */ /* 0x000fe4000000000c */
[----:B------:R-:W-:Y:S01]  /*20dd0*/  LEA.HI.X.SX32 R17, R3, R2, 0x1, P5 ;  /* 0x0000000203117211 */ /* 0x000fe200028f0eff */
[----:B------:R-:W-:Y:S01]  /*20de0*/  IMAD R3, R25, R26, RZ ;  /* 0x0000001a19037224 */ /* 0x000fe200078e02ff */
[C---:B-1----:R-:W-:Y:S01]  /*20df0*/  LEA R18, P5, R20.reuse, R0, 0x1 ;  /* 0x0000000014127211 */ /* 0x042fe200078a08ff */
[----:B------:R-:W5:Y:S01]  /*20e00*/  LDL.LU R25, [R1+0xc4] ;  /* 0x0000c40001197983 */ /* 0x000f620000300800 */
[----:B------:R-:W-:Y:S02]  /*20e10*/  PRMT R13, R13, 0x7632, R13 ;  /* 0x000076320d0d7816 */ /* 0x000fe4000000000d */
[----:B------:R-:W-:Y:S01]  /*20e20*/  LEA.HI.X.SX32 R19, R20, R2, 0x1, P5 ;  /* 0x0000000214137211 */ /* 0x000fe200028f0eff */
[----:B------:R0:W-:Y:S01]  /*20e30*/  @P1 STG.E.U16 desc[UR8][R16.64], R12 ;  /* 0x0000000c10001986 */ /* 0x0001e2000c101508 */
[----:B------:R-:W-:-:S03]  /*20e40*/  ISETP.LT.AND P1, PT, R28, UR7, !P0 ;  /* 0x000000071c007c0c */ /* 0x000fc6000c721270 */
[----:B------:R1:W-:Y:S01]  /*20e50*/  @P6 STG.E.U16 desc[UR8][R18.64], R13 ;  /* 0x0000000d12006986 */ /* 0x0003e2000c101508 */
[C---:B0-----:R-:W-:Y:S01]  /*20e60*/  LEA R12, P5, R3.reuse, R0, 0x1 ;  /* 0x00000000030c7211 */ /* 0x041fe200078a08ff */
[----:B------:R-:W-:Y:S01]  /*20e70*/  IMAD R16, R28, R26, RZ ;  /* 0x0000001a1c107224 */ /* 0x000fe200078e02ff */
[----:B------:R-:W-:Y:S01]  /*20e80*/  PRMT R17, R14, 0x7632, R17 ;  /* 0x000076320e117816 */ /* 0x000fe20000000011 */
[----:B------:R-:W5:Y:S01]  /*20e90*/  LDL.LU R28, [R1+0xc8] ;  /* 0x0000c800011c7983 */ /* 0x000f620000300800 */
[----:B-1----:R-:W-:Y:S01]  /*20ea0*/  LEA.HI.X.SX32 R13, R3, R2, 0x1, P5 ;  /* 0x00000002030d7211 */ /* 0x002fe200028f0eff */
[----:B---3--:R-:W-:Y:S01]  /*20eb0*/  IMAD R3, R27, R26, RZ ;  /* 0x0000001a1b037224 */ /* 0x008fe200078e02ff */
[C---:B------:R-:W-:Y:S02]  /*20ec0*/  LEA R14, P6, R16.reuse, R0, 0x1 ;  /* 0x00000000100e7211 */ /* 0x040fe400078c08ff */
[----:B------:R-:W-:Y:S01]  /*20ed0*/  PRMT R18, R15, 0x7632, R18 ;  /* 0x000076320f127816 */ /* 0x000fe20000000012 */
[----:B------:R0:W-:Y:S01]  /*20ee0*/  @P4 STG.E.U16 desc[UR8][R12.64], R17 ;  /* 0x000000110c004986 */ /* 0x0001e2000c101508 */
[----:B------:R-:W-:-:S02]  /*20ef0*/  LEA.HI.X.SX32 R15, R16, R2, 0x1, P6 ;  /* 0x00000002100f7211 */ /* 0x000fc400030f0eff */
[----:B------:R-:W-:Y:S02]  /*20f00*/  ISETP.LT.AND P5, PT, R27, UR7, !P0 ;  /* 0x000000071b007c0c */ /* 0x000fe4000c7a1270 */
[----:B------:R-:W3:Y:S01]  /*20f10*/  LDL.LU R27, [R1+0xcc] ;  /* 0x0000cc00011b7983 */ /* 0x000ee20000300800 */
[----:B0-----:R-:W-:-:S03]  /*20f20*/  LEA R12, P4, R3, R0, 0x1 ;  /* 0x00000000030c7211 */ /* 0x001fc600078808ff */
[----:B------:R0:W-:Y:S01]  /*20f30*/  @P1 STG.E.U16 desc[UR8][R14.64], R18 ;  /* 0x000000120e001986 */ /* 0x0001e2000c101508 */
[----:B------:R-:W-:-:S03]  /*20f40*/  LEA.HI.X.SX32 R13, R3, R2, 0x1, P4 ;  /* 0x00000002030d7211 */ /* 0x000fc600020f0eff */
[----:B------:R-:W3:Y:S01]  /*20f50*/  LDL.LU R22, [R1+0xd0] ;  /* 0x0000d00001167983 */ /* 0x000ee20000300800 */
[----:B--2---:R-:W-:-:S03]  /*20f60*/  ISETP.LT.AND P4, PT, R24, UR7, !P0 ;  /* 0x0000000718007c0c */ /* 0x004fc6000c781270 */
[----:B------:R-:W2:Y:S01]  /*20f70*/  LDL.LU R24, [R1+0xd4] ;  /* 0x0000d40001187983 */ /* 0x000ea20000300800 */
[----:B----4-:R-:W-:-:S03]  /*20f80*/  ISETP.LT.AND P1, PT, R29, UR7, !P0 ;  /* 0x000000071d007c0c */ /* 0x010fc6000c721270 */
[----:B------:R-:W4:Y:S01]  /*20f90*/  LDL.LU R29, [R1+0xd8] ;  /* 0x0000d800011d7983 */ /* 0x000f220000300800 */
[----:B------:R-:W-:-:S04]  /*20fa0*/  IMAD R16, R26, 0x2, R3 ;  /* 0x000000021a107824 */ /* 0x000fc800078e0203 */
[----:B------:R-:W-:Y:S01]  /*20fb0*/  IMAD R3, R26, 0x2, R16 ;  /* 0x000000021a037824 */ /* 0x000fe200078e0210 */
[C---:B0-----:R-:W-:Y:S01]  /*20fc0*/  LEA R14, P6, R16.reuse, R0, 0x1 ;  /* 0x00000000100e7211 */ /* 0x041fe200078c08ff */
[----:B------:R0:W-:Y:S03]  /*20fd0*/  @P5 STG.E.U16 desc[UR8][R12.64], R4 ;  /* 0x000000040c005986 */ /* 0x0001e6000c101508 */
[----:B------:R-:W-:Y:S01]  /*20fe0*/  LEA.HI.X.SX32 R15, R16, R2, 0x1, P6 ;  /* 0x00000002100f7211 */ /* 0x000fe200030f0eff */
[----:B------:R-:W-:Y:S01]  /*20ff0*/  IMAD R16, R26, 0x2, R3 ;  /* 0x000000021a107824 */ /* 0x000fe200078e0203 */
[----:B0-----:R-:W-:-:S03]  /*21000*/  LEA R12, P5, R3, R0, 0x1 ;  /* 0x00000000030c7211 */ /* 0x001fc600078a08ff */
[----:B------:R0:W-:Y:S01]  /*21010*/  @P2 STG.E.U16 desc[UR8][R14.64], R5 ;  /* 0x000000050e002986 */ /* 0x0001e2000c101508 */
[----:B------:R-:W-:Y:S01]  /*21020*/  LEA.HI.X.SX32 R13, R3, R2, 0x1, P5 ;  /* 0x00000002030d7211 */ /* 0x000fe200028f0eff */
[----:B------:R-:W-:-:S04]  /*21030*/  IMAD R3, R26, 0x2, R16 ;  /* 0x000000021a037824 */ /* 0x000fc800078e0210 */
[----:B------:R1:W-:Y:S01]  /*21040*/  @P3 STG.E.U16 desc[UR8][R12.64], R6 ;  /* 0x000000060c003986 */ /* 0x0003e2000c101508 */
[----:B0-----:R-:W-:-:S04]  /*21050*/  LEA R14, P6, R16, R0, 0x1 ;  /* 0x00000000100e7211 */ /* 0x001fc800078c08ff */
[----:B------:R-:W-:Y:S01]  /*21060*/  LEA.HI.X.SX32 R15, R16, R2, 0x1, P6 ;  /* 0x00000002100f7211 */ /* 0x000fe200030f0eff */
[C---:B------:R-:W-:Y:S01]  /*21070*/  IMAD R16, R26.reuse, 0x2, R3 ;  /* 0x000000021a107824 */ /* 0x040fe200078e0203 */
[----:B-1----:R-:W-:Y:S02]  /*21080*/  LEA R12, P3, R3, R0, 0x1 ;  /* 0x00000000030c7211 */ /* 0x002fe400078608ff */
[----:B-----5:R-:W-:Y:S02]  /*21090*/  ISETP.LT.AND P2, PT, R23, UR7, !P0 ;  /* 0x0000000717007c0c */ /* 0x020fe4000c741270 */
[----:B------:R-:W-:Y:S01]  /*210a0*/  LEA.HI.X.SX32 R13, R3, R2, 0x1, P3 ;  /* 0x00000002030d7211 */ /* 0x000fe200018f0eff */
[----:B------:R-:W-:Y:S01]  /*210b0*/  IMAD R3, R26, 0x2, R16 ;  /* 0x000000021a037824 */ /* 0x000fe200078e0210 */
[----:B------:R-:W-:Y:S01]  /*210c0*/  ISETP.LT.AND P5, PT, R25, UR7, !P0 ;  /* 0x0000000719007c0c */ /* 0x000fe2000c7a1270 */
[----:B------:R-:W5:Y:S04]  /*210d0*/  LDL.LU R23, [R1+0xdc] ;  /* 0x0000dc0001177983 */ /* 0x000f680000300800 */
[----:B------:R-:W5:Y:S04]  /*210e0*/  LDL.LU R25, [R1+0xe0] ;  /* 0x0000e00001197983 */ /* 0x000f680000300800 */
[----:B------:R0:W-:Y:S04]  /*210f0*/  @P4 STG.E.U16 desc[UR8][R14.64], R7 ;  /* 0x000000070e004986 */ /* 0x0001e8000c101508 */
[----:B------:R1:W-:Y:S01]  /*21100*/  @P1 STG.E.U16 desc[UR8][R12.64], R8 ;  /* 0x000000080c001986 */ /* 0x0003e2000c101508 */
[----:B0-----:R-:W-:-:S02]  /*21110*/  LEA R14, P6, R16, R0, 0x1 ;  /* 0x00000000100e7211 */ /* 0x001fc400078c08ff */
[C---:B-1----:R-:W-:Y:S02]  /*21120*/  LEA R12, P1, R3.reuse, R0, 0x1 ;  /* 0x00000000030c7211 */ /* 0x042fe400078208ff */
[-C--:B------:R-:W-:Y:S02]  /*21130*/  LEA.HI.X.SX32 R15, R16, R2.reuse, 0x1, P6 ;  /* 0x00000002100f7211 */ /* 0x080fe400030f0eff */
[----:B------:R-:W-:Y:S02]  /*21140*/  LEA.HI.X.SX32 R13, R3, R2, 0x1, P1 ;  /* 0x00000002030d7211 */ /* 0x000fe400008f0eff */
[----:B------:R-:W-:Y:S01]  /*21150*/  ISETP.LT.AND P4, PT, R28, UR7, !P0 ;  /* 0x000000071c007c0c */ /* 0x000fe2000c781270 */
[----:B------:R0:W-:Y:S01]  /*21160*/  @P2 STG.E.U16 desc[UR8][R14.64], R9 ;  /* 0x000000090e002986 */ /* 0x0001e2000c101508 */
[----:B---3--:R-:W-:-:S03]  /*21170*/  ISETP.LT.AND P3, PT, R27, UR7, !P0 ;  /* 0x000000071b007c0c */ /* 0x008fc6000c761270 */
[----:B------:R-:W3:Y:S04]  /*21180*/  LDL.LU R28, [R1+0xe4] ;  /* 0x0000e400011c7983 */ /* 0x000ee80000300800 */
[----:B------:R-:W3:Y:S04]  /*21190*/  LDL.LU R27, [R1+0xe8] ;  /* 0x0000e800011b7983 */ /* 0x000ee80000300800 */
[----:B------:R1:W-:Y:S01]  /*211a0*/  @P5 STG.E.U16 desc[UR8][R12.64], R10 ;  /* 0x0000000a0c005986 */ /* 0x0003e2000c101508 */
[----:B--2---:R-:W-:-:S03]  /*211b0*/  ISETP.LT.AND P2, PT, R24, UR7, !P0 ;  /* 0x0000000718007c0c */ /* 0x004fc6000c741270 */
[----:B------:R-:W2:Y:S01]  /*211c0*/  LDL.LU R24, [R1+0x30] ;  /* 0x0000300001187983 */ /* 0x000ea20000300800 */
[----:B----4-:R-:W-:-:S03]  /*211d0*/  ISETP.LT.AND P5, PT, R29, UR7, !P0 ;  /* 0x000000071d007c0c */ /* 0x010fc6000c7a1270 */
[----:B------:R-:W4:Y:S01]  /*211e0*/  LDL.LU R29, [R1+0xf0] ;  /* 0x0000f000011d7983 */ /* 0x000f220000300800 */
[----:B------:R-:W-:-:S05]  /*211f0*/  IMAD R16, R26, 0x2, R3 ;  /* 0x000000021a107824 */ /* 0x000fca00078e0203 */
[----:B0-----:R-:W-:Y:S01]  /*21200*/  LEA R14, P6, R16, R0, 0x1 ;  /* 0x00000000100e7211 */ /* 0x001fe200078c08ff */
[----:B------:R-:W-:-:S03]  /*21210*/  IMAD R3, R26, 0x2, R16 ;  /* 0x000000021a037824 */ /* 0x000fc600078e0210 */
[----:B------:R-:W-:Y:S02]  /*21220*/  LEA.HI.X.SX32 R15, R16, R2, 0x1, P6 ;  /* 0x00000002100f7211 */ /* 0x000fe400030f0eff */
[----:B-1----:R-:W-:-:S03]  /*21230*/  LEA R12, P6, R3, R0, 0x1 ;  /* 0x00000000030c7211 */ /* 0x002fc600078c08ff */
[----:B------:R0:W-:Y:S01]  /*21240*/  @P4 STG.E.U16 desc[UR8][R14.64], R11 ;  /* 0x0000000b0e004986 */ /* 0x0001e2000c101508 */
[----:B------:R-:W-:Y:S02]  /*21250*/  LEA.HI.X.SX32 R13, R3, R2, 0x1, P6 ;  /* 0x00000002030d7211 */ /* 0x000fe400030f0eff */
[----:B------:R-:W-:Y:S02]  /*21260*/  PRMT R4, R4, 0x7632, R4 ;  /* 0x0000763204047816 */ /* 0x000fe40000000004 */
[----:B------:R-:W-:Y:S01]  /*21270*/  ISETP.LT.AND P1, PT, R22, UR7, !P0 ;  /* 0x0000000716007c0c */ /* 0x000fe2000c721270 */
[----:B0-----:R-:W-:-:S04]  /*21280*/  IMAD R15, R26, 0x2, R3 ;  /* 0x000000021a0f7824 */ /* 0x001fc800078e0203 */
[----:B------:R-:W-:Y:S01]  /*21290*/  IMAD R3, R26, 0x2, R15 ;  /* 0x000000021a037824 */ /* 0x000fe200078e020f */
[C---:B------:R-:W-:Y:S01]  /*212a0*/  LEA R14, P6, R15.reuse, R0, 0x1 ;  /* 0x000000000f0e7211 */ /* 0x040fe200078c08ff */
[----:B------:R0:W-:Y:S01]  /*212b0*/  @P3 STG.E.U16 desc[UR8][R12.64], R4 ;  /* 0x000000040c003986 */ /* 0x0001e2000c101508 */
[----:B------:R-:W-:Y:S01]  /*212c0*/  PRMT R7, R6, 0x7632, R7 ;  /* 0x0000763206077816 */ /* 0x000fe20000000007 */
[----:B------:R-:W-:Y:S01]  /*212d0*/  IMAD R6, R26, 0x2, R3 ;  /* 0x000000021a067824 */ /* 0x000fe200078e0203 */
[----:B------:R-:W-:Y:S02]  /*212e0*/  LEA.HI.X.SX32 R15, R15, R2, 0x1, P6 ;  /* 0x000000020f0f7211 */ /* 0x000fe400030f0eff */
[----:B------:R-:W-:Y:S02]  /*212f0*/  PRMT R8, R5, 0x7632, R8 ;  /* 0x0000763205087816 */ /* 0x000fe40000000008 */
[----:B-----5:R-:W-:Y:S02]  /*21300*/  ISETP.LT.AND P4, PT, R23, UR7, !P0 ;  /* 0x0000000717007c0c */ /* 0x020fe4000c781270 */
[----:B0-----:R-:W-:Y:S01]  /*21310*/  LEA R4, P6, R3, R0, 0x1 ;  /* 0x0000000003047211 */ /* 0x001fe200078c08ff */
[----:B------:R-:W5:Y:S01]  /*21320*/  LDL.LU R23, [R1+0xf4] ;  /* 0x0000f40001177983 */ /* 0x000f620000300800 */
[----:B------:R-:W-:-:S03]  /*21330*/  ISETP.LT.AND P3, PT, R25, UR7, !P0 ;  /* 0x0000000719007c0c */ /* 0x000fc6000c761270 */
[----:B------:R-:W5:Y:S01]  /*21340*/  LDL.LU R25, [R1+0xf8] ;  /* 0x0000f80001197983 */ /* 0x000f620000300800 */
[----:B------:R-:W-:Y:S02]  /*21350*/  LEA.HI.X.SX32 R5, R3, R2, 0x1, P6 ;  /* 0x0000000203057211 */ /* 0x000fe400030f0eff */
[C---:B------:R-:W-:Y:S01]  /*21360*/  LEA R12, P6, R6.reuse, R0, 0x1 ;  /* 0x00000000060c7211 */ /* 0x040fe200078c08ff */
[----:B------:R0:W-:Y:S03]  /*21370*/  @P1 STG.E.U16 desc[UR8][R14.64], R8 ;  /* 0x000000080e001986 */ /* 0x0001e6000c101508 */
[----:B------:R-:W-:Y:S01]  /*21380*/  LEA.HI.X.SX32 R13, R6, R2, 0x1, P6 ;  /* 0x00000002060d7211 */ /* 0x000fe200030f0eff */
[----:B------:R-:W-:Y:S01]  /*21390*/  @P2 STG.E.U16 desc[UR8][R4.64], R7 ;  /* 0x0000000704002986 */ /* 0x000fe2000c101508 */
[----:B0-----:R-:W-:-:S05]  /*213a0*/  PRMT R8, R7, 0x7632, R8 ;  /* 0x0000763207087816 */ /* 0x001fca0000000008 */
[----:B------:R0:W-:Y:S01]  /*213b0*/  @P5 STG.E.U16 desc[UR8][R12.64], R8 ;  /* 0x000000080c005986 */ /* 0x0001e2000c101508 */
[----:B---3--:R-:W-:-:S03]  /*213c0*/  ISETP.LT.AND P1, PT, R28, UR7, !P0 ;  /* 0x000000071c007c0c */ /* 0x008fc6000c721270 */
[----:B------:R-:W3:Y:S01]  /*213d0*/  LDL.LU R28, [R1+0xfc] ;  /* 0x0000fc00011c7983 */ /* 0x000ee20000300800 */
[----:B------:R-:W-:-:S03]  /*213e0*/  ISETP.LT.AND P2, PT, R27, UR7, !P0 ;  /* 0x000000071b007c0c */ /* 0x000fc6000c741270 */
[----:B------:R-:W3:Y:S01]  /*213f0*/  LDL.LU R27, [R1+0x100] ;  /* 0x00010000011b7983 */ /* 0x000ee20000300800 */
[----:B----4-:R-:W-:-:S03]  /*21400*/  ISETP.LT.AND P5, PT, R29, UR7, !P0 ;  /* 0x000000071d007c0c */ /* 0x010fc6000c7a1270 */
[----:B------:R-:W4:Y:S01]  /*21410*/  LDL.LU R29, [R1+0x104] ;  /* 0x00010400011d7983 */ /* 0x000f220000300800 */
[----:B------:R-:W-:-:S03]  /*21420*/  IMAD R3, R26, 0x2, R6 ;  /* 0x000000021a037824 */ /* 0x000fc600078e0206 */
[----:B--2---:R-:W1:Y:S01]  /*21430*/  LDS.128 R4, [R24] ;  /* 0x0000000018047984 */ /* 0x004e620000000c00 */
[----:B------:R-:W-:Y:S01]  /*21440*/  IMAD R16, R26, 0x2, R3 ;  /* 0x000000021a107824 */ /* 0x000fe200078e0203 */
[----:B------:R-:W-:-:S04]  /*21450*/  LEA R14, P6, R3, R0, 0x1 ;  /* 0x00000000030e7211 */ /* 0x000fc800078c08ff */
[----:B------:R-:W-:Y:S02]  /*21460*/  LEA.HI.X.SX32 R15, R3, R2, 0x1, P6 ;  /* 0x00000002030f7211 */ /* 0x000fe400030f0eff */
[----:B0-----:R-:W-:Y:S02]  /*21470*/  LEA R12, P6, R16, R0, 0x1 ;  /* 0x00000000100c7211 */ /* 0x001fe400078c08ff */
[----:B------:R-:W-:Y:S02]  /*21480*/  PRMT R8, R8, 0x7632, R8 ;  /* 0x0000763208087816 */ /* 0x000fe40000000008 */
[----:B------:R-:W-:Y:S02]  /*21490*/  PRMT R9, R9, 0x7632, R9 ;  /* 0x0000763209097816 */ /* 0x000fe40000000009 */
[----:B------:R-:W-:Y:S01]  /*214a0*/  LEA.HI.X.SX32 R13, R16, R2, 0x1, P6 ;  /* 0x00000002100d7211 */ /* 0x000fe200030f0eff */
[----:B------:R-:W-:Y:S01]  /*214b0*/  IMAD R16, R26, 0x2, R16 ;  /* 0x000000021a107824 */ /* 0x000fe200078e0210 */
[----:B------:R0:W-:Y:S04]  /*214c0*/  @P4 STG.E.U16 desc[UR8][R14.64], R8 ;  /* 0x000000080e004986 */ /* 0x0001e8000c101508 */
[----:B------:R2:W-:Y:S01]  /*214d0*/  @P3 STG.E.U16 desc[UR8][R12.64], R9 ;  /* 0x000000090c003986 */ /* 0x0005e2000c101508 */
[----:B------:R-:W-:Y:S01]  /*214e0*/  PRMT R17, R10, 0x7632, R17 ;  /* 0x000076320a117816 */ /* 0x000fe20000000011 */
[----:B0-----:R-:W-:Y:S01]  /*214f0*/  IMAD R15, R26, 0x2, R16 ;  /* 0x000000021a0f7824 */ /* 0x001fe200078e0210 */
[----:B--2---:R-:W-:-:S04]  /*21500*/  LEA R12, P6, R16, R0, 0x1 ;  /* 0x00000000100c7211 */ /* 0x004fc800078c08ff */
[----:B------:R-:W-:Y:S01]  /*21510*/  LEA.HI.X.SX32 R13, R16, R2, 0x1, P6 ;  /* 0x00000002100d7211 */ /* 0x000fe200030f0eff */
[----:B------:R-:W-:Y:S01]  /*21520*/  IMAD R16, R26, 0x2, R15 ;  /* 0x000000021a107824 */ /* 0x000fe200078e020f */
[----:B------:R-:W-:-:S03]  /*21530*/  LEA R14, P6, R15, R0, 0x1 ;  /* 0x000000000f0e7211 */ /* 0x000fc600078c08ff */
[----:B------:R0:W-:Y:S01]  /*21540*/  @P1 STG.E.U16 desc[UR8][R12.64], R17 ;  /* 0x000000110c001986 */ /* 0x0001e2000c101508 */
[----:B------:R-:W-:Y:S02]  /*21550*/  LEA.HI.X.SX32 R15, R15, R2, 0x1, P6 ;  /* 0x000000020f0f7211 */ /* 0x000fe400030f0eff */
[----:B-----5:R-:W-:Y:S02]  /*21560*/  ISETP.LT.AND P3, PT, R25, UR7, !P0 ;  /* 0x0000000719007c0c */ /* 0x020fe4000c761270 */
[----:B------:R-:W2:Y:S01]  /*21570*/  LDL.LU R25, [R1+0x108] ;  /* 0x0001080001197983 */ /* 0x000ea20000300800 */
[----:B------:R-:W-:Y:S02]  /*21580*/  PRMT R3, R11, 0x7632, R3 ;  /* 0x000076320b037816 */ /* 0x000fe40000000003 */
[----:B------:R-:W-:Y:S01]  /*21590*/  ISETP.LT.AND P4, PT, R23, UR7, !P0 ;  /* 0x0000000717007c0c */ /* 0x000fe2000c781270 */
[----:B------:R5:W4:Y:S01]  /*215a0*/  LDS.128 R8, [R24+0x400] ;  /* 0x0004000018087984 */ /* 0x000b220000000c00 */
[----:B0-----:R-:W-:-:S03]  /*215b0*/  LEA R12, P6, R16, R0, 0x1 ;  /* 0x00000000100c7211 */ /* 0x001fc600078c08ff */
[----:B------:R-:W2:Y:S01]  /*215c0*/  LDL.LU R23, [R1+0x10c] ;  /* 0x00010c0001177983 */ /* 0x000ea20000300800 */
[----:B------:R-:W-:-:S03]  /*215d0*/  LEA.HI.X.SX32 R13, R16, R2, 0x1, P6 ;  /* 0x00000002100d7211 */ /* 0x000fc600030f0eff */
[----:B-----5:R-:W5:Y:S04]  /*215e0*/  LDL.LU R24, [R1+0x110] ;  /* 0x0001100001187983 */ /* 0x020f680000300800 */
[----:B------:R0:W-:Y:S04]  /*215f0*/  @P2 STG.E.U16 desc[UR8][R14.64], R3 ;  /* 0x000000030e002986 */ /* 0x0001e8000c101508 */
[----:B-1----:R1:W-:Y:S01]  /*21600*/  @P5 STG.E.U16 desc[UR8][R12.64], R4 ;  /* 0x000000040c005986 */ /* 0x0023e2000c101508 */
[----:B---3--:R-:W-:-:S03]  /*21610*/  ISETP.LT.AND P1, PT, R28, UR7, !P0 ;  /* 0x000000071c007c0c */ /* 0x008fc6000c721270 */
[----:B------:R-:W3:Y:S01]  /*21620*/  LDL.LU R28, [R1+0x114] ;  /* 0x00011400011c7983 */ /* 0x000ee20000300800 */
[----:B------:R-:W-:-:S03]  /*21630*/  ISETP.LT.AND P2, PT, R27, UR7, !P0 ;  /* 0x000000071b007c0c */ /* 0x000fc6000c741270 */
[----:B------:R-:W5:Y:S01]  /*21640*/  LDL.LU R27, [R1+0x118] ;  /* 0x00011800011b7983 */ /* 0x000f620000300800 */
[----:B----4-:R-:W-:-:S03]  /*21650*/  ISETP.LT.AND P5, PT, R29, UR7, !P0 ;  /* 0x000000071d007c0c */ /* 0x010fc6000c7a1270 */
[----:B------:R-:W4:Y:S01]  /*21660*/  LDL.LU R29, [R1+0x11c] ;  /* 0x00011c00011d7983 */ /* 0x000f220000300800 */
[----:B------:R-:W-:-:S04]  /*21670*/  IMAD R17, R26, 0x2, R16 ;  /* 0x000000021a117824 */ /* 0x000fc800078e0210 */
[----:B0-----:R-:W-:Y:S01]  /*21680*/  IMAD R3, R26, 0x2, R17 ;  /* 0x000000021a037824 */ /* 0x001fe200078e0211 */
[----:B------:R-:W-:-:S04]  /*21690*/  LEA R14, P6, R17, R0, 0x1 ;  /* 0x00000000110e7211 */ /* 0x000fc800078c08ff */
[----:B------:R-:W-:Y:S01]  /*216a0*/  LEA.HI.X.SX32 R15, R17, R2, 0x1, P6 ;  /* 0x00000002110f7211 */ /* 0x000fe200030f0eff */
[----:B------:R-:W-:Y:S01]  /*216b0*/  IMAD R17, R26, 0x2, R3 ;  /* 0x000000021a117824 */ /* 0x000fe200078e0203 */
[----:B-1----:R-:W-:-:S03]  /*216c0*/  LEA R12, P6, R3, R0, 0x1 ;  /* 0x00000000030c7211 */ /* 0x002fc600078c08ff */
[----:B------:R0:W-:Y:S01]  /*216d0*/  @P4 STG.E.U16 desc[UR8][R14.64], R5 ;  /* 0x000000050e004986 */ /* 0x0001e2000c101508 */
[----:B------:R-:W-:Y:S01]  /*216e0*/  LEA.HI.X.SX32 R13, R3, R2, 0x1, P6 ;  /* 0x00000002030d7211 */ /* 0x000fe200030f0eff */
[----:B------:R-:W-:-:S04]  /*216f0*/  IMAD R3, R26, 0x2, R17 ;  /* 0x000000021a037824 */ /* 0x000fc800078e0211 */
[----:B------:R1:W-:Y:S01]  /*21700*/  @P3 STG.E.U16 desc[UR8][R12.64], R6 ;  /* 0x000000060c003986 */ /* 0x0003e2000c101508 */
[----:B0-----:R-:W-:-:S04]  /*21710*/  LEA R14, P6, R17, R0, 0x1 ;  /* 0x00000000110e7211 */ /* 0x001fc800078c08ff */
[----:B------:R-:W-:Y:S01]  /*21720*/  LEA.HI.X.SX32 R15, R17, R2, 0x1, P6 ;  /* 0x00000002110f7211 */ /* 0x000fe200030f0eff */
[----:B------:R-:W-:Y:S01]  /*21730*/  IMAD R17, R26, 0x2, R3 ;  /* 0x000000021a117824 */ /* 0x000fe200078e0203 */
[----:B-1----:R-:W-:-:S03]  /*21740*/  LEA R12, P6, R3, R0, 0x1 ;  /* 0x00000000030c7211 */ /* 0x002fc600078c08ff */
[----:B------:R0:W-:Y:S01]  /*21750*/  @P1 STG.E.U16 desc[UR8][R14.64], R7 ;  /* 0x000000070e001986 */ /* 0x0001e2000c101508 */
[----:B------:R-:W-:Y:S01]  /*21760*/  LEA.HI.X.SX32 R13, R3, R2, 0x1, P6 ;  /* 0x00000002030d7211 */ /* 0x000fe200030f0eff */
[----:B------:R-:W-:-:S04]  /*21770*/  IMAD R3, R26, 0x2, R17 ;  /* 0x000000021a037824 */ /* 0x000fc800078e0211 */
[----:B------:R1:W-:Y:S01]  /*21780*/  @P2 STG.E.U16 desc[UR8][R12.64], R8 ;  /* 0x000000080c002986 */ /* 0x0003e2000c101508 */
[----:B0-----:R-:W-:Y:S02]  /*21790*/  LEA R14, P6, R17, R0, 0x1 ;  /* 0x00000000110e7211 */ /* 0x001fe400078c08ff */
[----:B--2---:R-:W-:Y:S02]  /*217a0*/  ISETP.LT.AND P4, PT, R25, UR7, !P0 ;  /* 0x0000000719007c0c */ /* 0x004fe4000c781270 */
[----:B------:R-:W-:Y:S01]  /*217b0*/  LEA.HI.X.SX32 R15, R17, R2, 0x1, P6 ;  /* 0x00000002110f7211 */ /* 0x000fe200030f0eff */
[----:B------:R-:W2:Y:S01]  /*217c0*/  LDL.LU R25, [R1+0x120] ;  /* 0x0001200001197983 */ /* 0x000ea20000300800 */
[----:B-1----:R-:W-:-:S04]  /*217d0*/  LEA R12, P6, R3, R0, 0x1 ;  /* 0x00000000030c7211 */ /* 0x002fc800078c08ff */
[----:B------:R-:W-:Y:S01]  /*217e0*/  LEA.HI.X.SX32 R13, R3, R2, 0x1, P6 ;  /* 0x00000002030d7211 */ /* 0x000fe200030f0eff */
[----:B------:R0:W-:Y:S04]  /*217f0*/  @P5 STG.E.U16 desc[UR8][R14.64], R9 ;  /* 0x000000090e005986 */ /* 0x0001e8000c101508 */
[----:B------:R1:W-:Y:S01]  /*21800*/  @P4 STG.E.U16 desc[UR8][R12.64], R10 ;  /* 0x0000000a0c004986 */ /* 0x0003e2000c101508 */
[----:B---3--:R-:W-:-:S03]  /*21810*/  ISETP.LT.AND P2, PT, R28, UR7, !P0 ;  /* 0x000000071c007c0c */ /* 0x008fc6000c741270 */
[----:B------:R-:W3:Y:S01]  /*21820*/  LDL.LU R28, [R1+0x124] ;  /* 0x00012400011c7983 */ /* 0x000ee20000300800 */
[----:B-----5:R-:W-:-:S03]  /*21830*/  ISETP.LT.AND P5, PT, R27, UR7, !P0 ;  /* 0x000000071b007c0c */ /* 0x020fc6000c7a1270 */
[----:B------:R-:W5:Y:S01]  /*21840*/  LDL.LU R27, [R1+0x128] ;  /* 0x00012800011b7983 */ /* 0x000f620000300800 */
[----:B----4-:R-:W-:-:S03]  /*21850*/  ISETP.LT.AND P4, PT, R29, UR7, !P0 ;  /* 0x000000071d007c0c */ /* 0x010fc6000c781270 */
[----:B------:R-:W4:Y:S01]  /*21860*/  LDL.LU R29, [R1+0xec] ;  /* 0x0000ec00011d7983 */ /* 0x000f220000300800 */
[----:B------:R-:W-:-:S04]  /*21870*/  IMAD R17, R26, 0x2, R3 ;  /* 0x000000021a117824 */ /* 0x000fc800078e0203 */
[----:B------:R-:W-:Y:S01]  /*21880*/  IMAD R3, R26, 0x2, R17 ;  /* 0x000000021a037824 */ /* 0x000fe200078e0211 */
[----:B0-----:R-:W-:-:S04]  /*21890*/  LEA R14, P6, R17, R0, 0x1 ;  /* 0x00000000110e7211 */ /* 0x001fc800078c08ff */
[----:B------:R-:W-:Y:S01]  /*218a0*/  LEA.HI.X.SX32 R15, R17, R2, 0x1, P6 ;  /* 0x00000002110f7211 */ /* 0x000fe200030f0eff */
[----:B------:R-:W-:Y:S01]  /*218b0*/  IMAD R19, R26, 0x2, R3 ;  /* 0x000000021a137824 */ /* 0x000fe200078e0203 */
[----:B------:R-:W-:Y:S02]  /*218c0*/  LEA R16, P6, R3, R0, 0x1 ;  /* 0x0000000003107211 */ /* 0x000fe400078c08ff */
[----:B------:R-:W-:Y:S02]  /*218d0*/  ISETP.LT.AND P3, PT, R23, UR7, !P0 ;  /* 0x0000000717007c0c */ /* 0x000fe4000c761270 */
[----:B------:R-:W-:Y:S02]  /*218e0*/  ISETP.LT.AND P1, PT, R24, UR7, !P0 ;  /* 0x0000000718007c0c */ /* 0x000fe4000c721270 */
[----:B------:R-:W-:Y:S01]  /*218f0*/  LEA.HI.X.SX32 R17, R3, R2, 0x1, P6 ;  /* 0x0000000203117211 */ /* 0x000fe200030f0eff */
[----:B------:R-:W-:Y:S01]  /*21900*/  IMAD R3, R26, 0x2, R19 ;  /* 0x000000021a037824 */ /* 0x000fe200078e0213 */
[----:B------:R-:W-:-:S03]  /*21910*/  LEA R18, P6, R19, R0, 0x1 ;  /* 0x0000000013127211 */ /* 0x000fc600078c08ff */
[----:B-1----:R-:W-:Y:S01]  /*21920*/  IMAD R13, R26, 0x2, R3 ;  /* 0x000000021a0d7824 */ /* 0x002fe200078e0203 */
[----:B------:R-:W-:-:S03]  /*21930*/  PRMT R8, R4, 0x7632, R8 ;  /* 0x0000763204087816 */ /* 0x000fc60000000008 */
[C---:B------:R-:W-:Y:S01]  /*21940*/  IMAD R21, R26.reuse, 0x2, R13 ;  /* 0x000000021a157824 */ /* 0x040fe200078e020d */
[----:B------:R-:W-:Y:S01]  /*21950*/  @P3 STG.E.U16 desc[UR8][R14.64], R11 ;  /* 0x0000000b0e003986 */ /* 0x000fe2000c101508 */
[----:B------:R-:W-:Y:S02]  /*21960*/  LEA.HI.X.SX32 R19, R19, R2, 0x1, P6 ;  /* 0x0000000213137211 */ /* 0x000fe400030f0eff */
[----:B------:R-:W-:Y:S01]  /*21970*/  PRMT R9, R5, 0x7632, R9 ;  /* 0x0000763205097816 */ /* 0x000fe20000000009 */
[----:B------:R0:W-:Y:S01]  /*21980*/  @P1 STG.E.U16 desc[UR8][R16.64], R8 ;  /* 0x0000000810001986 */ /* 0x0001e2000c101508 */
[-C--:B------:R-:W-:Y:S01]  /*21990*/  LEA R4, P1, R3, R0.reuse, 0x1 ;  /* 0x0000000003047211 */ /* 0x080fe200078208ff */
[----:B------:R-:W-:Y:S02]  /*219a0*/  IMAD R23, R26, 0x2, R21 ;  /* 0x000000021a177824 */ /* 0x000fe400078e0215 */
[----:B------:R1:W-:Y:S01]  /*219b0*/  @P2 STG.E.U16 desc[UR8][R18.64], R9 ;  /* 0x0000000912002986 */ /* 0x0003e2000c101508 */
[----:B------:R-:W-:-:S02]  /*219c0*/  LEA R12, P2, R13, R0, 0x1 ;  /* 0x000000000d0c7211 */ /* 0x000fc400078408ff */
[-C--:B------:R-:W-:Y:S01]  /*219d0*/  LEA.HI.X.SX32 R5, R3, R2.reuse, 0x1, P1 ;  /* 0x0000000203057211 */ /* 0x080fe200008f0eff */
[----:B------:R-:W-:Y:S01]  /*219e0*/  IMAD R3, R26, 0x2, R23 ;  /* 0x000000021a037824 */ /* 0x000fe200078e0217 */
[----:B------:R-:W-:Y:S02]  /*219f0*/  LEA.HI.X.SX32 R13, R13, R2, 0x1, P2 ;  /* 0x000000020d0d7211 */ /* 0x000fe400010f0eff */
[-C--:B0-----:R-:W-:Y:S02]  /*21a00*/  LEA R16, P1, R23, R0.reuse, 0x1 ;  /* 0x0000000017107211 */ /* 0x081fe400078208ff */
[----:B------:R-:W-:Y:S02]  /*21a10*/  LEA R14, P6, R21, R0, 0x1 ;  /* 0x00000000150e7211 */ /* 0x000fe400078c08ff */
[----:B------:R-:W-:Y:S02]  /*21a20*/  LEA.HI.X.SX32 R17, R23, R2, 0x1, P1 ;  /* 0x0000000217117211 */ /* 0x000fe400008f0eff */
[----:B--2---:R-:W-:-:S02]  /*21a30*/  ISETP.LT.AND P3, PT, R25, UR7, !P0 ;  /* 0x0000000719007c0c */ /* 0x004fc4000c761270 */
[----:B------:R-:W-:Y:S02]  /*21a40*/  LEA.HI.X.SX32 R15, R21, R2, 0x1, P6 ;  /* 0x00000002150f7211 */ /* 0x000fe400030f0eff */
[----:B------:R-:W-:Y:S02]  /*21a50*/  LEA R20, P6, R3, R0, 0x1 ;  /* 0x0000000003147211 */ /* 0x000fe400078c08ff */
[----:B------:R-:W-:Y:S02]  /*21a60*/  PRMT R6, R6, 0x7632, R6 ;  /* 0x0000763206067816 */ /* 0x000fe40000000006 */
[----:B------:R-:W-:Y:S01]  /*21a70*/  PRMT R7, R7, 0x7632, R7 ;  /* 0x0000763207077816 */ /* 0x000fe20000000007 */
[----:B-1----:R-:W-:Y:S01]  /*21a80*/  IMAD R19, R26, 0x2, R3 ;  /* 0x000000021a137824 */ /* 0x002fe200078e0203 */
[----:B------:R-:W-:Y:S02]  /*21a90*/  PRMT R8, R8, 0x7632, R8 ;  /* 0x0000763208087816 */ /* 0x000fe40000000008 */
[----:B------:R-:W-:Y:S01]  /*21aa0*/  PRMT R9, R9, 0x7632, R9 ;  /* 0x0000763209097816 */ /* 0x000fe20000000009 */
[----:B------:R0:W-:Y:S01]  /*21ab0*/  @P5 STG.E.U16 desc[UR8][R4.64], R6 ;  /* 0x0000000604005986 */ /* 0x0001e2000c101508 */
[----:B------:R-:W-:-:S02]  /*21ac0*/  LEA.HI.X.SX32 R21, R3, R2, 0x1, P6 ;  /* 0x0000000203157211 */ /* 0x000fc400030f0eff */
[----:B------:R-:W-:Y:S01]  /*21ad0*/  PRMT R10, R10, 0x7632, R10 ;  /* 0x000076320a0a7816 */ /* 0x000fe2000000000a */
[----:B------:R0:W-:Y:S01]  /*21ae0*/  @P4 STG.E.U16 desc[UR8][R12.64], R7 ;  /* 0x000000070c004986 */ /* 0x0001e2000c101508 */
[----:B---3--:R-:W-:Y:S02]  /*21af0*/  ISETP.LT.AND P2, PT, R28, UR7, !P0 ;  /* 0x000000071c007c0c */ /* 0x008fe4000c741270 */
[----:B-----5:R-:W-:Y:S01]  /*21b00*/  ISETP.LT.AND P1, PT, R27, UR7, !P0 ;  /* 0x000000071b007c0c */ /* 0x020fe2000c721270 */
[----:B------:R0:W-:Y:S01]  /*21b10*/  @P3 STG.E.U16 desc[UR8][R14.64], R8 ;  /* 0x000000080e003986 */ /* 0x0001e2000c101508 */
[----:B------:R-:W-:-:S09]  /*21b20*/  LEA R18, P6, R19, R0, 0x1 ;  /* 0x0000000013127211 */ /* 0x000fd200078c08ff */
[----:B------:R0:W-:Y:S01]  /*21b30*/  @P2 STG.E.U16 desc[UR8][R16.64], R9 ;  /* 0x0000000910002986 */ /* 0x0001e2000c101508 */
[----:B------:R-:W-:-:S03]  /*21b40*/  LEA.HI.X.SX32 R19, R19, R2, 0x1, P6 ;  /* 0x0000000213137211 */ /* 0x000fc600030f0eff */
[----:B------:R0:W-:Y:S01]  /*21b50*/  @P1 STG.E.U16 desc[UR8][R20.64], R10 ;  /* 0x0000000a14001986 */ /* 0x0001e2000c101508 */
[----:B----4-:R-:W-:-:S13]  /*21b60*/  ISETP.LT.AND P0, PT, R29, UR7, !P0 ;  /* 0x000000071d007c0c */ /* 0x010fda000c701270 */
[----:B0-----:R-:W-:Y:S05]  /*21b70*/  @!P0 EXIT ;  /* 0x000000000000894d */ /* 0x001fea0003800000 */
[----:B------:R-:W-:-:S05]  /*21b80*/  PRMT R9, R11, 0x7632, R9 ;  /* 0x000076320b097816 */ /* 0x000fca0000000009 */
[----:B------:R-:W-:Y:S01]  /*21b90*/  STG.E.U16 desc[UR8][R18.64], R9 ;  /* 0x0000000912007986 */ /* 0x000fe2000c101508 */
[----:B------:R-:W-:Y:S05]  /*21ba0*/  EXIT ;  /* 0x000000000000794d */ /* 0x000fea0003800000 */
.L_x_3:
[----:B------:R-:W-:-:S00]  /*21bb0*/  BRA `(.L_x_3) ;  /* 0xfffffffc00fc7947 */ /* 0x000fc0000383ffff */
[----:B------:R-:W-:-:S00]  /*21bc0*/  NOP ;  /* 0x0000000000007918 */ /* 0x000fc00000000000 */
        /* <DEDUP_REMOVED lines=11> */
.L_x_4:


//--------------------- .nv.shared.matmul_kernel  --------------------------
	.section	.nv.shared.matmul_kernel,"aw",@nobits
	.sectionflags	@""
	.align	16
	.zero		1024


//--------------------- .nv.shared.reserved.0     --------------------------
	.section	.nv.shared.reserved.0,"aw",@nobits
	.weak		__nv_reservedSMEM_offset_0_alias
	.size		__nv_reservedSMEM_offset_0_alias, 0, 0
	.other		__nv_reservedSMEM_offset_0_alias,@"STO_CUDA_RESERVED_SHARED STV_DEFAULT"
__nv_reservedSMEM_offset_0_alias:
	.zero		0


//--------------------- .nv.constant0.matmul_kernel --------------------------
	.section	.nv.constant0.matmul_kernel,"a",@progbits
	.sectionflags	@""
	.align	4
.nv.constant0.matmul_kernel:
	.zero		608


//--------------------- SYMBOLS --------------------------

	.type		.nv.reservedSmem.offset0,@object
	.size		.nv.reservedSmem.offset0,0x4
